	.target	sm_90a

	.elftype	@"ET_EXEC"


//--------------------- .note.nv.tkinfo           --------------------------
	.section	.note.nv.tkinfo,"",@"SHT_NOTE"
	.sectionflags	@"SHF_NOTE_NV_TKINFO"
	.tkinfo
        /*0018*/ 	.word	0x00000002
        /*0030*/ 	.string	""
        /*0030*/ 	.string	"ptxas"
        /*0030*/ 	.string	"Cuda compilation tools, release 13.0, V13.0.88"
        /*0030*/ 	.string	"Build cuda_13.0.r13.0/compiler.36424714_0"
        /*0030*/ 	.string	"-v  -suppress-debug-info  -lineinfo  -arch sm_90a "



//--------------------- .note.nv.cuinfo           --------------------------
	.section	.note.nv.cuinfo,"",@"SHT_NOTE"
	.sectionflags	@"SHF_NOTE_NV_CUINFO"
        /*0018*/ 	.short	0x0002
        /*001a*/ 	.short	0x005a
        /*001c*/ 	.short	0x0082
	.zero		2


//--------------------- .nv.info                  --------------------------
	.section	.nv.info,"",@"SHT_CUDA_INFO"
	.align	4


	//----- nvinfo : EIATTR_REGCOUNT
	.align		4
        /*0000*/ 	.byte	0x04, 0x2f
        /*0002*/ 	.short	(.L_1 - .L_0)
	.align		4
.L_0:
        /*0004*/ 	.word	index@(matmul_kernel)
        /*0008*/ 	.word	0x00000020


	//----- nvinfo : EIATTR_FRAME_SIZE
	.align		4
.L_1:
        /*000c*/ 	.byte	0x04, 0x11
        /*000e*/ 	.short	(.L_3 - .L_2)
	.align		4
.L_2:
        /*0010*/ 	.word	index@(matmul_kernel)
        /*0014*/ 	.word	0x000015f8


	//----- nvinfo : EIATTR_MIN_STACK_SIZE
	.align		4
.L_3:
        /*0018*/ 	.byte	0x04, 0x12
        /*001a*/ 	.short	(.L_5 - .L_4)
	.align		4
.L_4:
        /*001c*/ 	.word	index@(matmul_kernel)
        /*0020*/ 	.word	0x000015f8
.L_5:


//--------------------- .nv.compat                --------------------------
	.section	.nv.compat,"",@"SHT_CUDA_COMPAT_INFO"
	.align	4
        /*0000*/ 	.byte	0x02, 0x09, 0x01, 0x00, 0x02, 0x02, 0x01, 0x00, 0x02, 0x05, 0x05, 0x00, 0x03, 0x07, 0x01, 0x01
        /*0010*/ 	.byte	0x02, 0x03, 0x00, 0x00, 0x02, 0x06, 0x01, 0x00, 0x04, 0x0b, 0x08, 0x00, 0x00, 0x00, 0x00, 0x00
        /*0020*/ 	.byte	0x00, 0x00, 0x00, 0x00


//--------------------- .nv.info.matmul_kernel    --------------------------
	.section	.nv.info.matmul_kernel,"",@"SHT_CUDA_INFO"
	.sectionflags	@""
	.align	4


	//----- nvinfo : EIATTR_CUDA_API_VERSION
	.align		4
        /*0000*/ 	.byte	0x04, 0x37
        /*0002*/ 	.short	(.L_7 - .L_6)
.L_6:
        /*0004*/ 	.word	0x00000082


	//----- nvinfo : EIATTR_KPARAM_INFO
	.align		4
.L_7:
        /*0008*/ 	.byte	0x04, 0x17
        /*000a*/ 	.short	(.L_9 - .L_8)
.L_8:
        /*000c*/ 	.word	0x00000000
        /*0010*/ 	.short	0x000d
        /*0012*/ 	.short	0x0048
        /*0014*/ 	.byte	0x00, 0xf4, 0x21, 0x00


	//----- nvinfo : EIATTR_KPARAM_INFO
	.align		4
.L_9:
        /*0018*/ 	.byte	0x04, 0x17
        /*001a*/ 	.short	(.L_11 - .L_10)
.L_10:
        /*001c*/ 	.word	0x00000000
        /*0020*/ 	.short	0x000c
        /*0022*/ 	.short	0x0040
        /*0024*/ 	.byte	0x00, 0xf4, 0x21, 0x00


	//----- nvinfo : EIATTR_KPARAM_INFO
	.align		4
.L_11:
        /*0028*/ 	.byte	0x04, 0x17
        /*002a*/ 	.short	(.L_13 - .L_12)
.L_12:
        /*002c*/ 	.word	0x00000000
        /*0030*/ 	.short	0x000b
        /*0032*/ 	.short	0x0038
        /*0034*/ 	.byte	0x00, 0xf0, 0x11, 0x00


	//----- nvinfo : EIATTR_KPARAM_INFO
	.align		4
.L_13:
        /*0038*/ 	.byte	0x04, 0x17
        /*003a*/ 	.short	(.L_15 - .L_14)
.L_14:
        /*003c*/ 	.word	0x00000000
        /*0040*/ 	.short	0x000a
        /*0042*/ 	.short	0x0034
        /*0044*/ 	.byte	0x00, 0xf0, 0x11, 0x00


	//----- nvinfo : EIATTR_KPARAM_INFO
	.align		4
.L_15:
        /*0048*/ 	.byte	0x04, 0x17
        /*004a*/ 	.short	(.L_17 - .L_16)
.L_16:
        /*004c*/ 	.word	0x00000000
        /*0050*/ 	.short	0x0009
        /*0052*/ 	.short	0x0030
        /*0054*/ 	.byte	0x00, 0xf0, 0x11, 0x00


	//----- nvinfo : EIATTR_KPARAM_INFO
	.align		4
.L_17:
        /*0058*/ 	.byte	0x04, 0x17
        /*005a*/ 	.short	(.L_19 - .L_18)
.L_18:
        /*005c*/ 	.word	0x00000000
        /*0060*/ 	.short	0x0008
        /*0062*/ 	.short	0x002c
        /*0064*/ 	.byte	0x00, 0xf0, 0x11, 0x00


	//----- nvinfo : EIATTR_KPARAM_INFO
	.align		4
.L_19:
        /*0068*/ 	.byte	0x04, 0x17
        /*006a*/ 	.short	(.L_21 - .L_20)
.L_20:
        /*006c*/ 	.word	0x00000000
        /*0070*/ 	.short	0x0007
        /*0072*/ 	.short	0x0028
        /*0074*/ 	.byte	0x00, 0xf0, 0x11, 0x00


	//----- nvinfo : EIATTR_KPARAM_INFO
	.align		4
.L_21:
        /*0078*/ 	.byte	0x04, 0x17
        /*007a*/ 	.short	(.L_23 - .L_22)
.L_22:
        /*007c*/ 	.word	0x00000000
        /*0080*/ 	.short	0x0006
        /*0082*/ 	.short	0x0024
        /*0084*/ 	.byte	0x00, 0xf0, 0x11, 0x00


	//----- nvinfo : EIATTR_KPARAM_INFO
	.align		4
.L_23:
        /*0088*/ 	.byte	0x04, 0x17
        /*008a*/ 	.short	(.L_25 - .L_24)
.L_24:
        /*008c*/ 	.word	0x00000000
        /*0090*/ 	.short	0x0005
        /*0092*/ 	.short	0x0020
        /*0094*/ 	.byte	0x00, 0xf0, 0x11, 0x00


	//----- nvinfo : EIATTR_KPARAM_INFO
	.align		4
.L_25:
        /*0098*/ 	.byte	0x04, 0x17
        /*009a*/ 	.short	(.L_27 - .L_26)
.L_26:
        /*009c*/ 	.word	0x00000000
        /*00a0*/ 	.short	0x0004
        /*00a2*/ 	.short	0x001c
        /*00a4*/ 	.byte	0x00, 0xf0, 0x11, 0x00


	//----- nvinfo : EIATTR_KPARAM_INFO
	.align		4
.L_27:
        /*00a8*/ 	.byte	0x04, 0x17
        /*00aa*/ 	.short	(.L_29 - .L_28)
.L_28:
        /*00ac*/ 	.word	0x00000000
        /*00b0*/ 	.short	0x0003
        /*00b2*/ 	.short	0x0018
        /*00b4*/ 	.byte	0x00, 0xf0, 0x11, 0x00


	//----- nvinfo : EIATTR_KPARAM_INFO
	.align		4
.L_29:
        /*00b8*/ 	.byte	0x04, 0x17
        /*00ba*/ 	.short	(.L_31 - .L_30)
.L_30:
        /*00bc*/ 	.word	0x00000000
        /*00c0*/ 	.short	0x0002
        /*00c2*/ 	.short	0x0010
        /*00c4*/ 	.byte	0x00, 0xf4, 0x21, 0x00


	//----- nvinfo : EIATTR_KPARAM_INFO
	.align		4
.L_31:
        /*00c8*/ 	.byte	0x04, 0x17
        /*00ca*/ 	.short	(.L_33 - .L_32)
.L_32:
        /*00cc*/ 	.word	0x00000000
        /*00d0*/ 	.short	0x0001
        /*00d2*/ 	.short	0x0008
        /*00d4*/ 	.byte	0x00, 0xf4, 0x21, 0x00


	//----- nvinfo : EIATTR_KPARAM_INFO
	.align		4
.L_33:
        /*00d8*/ 	.byte	0x04, 0x17
        /*00da*/ 	.short	(.L_35 - .L_34)
.L_34:
        /*00dc*/ 	.word	0x00000000
        /*00e0*/ 	.short	0x0000
        /*00e2*/ 	.short	0x0000
        /*00e4*/ 	.byte	0x00, 0xf4, 0x21, 0x00


	//----- nvinfo : EIATTR_SPARSE_MMA_MASK
	.align		4
.L_35:
        /*00e8*/ 	.byte	0x03, 0x50
        /*00ea*/ 	.short	0x0000


	//----- nvinfo : EIATTR_MAXREG_COUNT
	.align		4
        /*00ec*/ 	.byte	0x03, 0x1b
        /*00ee*/ 	.short	0x00ff


	//----- nvinfo : EIATTR_NUM_BARRIERS
	.align		4
        /*00f0*/ 	.byte	0x02, 0x4c
        /*00f2*/ 	.byte	0x01
	.zero		1


	//----- nvinfo : EIATTR_ANNOTATIONS
	.align		4
        /*00f4*/ 	.byte	0x04, 0x55
        /*00f6*/ 	.short	(.L_37 - .L_36)


	//   ....[0]....
.L_36:
        /*00f8*/ 	.word	0x00000001
        /*00fc*/ 	.byte	0xd0, 0x00, 0x00, 0x00, 0x01, 0x00, 0x00, 0x00, 0xf0, 0x00, 0x00, 0x00, 0x01, 0x00, 0x00, 0x00
        /* <DEDUP_REMOVED lines=1831> */
        /*737c*/ 	.byte	0x70, 0xdc, 0x01, 0x00, 0x01, 0x00, 0x00, 0x00, 0xa0, 0xdc, 0x01, 0x00


	//----- nvinfo : EIATTR_MERCURY_ISA_VERSION
	.align		4
.L_37:
        /*7388*/ 	.byte	0x03, 0x5f
        /*738a*/ 	.short	0x0101


	//----- nvinfo : EIATTR_EXIT_INSTR_OFFSETS
	.align		4
        /*738c*/ 	.byte	0x04, 0x1c
        /*738e*/ 	.short	(.L_39 - .L_38)


	//   ....[0]....
.L_38:
        /*7390*/ 	.word	0x0001df00


	//   ....[1]....
        /*7394*/ 	.word	0x0001df30


	//----- nvinfo : EIATTR_REQNTID
	.align		4
.L_39:
        /*7398*/ 	.byte	0x04, 0x10
        /*739a*/ 	.short	(.L_41 - .L_40)
.L_40:
        /*739c*/ 	.word	0x00000040
        /*73a0*/ 	.word	0x00000001
        /*73a4*/ 	.word	0x00000001


	//----- nvinfo : EIATTR_CBANK_PARAM_SIZE
	.align		4
.L_41:
        /*73a8*/ 	.byte	0x03, 0x19
        /*73aa*/ 	.short	0x0050


	//----- nvinfo : EIATTR_PARAM_CBANK
	.align		4
        /*73ac*/ 	.byte	0x04, 0x0a
        /*73ae*/ 	.short	(.L_43 - .L_42)
	.align		4
.L_42:
        /*73b0*/ 	.word	index@(.nv.constant0.matmul_kernel)
        /*73b4*/ 	.short	0x0210
        /*73b6*/ 	.short	0x0050


	//----- nvinfo : EIATTR_SW_WAR
	.align		4
.L_43:
        /*73b8*/ 	.byte	0x04, 0x36
        /*73ba*/ 	.short	(.L_45 - .L_44)
.L_44:
        /*73bc*/ 	.word	0x00000008
.L_45:


//--------------------- .nv.callgraph             --------------------------
	.section	.nv.callgraph,"",@"SHT_CUDA_CALLGRAPH"
	.align	4
	.sectionentsize	8
	.align		4
        /*0000*/ 	.word	0x00000000
	.align		4
        /*0004*/ 	.word	0xffffffff
	.align		4
        /*0008*/ 	.word	0x00000000
	.align		4
        /*000c*/ 	.word	0xfffffffe
	.align		4
        /*0010*/ 	.word	0x00000000
	.align		4
        /*0014*/ 	.word	0xfffffffd
	.align		4
        /*0018*/ 	.word	0x00000000
	.align		4
        /*001c*/ 	.word	0xfffffffc


//--------------------- .text.matmul_kernel       --------------------------
	.section	.text.matmul_kernel,"ax",@progbits
	.align	128
        .global         matmul_kernel
        .type           matmul_kernel,@function
        .size           matmul_kernel,(.L_x_3 - matmul_kernel)
        .other          matmul_kernel,@"STO_CUDA_ENTRY STV_DEFAULT"
matmul_kernel:
.text.matmul_kernel:
[----:B------:R-:W0:Y:S08]  /*0000*/  LDC R1, c[0x0][0x28] ;  /* 0x00000a00ff017b82 */ /* 0x000e300000000800 */
[----:B------:R-:W1:Y:S01]  /*0010*/  LDC.64 R2, c[0x0][0x228] ;  /* 0x00008a00ff027b82 */ /* 0x000e620000000a00 */
[----:B------:R-:W2:Y:S01]  /*0020*/  S2R R28, SR_TID.X ;  /* 0x00000000001c7919 */ /* 0x000ea20000002100 */
[----:B0-----:R-:W-:Y:S01]  /*0030*/  VIADD R1, R1, 0xffffea08 ;  /* 0xffffea0801017836 */ /* 0x001fe20000000000 */
[----:B------:R-:W-:-:S02]  /*0040*/  CS2R R24, SRZ ;  /* 0x0000000000187805 */ /* 0x000fc4000001ff00 */
[----:B------:R-:W-:Y:S02]  /*0050*/  CS2R R26, SRZ ;  /* 0x00000000001a7805 */ /* 0x000fe4000001ff00 */
[----:B------:R-:W-:Y:S02]  /*0060*/  CS2R R20, SRZ ;  /* 0x0000000000147805 */ /* 0x000fe4000001ff00 */
[----:B------:R-:W-:Y:S02]  /*0070*/  CS2R R22, SRZ ;  /* 0x0000000000167805 */ /* 0x000fe4000001ff00 */
[----:B------:R-:W-:Y:S01]  /*0080*/  CS2R R16, SRZ ;  /* 0x0000000000107805 */ /* 0x000fe2000001ff00 */
[----:B------:R-:W0:Y:S01]  /*0090*/  LDC R29, c[0x0][0x230] ;  /* 0x00008c00ff1d7b82 */ /* 0x000e220000000800 */
[----:B------:R-:W-:Y:S02]  /*00a0*/  CS2R R18, SRZ ;  /* 0x0000000000127805 */ /* 0x000fe4000001ff00 */
[----:B------:R-:W-:Y:S01]  /*00b0*/  CS2R R14, SRZ ;  /* 0x00000000000e7805 */ /* 0x000fe2000001ff00 */
[----:B-1----:R-:W-:Y:S01]  /*00c0*/  VIADD R0, R3, 0x3f ;  /* 0x0000003f03007836 */ /* 0x002fe20000000000 */
[----:B------:R1:W-:Y:S04]  /*00d0*/  STL [R1+0xb1c], R3 ;  /* 0x000b1c0301007387 */ /* 0x0003e80000100800 */
[----:B------:R-:W-:Y:S01]  /*00e0*/  SHF.R.S32.HI R5, RZ, 0x1f, R0 ;  /* 0x0000001fff057819 */ /* 0x000fe20000011400 */
[----:B------:R-:W-:Y:S03]  /*00f0*/  STL [R1], RZ ;  /* 0x000000ff01007387 */ /* 0x000fe60000100800 */
[----:B------:R-:W-:Y:S01]  /*0100*/  LEA.HI R5, R5, R0, RZ, 0x6 ;  /* 0x0000000005057211 */ /* 0x000fe200078f30ff */
[----:B------:R-:W-:Y:S03]  /*0110*/  STL [R1+0x4], RZ ;  /* 0x000004ff01007387 */ /* 0x000fe60000100800 */
[----:B------:R-:W-:Y:S01]  /*0120*/  SHF.R.S32.HI R0, RZ, 0x6, R5 ;  /* 0x00000006ff007819 */ /* 0x000fe20000011405 */
[----:B------:R-:W-:Y:S04]  /*0130*/  STL [R1+0x8], RZ ;  /* 0x000008ff01007387 */ /* 0x000fe80000100800 */
[----:B------:R-:W-:Y:S01]  /*0140*/  IMAD.SHL.U32 R0, R0, 0x8, RZ ;  /* 0x0000000800007824 */ /* 0x000fe200078e00ff */
[----:B------:R-:W3:Y:S04]  /*0150*/  S2R R5, SR_CTAID.X ;  /* 0x0000000000057919 */ /* 0x000ee80000002500 */
[-C--:B------:R-:W-:Y:S01]  /*0160*/  IABS R9, R0.reuse ;  /* 0x0000000000097213 */ /* 0x080fe20000000000 */
[----:B------:R-:W-:Y:S01]  /*0170*/  STL [R1+0xc], RZ ;  /* 0x00000cff01007387 */ /* 0x000fe20000100800 */
[----:B------:R-:W-:-:S02]  /*0180*/  IABS R12, R0 ;  /* 0x00000000000c7213 */ /* 0x000fc40000000000 */
[----:B------:R-:W4:Y:S08]  /*0190*/  I2F.RP R4, R9 ;  /* 0x0000000900047306 */ /* 0x000f300000209400 */
[----:B----4-:R-:W4:Y:S01]  /*01a0*/  MUFU.RCP R4, R4 ;  /* 0x0000000400047308 */ /* 0x010f220000001000 */
[----:B---3--:R-:W-:Y:S01]  /*01b0*/  IABS R10, R5 ;  /* 0x00000005000a7213 */ /* 0x008fe20000000000 */
[----:B----4-:R-:W-:-:S02]  /*01c0*/  VIADD R6, R4, 0xffffffe ;  /* 0x0ffffffe04067836 */ /* 0x010fc40000000000 */
[----:B------:R-:W-:-:S04]  /*01d0*/  IMAD.MOV R4, RZ, RZ, -R12 ;  /* 0x000000ffff047224 */ /* 0x000fc800078e0a0c */
[----:B------:R3:W4:Y:S02]  /*01e0*/  F2I.FTZ.U32.TRUNC.NTZ R7, R6 ;  /* 0x0000000600077305 */ /* 0x000724000021f000 */
[----:B---3--:R-:W-:Y:S02]  /*01f0*/  IMAD.MOV.U32 R6, RZ, RZ, RZ ;  /* 0x000000ffff067224 */ /* 0x008fe400078e00ff */
[----:B----4-:R-:W-:-:S04]  /*0200*/  IMAD.MOV R8, RZ, RZ, -R7 ;  /* 0x000000ffff087224 */ /* 0x010fc800078e0a07 */
[----:B------:R-:W-:Y:S02]  /*0210*/  IMAD R11, R8, R9, RZ ;  /* 0x00000009080b7224 */ /* 0x000fe400078e02ff */
[----:B------:R-:W-:Y:S02]  /*0220*/  IMAD.MOV.U32 R8, RZ, RZ, R10 ;  /* 0x000000ffff087224 */ /* 0x000fe400078e000a */
[----:B------:R-:W-:-:S06]  /*0230*/  IMAD.HI.U32 R7, R7, R11, R6 ;  /* 0x0000000b07077227 */ /* 0x000fcc00078e0006 */
[----:B------:R-:W-:-:S04]  /*0240*/  IMAD.HI.U32 R7, R7, R8, RZ ;  /* 0x0000000807077227 */ /* 0x000fc800078e00ff */
[----:B------:R-:W-:-:S05]  /*0250*/  IMAD R4, R7, R4, R8 ;  /* 0x0000000407047224 */ /* 0x000fca00078e0208 */
[----:B------:R-:W-:-:S13]  /*0260*/  ISETP.GT.U32.AND P1, PT, R9, R4, PT ;  /* 0x000000040900720c */ /* 0x000fda0003f24070 */
[----:B------:R-:W-:Y:S02]  /*0270*/  @!P1 IMAD.IADD R4, R4, 0x1, -R9 ;  /* 0x0000000104049824 */ /* 0x000fe400078e0a09 */
[----:B------:R-:W-:Y:S01]  /*0280*/  @!P1 VIADD R7, R7, 0x1 ;  /* 0x0000000107079836 */ /* 0x000fe20000000000 */
[----:B------:R-:W-:Y:S02]  /*0290*/  ISETP.NE.AND P1, PT, R0, RZ, PT ;  /* 0x000000ff0000720c */ /* 0x000fe40003f25270 */
[----:B------:R-:W-:Y:S02]  /*02a0*/  ISETP.GE.U32.AND P0, PT, R4, R9, PT ;  /* 0x000000090400720c */ /* 0x000fe40003f06070 */
[----:B------:R-:W-:-:S04]  /*02b0*/  LOP3.LUT R4, R5, R0, RZ, 0x3c, !PT ;  /* 0x0000000005047212 */ /* 0x000fc800078e3cff */
[----:B------:R-:W-:Y:S01]  /*02c0*/  ISETP.GE.AND P2, PT, R4, RZ, PT ;  /* 0x000000ff0400720c */ /* 0x000fe20003f46270 */
[----:B------:R-:W-:-:S06]  /*02d0*/  VIADD R4, R2, 0xff ;  /* 0x000000ff02047836 */ /* 0x000fcc0000000000 */
[----:B------:R-:W-:-:S04]  /*02e0*/  @P0 VIADD R7, R7, 0x1 ;  /* 0x0000000107070836 */ /* 0x000fc80000000000 */
[----:B------:R-:W-:Y:S01]  /*02f0*/  IMAD.MOV.U32 R6, RZ, RZ, R7 ;  /* 0x000000ffff067224 */ /* 0x000fe200078e0007 */
[----:B------:R-:W-:-:S03]  /*0300*/  SHF.R.S32.HI R7, RZ, 0x1f, R4 ;  /* 0x0000001fff077819 */ /* 0x000fc60000011404 */
[----:B------:R-:W-:Y:S01]  /*0310*/  @!P2 IMAD.MOV R6, RZ, RZ, -R6 ;  /* 0x000000ffff06a224 */ /* 0x000fe200078e0a06 */
[----:B------:R-:W-:Y:S02]  /*0320*/  @!P1 LOP3.LUT R6, RZ, R0, RZ, 0x33, !PT ;  /* 0x00000000ff069212 */ /* 0x000fe400078e33ff */
[----:B------:R-:W-:-:S03]  /*0330*/  LEA.HI R7, R7, R4, RZ, 0x8 ;  /* 0x0000000407077211 */ /* 0x000fc600078f40ff */
[----:B------:R-:W-:Y:S02]  /*0340*/  IMAD.SHL.U32 R4, R6, 0x8, RZ ;  /* 0x0000000806047824 */ /* 0x000fe400078e00ff */
[----:B------:R-:W-:-:S03]  /*0350*/  IMAD.MOV R6, RZ, RZ, -R6 ;  /* 0x000000ffff067224 */ /* 0x000fc600078e0a06 */
[----:B------:R-:W-:Y:S01]  /*0360*/  LEA.HI.SX32 R7, R7, -R4, 0x18 ;  /* 0x8000000407077211 */ /* 0x000fe200078fc2ff */
[----:B------:R-:W-:Y:S02]  /*0370*/  IMAD R13, R0, R6, R5 ;  /* 0x00000006000d7224 */ /* 0x000fe400078e0205 */
[----:B------:R-:W-:Y:S01]  /*0380*/  IMAD.MOV.U32 R6, RZ, RZ, RZ ;  /* 0x000000ffff067224 */ /* 0x000fe200078e00ff */
[----:B------:R-:W-:-:S04]  /*0390*/  VIMNMX R8, R7, 0x8, PT ;  /* 0x0000000807087848 */ /* 0x000fc80003fe0100 */
[-C--:B------:R-:W-:Y:S02]  /*03a0*/  IABS R10, R8.reuse ;  /* 0x00000008000a7213 */ /* 0x080fe40000000000 */
[----:B------:R-:W-:Y:S02]  /*03b0*/  IABS R0, R8 ;  /* 0x0000000800007213 */ /* 0x000fe40000000000 */
[----:B------:R-:W3:Y:S08]  /*03c0*/  I2F.RP R9, R10 ;  /* 0x0000000a00097306 */ /* 0x000ef00000209400 */
[----:B---3--:R-:W3:Y:S02]  /*03d0*/  MUFU.RCP R9, R9 ;  /* 0x0000000900097308 */ /* 0x008ee40000001000 */
[----:B---3--:R-:W-:-:S06]  /*03e0*/  VIADD R7, R9, 0xffffffe ;  /* 0x0ffffffe09077836 */ /* 0x008fcc0000000000 */
[----:B------:R-:W3:Y:S02]  /*03f0*/  F2I.FTZ.U32.TRUNC.NTZ R7, R7 ;  /* 0x0000000700077305 */ /* 0x000ee4000021f000 */
[----:B---3--:R-:W-:-:S04]  /*0400*/  IMAD.MOV R11, RZ, RZ, -R7 ;  /* 0x000000ffff0b7224 */ /* 0x008fc800078e0a07 */
[----:B------:R-:W-:Y:S01]  /*0410*/  IMAD.MOV.U32 R5, RZ, RZ, R11 ;  /* 0x000000ffff057224 */ /* 0x000fe200078e000b */
[----:B------:R-:W-:-:S03]  /*0420*/  IABS R11, R13 ;  /* 0x0000000d000b7213 */ /* 0x000fc60000000000 */
[----:B------:R-:W-:-:S04]  /*0430*/  IMAD R5, R5, R10, RZ ;  /* 0x0000000a05057224 */ /* 0x000fc800078e02ff */
[----:B------:R-:W-:-:S04]  /*0440*/  IMAD.HI.U32 R6, R7, R5, R6 ;  /* 0x0000000507067227 */ /* 0x000fc800078e0006 */
[----:B------:R-:W-:Y:S02]  /*0450*/  IMAD.MOV R5, RZ, RZ, -R0 ;  /* 0x000000ffff057224 */ /* 0x000fe400078e0a00 */
[----:B------:R-:W-:Y:S01]  /*0460*/  IMAD.HI.U32 R0, R6, R11, RZ ;  /* 0x0000000b06007227 */ /* 0x000fe200078e00ff */
[----:B--2---:R-:W-:-:S03]  /*0470*/  LOP3.LUT R6, R28, 0x3f, RZ, 0xc0, !PT ;  /* 0x0000003f1c067812 */ /* 0x004fc600078ec0ff */
[----:B------:R-:W-:Y:S02]  /*0480*/  IMAD R5, R0, R5, R11 ;  /* 0x0000000500057224 */ /* 0x000fe400078e020b */
[----:B0-----:R-:W-:-:S03]  /*0490*/  VIADD R28, R29, 0x1f ;  /* 0x0000001f1d1c7836 */ /* 0x001fc60000000000 */
[----:B------:R-:W-:-:S13]  /*04a0*/  ISETP.GT.U32.AND P1, PT, R10, R5, PT ;  /* 0x000000050a00720c */ /* 0x000fda0003f24070 */
[----:B------:R-:W-:Y:S02]  /*04b0*/  @!P1 IMAD.IADD R5, R5, 0x1, -R10 ;  /* 0x0000000105059824 */ /* 0x000fe400078e0a0a */
[----:B------:R-:W-:Y:S01]  /*04c0*/  @!P1 VIADD R0, R0, 0x1 ;  /* 0x0000000100009836 */ /* 0x000fe20000000000 */
[----:B------:R-:W-:Y:S02]  /*04d0*/  ISETP.NE.AND P1, PT, R8, RZ, PT ;  /* 0x000000ff0800720c */ /* 0x000fe40003f25270 */
[----:B------:R-:W-:Y:S01]  /*04e0*/  ISETP.GE.U32.AND P0, PT, R5, R10, PT ;  /* 0x0000000a0500720c */ /* 0x000fe20003f06070 */
[----:B------:R-:W-:Y:S01]  /*04f0*/  ULDC.64 UR10, c[0x0][0x208] ;  /* 0x00008200000a7ab9 */ /* 0x000fe20000000a00 */
[----:B------:R-:W-:Y:S02]  /*0500*/  LOP3.LUT R5, R13, R8, RZ, 0x3c, !PT ;  /* 0x000000080d057212 */ /* 0x000fe400078e3cff */
[----:B------:R-:W-:Y:S02]  /*0510*/  CS2R R10, SRZ ;  /* 0x00000000000a7805 */ /* 0x000fe4000001ff00 */
[----:B------:R-:W-:-:S07]  /*0520*/  ISETP.GE.AND P2, PT, R5, RZ, PT ;  /* 0x000000ff0500720c */ /* 0x000fce0003f46270 */
[----:B------:R-:W-:-:S06]  /*0530*/  @P0 VIADD R0, R0, 0x1 ;  /* 0x0000000100000836 */ /* 0x000fcc0000000000 */
[----:B------:R-:W-:Y:S01]  /*0540*/  @!P2 IMAD.MOV R0, RZ, RZ, -R0 ;  /* 0x000000ffff00a224 */ /* 0x000fe200078e0a00 */
[----:B------:R-:W-:-:S05]  /*0550*/  @!P1 LOP3.LUT R0, RZ, R8, RZ, 0x33, !PT ;  /* 0x00000008ff009212 */ /* 0x000fca00078e33ff */
[----:B------:R-:W-:-:S04]  /*0560*/  IMAD.MOV R5, RZ, RZ, -R0 ;  /* 0x000000ffff057224 */ /* 0x000fc800078e0a00 */
[----:B------:R-:W-:Y:S01]  /*0570*/  IMAD R5, R8, R5, R13 ;  /* 0x0000000508057224 */ /* 0x000fe200078e020d */
[----:B------:R-:W-:Y:S02]  /*0580*/  ISETP.GE.AND P0, PT, R28, 0x20, PT ;  /* 0x000000201c00780c */ /* 0x000fe40003f06270 */
[----:B------:R-:W-:Y:S02]  /*0590*/  CS2R R12, SRZ ;  /* 0x00000000000c7805 */ /* 0x000fe4000001ff00 */
[----:B------:R-:W-:Y:S01]  /*05a0*/  CS2R R8, SRZ ;  /* 0x0000000000087805 */ /* 0x000fe2000001ff00 */
[----:B------:R-:W-:-:S04]  /*05b0*/  IMAD.IADD R5, R4, 0x1, R5 ;  /* 0x0000000104057824 */ /* 0x000fc800078e0205 */
[----:B-1----:R-:W-:Y:S01]  /*05c0*/  IMAD R3, R5, 0x100, R6 ;  /* 0x0000010005037824 */ /* 0x002fe200078e0206 */
[----:B------:R-:W-:Y:S01]  /*05d0*/  CS2R R4, SRZ ;  /* 0x0000000000047805 */ /* 0x000fe2000001ff00 */
[----:B------:R-:W-:Y:S01]  /*05e0*/  IMAD.SHL.U32 R28, R0, 0x40, RZ ;  /* 0x00000040001c7824 */ /* 0x000fe200078e00ff */
[----:B------:R-:W-:Y:S01]  /*05f0*/  CS2R R6, SRZ ;  /* 0x0000000000067805 */ /* 0x000fe2000001ff00 */
[----:B------:R-:W-:Y:S01]  /*0600*/  IMAD.MOV.U32 R29, RZ, RZ, R3 ;  /* 0x000000ffff1d7224 */ /* 0x000fe200078e0003 */
[----:B------:R0:W-:Y:S04]  /*0610*/  STL [R1+0xa8c], R3 ;  /* 0x000a8c0301007387 */ /* 0x0001e80000100800 */
[----:B------:R-:W-:Y:S04]  /*0620*/  STL [R1+0x30], RZ ;  /* 0x000030ff01007387 */ /* 0x000fe80000100800 */
        /* <DEDUP_REMOVED lines=95> */
[----:B0-----:R0:W5:Y:S01]  /*0c20*/  LDL.LU R3, [R1+0xb1c] ;  /* 0x000b1c0001037983 */ /* 0x0011620000300800 */
[----:B------:R-:W-:-:S03]  /*0c30*/  VIADD R0, R29, 0x40 ;  /* 0x000000401d007836 */ /* 0x000fc60000000000 */
[----:B------:R-:W-:Y:S04]  /*0c40*/  STL [R1+0x4c0], RZ ;  /* 0x0004c0ff01007387 */ /* 0x000fe80000100800 */
[----:B------:R-:W-:Y:S04]  /*0c50*/  STL [R1+0x4c4], RZ ;  /* 0x0004c4ff01007387 */ /* 0x000fe80000100800 */
[----:B------:R-:W-:Y:S04]  /*0c60*/  STL [R1+0x4c8], RZ ;  /* 0x0004c8ff01007387 */ /* 0x000fe80000100800 */
[----:B------:R-:W-:Y:S04]  /*0c70*/  STL [R1+0x4cc], RZ ;  /* 0x0004ccff01007387 */ /* 0x000fe80000100800 */
[----:B------:R1:W-:Y:S02]  /*0c80*/  STL [R1+0xa88], R28 ;  /* 0x000a881c01007387 */ /* 0x0003e40000100800 */
[----:B-1----:R-:W-:-:S05]  /*0c90*/  VIADD R28, R29, 0x80 ;  /* 0x000000801d1c7836 */ /* 0x002fca0000000000 */
[----:B------:R1:W-:Y:S02]  /*0ca0*/  STL [R1+0xa98], R28 ;  /* 0x000a981c01007387 */ /* 0x0003e40000100800 */
[----:B-1----:R-:W-:-:S05]  /*0cb0*/  VIADD R28, R29, 0xc0 ;  /* 0x000000c01d1c7836 */ /* 0x002fca0000000000 */
[----:B------:R1:W-:Y:S04]  /*0cc0*/  STL [R1+0xa90], R28 ;  /* 0x000a901c01007387 */ /* 0x0003e80000100800 */
[----:B------:R0:W-:Y:S01]  /*0cd0*/  STL [R1+0xaa0], R0 ;  /* 0x000aa00001007387 */ /* 0x0001e20000100800 */
[----:B-1----:R-:W1:Y:S02]  /*0ce0*/  S2R R28, SR_TID.X ;  /* 0x00000000001c7919 */ /* 0x002e640000002100 */
[----:B-1----:R-:W-:Y:S01]  /*0cf0*/  LOP3.LUT R28, R28, 0x20, RZ, 0xc0, !PT ;  /* 0x000000201c1c7812 */ /* 0x002fe200078ec0ff */
[----:B0-----:R-:W-:Y:S06]  /*0d00*/  @!P0 BRA `(.L_x_0) ;  /* 0x0000015800608947 */ /* 0x001fec0003800000 */
[----:B------:R-:W2:Y:S04]  /*0d10*/  LDL R22, [R1+0xa90] ;  /* 0x000a900001167983 */ /* 0x000ea80000100800 */
[----:B------:R-:W3:Y:S04]  /*0d20*/  LDL R23, [R1+0xa98] ;  /* 0x000a980001177983 */ /* 0x000ee80000100800 */
[----:B------:R-:W4:Y:S01]  /*0d30*/  LDL R15, [R1+0xa88] ;  /* 0x000a8800010f7983 */ /* 0x000f220000100800 */
[----:B------:R-:W-:Y:S01]  /*0d40*/  IABS R5, R2 ;  /* 0x0000000200057213 */ /* 0x000fe20000000000 */
[----:B------:R-:W-:Y:S01]  /*0d50*/  IMAD.MOV.U32 R17, RZ, RZ, R0 ;  /* 0x000000ffff117224 */ /* 0x000fe200078e0000 */
[----:B-----5:R-:W-:Y:S01]  /*0d60*/  IABS R4, R3 ;  /* 0x0000000300047213 */ /* 0x020fe20000000000 */
[----:B------:R-:W-:Y:S01]  /*0d70*/  ULDC UR4, c[0x0][0x240] ;  /* 0x0000900000047ab9 */ /* 0x000fe20000000800 */
[----:B------:R-:W0:Y:S01]  /*0d80*/  I2F.RP R10, R5 ;  /* 0x00000005000a7306 */ /* 0x000e220000209400 */
[----:B------:R-:W-:Y:S01]  /*0d90*/  ULDC UR6, c[0x0][0x234] ;  /* 0x00008d0000067ab9 */ /* 0x000fe20000000800 */
[----:B------:R-:W-:Y:S01]  /*0da0*/  ULDC UR7, c[0x0][0x230] ;  /* 0x00008c0000077ab9 */ /* 0x000fe20000000800 */
[----:B------:R-:W-:Y:S01]  /*0db0*/  ULDC UR12, c[0x0][0x238] ;  /* 0x00008e00000c7ab9 */ /* 0x000fe20000000800 */
[----:B------:R-:W-:-:S04]  /*0dc0*/  ULDC UR9, c[0x0][0x23c] ;  /* 0x00008f0000097ab9 */ /* 0x000fc80000000800 */
[----:B------:R-:W1:Y:S08]  /*0dd0*/  I2F.RP R0, R4 ;  /* 0x0000000400007306 */ /* 0x000e700000209400 */
[----:B0-----:R-:W0:Y:S08]  /*0de0*/  MUFU.RCP R10, R10 ;  /* 0x0000000a000a7308 */ /* 0x001e300000001000 */
[----:B-1----:R-:W1:Y:S01]  /*0df0*/  MUFU.RCP R0, R0 ;  /* 0x0000000000007308 */ /* 0x002e620000001000 */
[----:B0-----:R-:W-:-:S07]  /*0e00*/  VIADD R6, R10, 0xffffffe ;  /* 0x0ffffffe0a067836 */ /* 0x001fce0000000000 */
[----:B------:R0:W0:Y:S01]  /*0e10*/  F2I.FTZ.U32.TRUNC.NTZ R7, R6 ;  /* 0x0000000600077305 */ /* 0x000022000021f000 */
[----:B-1----:R-:W-:-:S07]  /*0e20*/  VIADD R8, R0, 0xffffffe ;  /* 0x0ffffffe00087836 */ /* 0x002fce0000000000 */
[----:B------:R-:W1:Y:S01]  /*0e30*/  F2I.FTZ.U32.TRUNC.NTZ R9, R8 ;  /* 0x0000000800097305 */ /* 0x000e62000021f000 */
[----:B0-----:R-:W-:Y:S02]  /*0e40*/  IMAD.MOV.U32 R6, RZ, RZ, RZ ;  /* 0x000000ffff067224 */ /* 0x001fe400078e00ff */
[----:B------:R-:W-:-:S04]  /*0e50*/  IMAD.MOV R12, RZ, RZ, -R7 ;  /* 0x000000ffff0c7224 */ /* 0x000fc800078e0a07 */
[----:B------:R-:W-:Y:S02]  /*0e60*/  IMAD R13, R12, R5, RZ ;  /* 0x000000050c0d7224 */ /* 0x000fe400078e02ff */
[----:B-1----:R-:W-:Y:S02]  /*0e70*/  IMAD.MOV R11, RZ, RZ, -R9 ;  /* 0x000000ffff0b7224 */ /* 0x002fe400078e0a09 */
[----:B------:R-:W-:-:S04]  /*0e80*/  IMAD.HI.U32 R7, R7, R13, R6 ;  /* 0x0000000d07077227 */ /* 0x000fc800078e0006 */
[----:B------:R-:W-:Y:S02]  /*0e90*/  IMAD R11, R11, R4, RZ ;  /* 0x000000040b0b7224 */ /* 0x000fe400078e02ff */
[----:B------:R-:W-:Y:S01]  /*0ea0*/  IMAD.MOV.U32 R8, RZ, RZ, RZ ;  /* 0x000000ffff087224 */ /* 0x000fe200078e00ff */
[----:B------:R-:W-:-:S03]  /*0eb0*/  IABS R10, R17 ;  /* 0x00000011000a7213 */ /* 0x000fc60000000000 */
[----:B------:R-:W-:Y:S01]  /*0ec0*/  IMAD.HI.U32 R9, R9, R11, R8 ;  /* 0x0000000b09097227 */ /* 0x000fe200078e0008 */
[----:B------:R-:W-:-:S03]  /*0ed0*/  IABS R12, R29 ;  /* 0x0000001d000c7213 */ /* 0x000fc60000000000 */
[----:B------:R-:W-:-:S04]  /*0ee0*/  IMAD.HI.U32 R11, R7, R10, RZ ;  /* 0x0000000a070b7227 */ /* 0x000fc800078e00ff */
[----:B------:R-:W-:-:S04]  /*0ef0*/  IMAD.MOV R11, RZ, RZ, -R11 ;  /* 0x000000ffff0b7224 */ /* 0x000fc800078e0a0b */
[----:B------:R-:W-:-:S05]  /*0f00*/  IMAD R10, R5, R11, R10 ;  /* 0x0000000b050a7224 */ /* 0x000fca00078e020a */
[----:B------:R-:W-:-:S13]  /*0f10*/  ISETP.GT.U32.AND P4, PT, R5, R10, PT ;  /* 0x0000000a0500720c */ /* 0x000fda0003f84070 */
[----:B------:R-:W-:Y:S01]  /*0f20*/  @!P4 IMAD.IADD R10, R10, 0x1, -R5 ;  /* 0x000000010a0ac824 */ /* 0x000fe200078e0a05 */
[----:B------:R0:W-:Y:S01]  /*0f30*/  STL [R1+0xb64], R3 ;  /* 0x000b640301007387 */ /* 0x0001e20000100800 */
[----:B--2---:R-:W-:Y:S02]  /*0f40*/  IABS R14, R22 ;  /* 0x00000016000e7213 */ /* 0x004fe40000000000 */
[----:B---3--:R-:W-:-:S03]  /*0f50*/  IABS R8, R23 ;  /* 0x0000001700087213 */ /* 0x008fc60000000000 */
[----:B------:R-:W-:Y:S01]  /*0f60*/  IMAD.HI.U32 R6, R7, R14, RZ ;  /* 0x0000000e07067227 */ /* 0x000fe200078e00ff */
[----:B----4-:R-:W-:-:S03]  /*0f70*/  LEA.HI R0, R28, R15, RZ, 0x1b ;  /* 0x0000000f1c007211 */ /* 0x010fc600078fd8ff */
[----:B------:R-:W-:Y:S02]  /*0f80*/  IMAD.MOV R15, RZ, RZ, -R6 ;  /* 0x000000ffff0f7224 */ /* 0x000fe400078e0a06 */
[----:B------:R-:W-:-:S04]  /*0f90*/  IMAD.HI.U32 R6, R7, R8, RZ ;  /* 0x0000000807067227 */ /* 0x000fc800078e00ff */
[----:B------:R-:W-:-:S04]  /*0fa0*/  IMAD.HI.U32 R7, R7, R12, RZ ;  /* 0x0000000c07077227 */ /* 0x000fc800078e00ff */
[----:B------:R-:W-:Y:S02]  /*0fb0*/  IMAD.MOV R7, RZ, RZ, -R7 ;  /* 0x000000ffff077224 */ /* 0x000fe400078e0a07 */
[C---:B------:R-:W-:Y:S02]  /*0fc0*/  IMAD R14, R5.reuse, R15, R14 ;  /* 0x0000000f050e7224 */ /* 0x040fe400078e020e */
[----:B------:R-:W-:Y:S02]  /*0fd0*/  IMAD.MOV R15, RZ, RZ, -R6 ;  /* 0x000000ffff0f7224 */ /* 0x000fe400078e0a06 */
[C---:B------:R-:W-:Y:S02]  /*0fe0*/  IMAD R12, R5.reuse, R7, R12 ;  /* 0x00000007050c7224 */ /* 0x040fe400078e020c */
[----:B------:R-:W-:-:S03]  /*0ff0*/  IMAD R8, R5, R15, R8 ;  /* 0x0000000f05087224 */ /* 0x000fc600078e0208 */
[C---:B------:R-:W-:Y:S02]  /*1000*/  ISETP.GT.U32.AND P5, PT, R5.reuse, R12, PT ;  /* 0x0000000c0500720c */ /* 0x040fe40003fa4070 */
[C---:B------:R-:W-:Y:S02]  /*1010*/  ISETP.GT.U32.AND P1, PT, R5.reuse, R14, PT ;  /* 0x0000000e0500720c */ /* 0x040fe40003f24070 */
[----:B------:R-:W-:Y:S01]  /*1020*/  ISETP.GT.U32.AND P3, PT, R5, R8, PT ;  /* 0x000000080500720c */ /* 0x000fe20003f64070 */
[----:B------:R-:W-:-:S05]  /*1030*/  VIADD R13, R0, 0x3e ;  /* 0x0000003e000d7836 */ /* 0x000fca0000000000 */
[----:B------:R-:W-:-:S03]  /*1040*/  IABS R20, R13 ;  /* 0x0000000d00147213 */ /* 0x000fc60000000000 */
[--C-:B------:R-:W-:Y:S02]  /*1050*/  @!P5 IMAD.IADD R12, R12, 0x1, -R5.reuse ;  /* 0x000000010c0cd824 */ /* 0x100fe400078e0a05 */
[--C-:B------:R-:W-:Y:S01]  /*1060*/  @!P1 IMAD.IADD R14, R14, 0x1, -R5.reuse ;  /* 0x000000010e0e9824 */ /* 0x100fe200078e0a05 */
[C---:B------:R-:W-:Y:S01]  /*1070*/  ISETP.GT.U32.AND P5, PT, R5.reuse, R10, PT ;  /* 0x0000000a0500720c */ /* 0x040fe20003fa4070 */
[----:B------:R-:W-:Y:S01]  /*1080*/  @!P3 IMAD.IADD R8, R8, 0x1, -R5 ;  /* 0x000000010808b824 */ /* 0x000fe200078e0a05 */
[----:B------:R-:W-:Y:S01]  /*1090*/  ISETP.GT.U32.AND P6, PT, R5, R12, PT ;  /* 0x0000000c0500720c */ /* 0x000fe20003fc4070 */
[----:B------:R-:W-:Y:S02]  /*10a0*/  VIADD R16, R0, 0x3c ;  /* 0x0000003c00107836 */ /* 0x000fe40000000000 */
[----:B------:R-:W-:Y:S01]  /*10b0*/  IMAD.HI.U32 R6, R9, R20, RZ ;  /* 0x0000001409067227 */ /* 0x000fe200078e00ff */
[C---:B------:R-:W-:Y:S02]  /*10c0*/  ISETP.GT.U32.AND P1, PT, R5.reuse, R14, PT ;  /* 0x0000000e0500720c */ /* 0x040fe40003f24070 */
[----:B------:R-:W-:Y:S01]  /*10d0*/  ISETP.GT.U32.AND P3, PT, R5, R8, PT ;  /* 0x000000080500720c */ /* 0x000fe20003f64070 */
[----:B------:R-:W-:Y:S01]  /*10e0*/  IMAD.MOV R7, RZ, RZ, -R6 ;  /* 0x000000ffff077224 */ /* 0x000fe200078e0a06 */
[----:B------:R-:W-:-:S02]  /*10f0*/  IABS R19, R16 ;  /* 0x0000001000137213 */ /* 0x000fc40000000000 */
[----:B------:R-:W-:Y:S01]  /*1100*/  ISETP.GE.AND P2, PT, R13, RZ, PT ;  /* 0x000000ff0d00720c */ /* 0x000fe20003f46270 */
[----:B------:R-:W-:Y:S02]  /*1110*/  VIADD R13, R0, 0x3a ;  /* 0x0000003a000d7836 */ /* 0x000fe40000000000 */
[----:B------:R-:W-:Y:S02]  /*1120*/  IMAD R20, R4, R7, R20 ;  /* 0x0000000704147224 */ /* 0x000fe400078e0214 */
[----:B------:R-:W-:Y:S02]  /*1130*/  VIADD R7, R0, 0x36 ;  /* 0x0000003600077836 */ /* 0x000fe40000000000 */
[----:B------:R-:W-:Y:S01]  /*1140*/  IMAD.HI.U32 R11, R9, R19, RZ ;  /* 0x00000013090b7227 */ /* 0x000fe200078e00ff */
[----:B------:R-:W-:-:S03]  /*1150*/  IABS R18, R13 ;  /* 0x0000000d00127213 */ /* 0x000fc60000000000 */
[--C-:B------:R-:W-:Y:S01]  /*1160*/  @!P5 IMAD.IADD R10, R10, 0x1, -R5.reuse ;  /* 0x000000010a0ad824 */ /* 0x100fe200078e0a05 */
[----:B------:R-:W-:Y:S01]  /*1170*/  ISETP.GE.AND P5, PT, R22, RZ, PT ;  /* 0x000000ff1600720c */ /* 0x000fe20003fa6270 */
[----:B------:R-:W-:Y:S01]  /*1180*/  @!P6 IMAD.IADD R12, R12, 0x1, -R5 ;  /* 0x000000010c0ce824 */ /* 0x000fe200078e0a05 */
[----:B------:R-:W-:Y:S01]  /*1190*/  ISETP.GE.AND P6, PT, R23, RZ, PT ;  /* 0x000000ff1700720c */ /* 0x000fe20003fc6270 */
[----:B------:R-:W-:Y:S01]  /*11a0*/  IMAD.MOV R11, RZ, RZ, -R11 ;  /* 0x000000ffff0b7224 */ /* 0x000fe200078e0a0b */
[----:B------:R-:W-:Y:S01]  /*11b0*/  IABS R15, R7 ;  /* 0x00000007000f7213 */ /* 0x000fe20000000000 */
[--C-:B------:R-:W-:Y:S01]  /*11c0*/  @!P1 IMAD.IADD R14, R14, 0x1, -R5.reuse ;  /* 0x000000010e0e9824 */ /* 0x100fe200078e0a05 */
[----:B------:R-:W-:Y:S01]  /*11d0*/  ISETP.GE.AND P1, PT, R17, RZ, PT ;  /* 0x000000ff1100720c */ /* 0x000fe20003f26270 */
[----:B------:R-:W-:Y:S02]  /*11e0*/  @!P3 IMAD.IADD R8, R8, 0x1, -R5 ;  /* 0x000000010808b824 */ /* 0x000fe400078e0a05 */
[----:B------:R-:W-:Y:S01]  /*11f0*/  IMAD.HI.U32 R5, R9, R18, RZ ;  /* 0x0000001209057227 */ /* 0x000fe200078e00ff */
[----:B------:R-:W-:-:S03]  /*1200*/  ISETP.GE.AND P3, PT, R29, RZ, PT ;  /* 0x000000ff1d00720c */ /* 0x000fc60003f66270 */
[----:B------:R-:W-:Y:S02]  /*1210*/  IMAD R19, R4, R11, R19 ;  /* 0x0000000b04137224 */ /* 0x000fe400078e0213 */
[----:B------:R-:W-:Y:S01]  /*1220*/  IMAD.MOV.U32 R11, RZ, RZ, R15 ;  /* 0x000000ffff0b7224 */ /* 0x000fe200078e000f */
[----:B------:R-:W-:Y:S01]  /*1230*/  ISETP.GE.AND P0, PT, R16, RZ, PT ;  /* 0x000000ff1000720c */ /* 0x000fe20003f06270 */
[----:B------:R-:W-:Y:S02]  /*1240*/  IMAD.MOV R17, RZ, RZ, -R5 ;  /* 0x000000ffff117224 */ /* 0x000fe400078e0a05 */
[----:B------:R-:W-:Y:S02]  /*1250*/  IMAD.MOV.U32 R5, RZ, RZ, R14 ;  /* 0x000000ffff057224 */ /* 0x000fe400078e000e */
[----:B------:R-:W-:-:S04]  /*1260*/  IMAD.HI.U32 R16, R9, R11, RZ ;  /* 0x0000000b09107227 */ /* 0x000fc800078e00ff */
[----:B------:R-:W-:Y:S02]  /*1270*/  VIADD R6, R0, 0x38 ;  /* 0x0000003800067836 */ /* 0x000fe40000000000 */
[----:B------:R-:W-:Y:S01]  /*1280*/  @!P5 IMAD.MOV R5, RZ, RZ, -R5 ;  /* 0x000000ffff05d224 */ /* 0x000fe200078e0a05 */
[----:B------:R-:W-:Y:S01]  /*1290*/  ISETP.NE.AND P5, PT, R2, RZ, PT ;  /* 0x000000ff0200720c */ /* 0x000fe20003fa5270 */
[----:B------:R-:W-:Y:S01]  /*12a0*/  @!P6 IMAD.MOV R8, RZ, RZ, -R8 ;  /* 0x000000ffff08e224 */ /* 0x000fe200078e0a08 */
[C---:B------:R-:W-:Y:S01]  /*12b0*/  ISETP.GT.U32.AND P6, PT, R4.reuse, R20, PT ;  /* 0x000000140400720c */ /* 0x040fe20003fc4070 */
[----:B------:R-:W-:Y:S01]  /*12c0*/  IMAD.MOV R16, RZ, RZ, -R16 ;  /* 0x000000ffff107224 */ /* 0x000fe200078e0a10 */
[----:B------:R-:W-:Y:S01]  /*12d0*/  LOP3.LUT R2, RZ, R2, RZ, 0x33, !PT ;  /* 0x00000002ff027212 */ /* 0x000fe200078e33ff */
[C---:B------:R-:W-:Y:S01]  /*12e0*/  IMAD R18, R4.reuse, R17, R18 ;  /* 0x0000001104127224 */ /* 0x040fe200078e0212 */
[----:B------:R-:W-:Y:S01]  /*12f0*/  ISETP.GE.AND P4, PT, R13, RZ, PT ;  /* 0x000000ff0d00720c */ /* 0x000fe20003f86270 */
[----:B------:R-:W-:Y:S01]  /*1300*/  @!P1 IMAD.MOV R10, RZ, RZ, -R10 ;  /* 0x000000ffff0a9224 */ /* 0x000fe200078e0a0a */
[----:B------:R-:W-:Y:S01]  /*1310*/  IABS R13, R6 ;  /* 0x00000006000d7213 */ /* 0x000fe20000000000 */
[C---:B------:R-:W-:Y:S01]  /*1320*/  IMAD R14, R4.reuse, R16, R11 ;  /* 0x00000010040e7224 */ /* 0x040fe200078e020b */
[----:B------:R-:W-:Y:S01]  /*1330*/  ISETP.GT.U32.AND P1, PT, R4, R19, PT ;  /* 0x000000130400720c */ /* 0x000fe20003f24070 */
[----:B------:R-:W-:Y:S01]  /*1340*/  @!P3 IMAD.MOV R12, RZ, RZ, -R12 ;  /* 0x000000ffff0cb224 */ /* 0x000fe200078e0a0c */
[----:B------:R-:W-:-:S02]  /*1350*/  SEL R11, R2, R5, !P5 ;  /* 0x00000005020b7207 */ /* 0x000fc40006800000 */
[----:B------:R-:W-:Y:S01]  /*1360*/  SEL R5, R2, R8, !P5 ;  /* 0x0000000802057207 */ /* 0x000fe20006800000 */
[----:B------:R-:W-:Y:S01]  /*1370*/  IMAD.HI.U32 R15, R9, R13, RZ ;  /* 0x0000000d090f7227 */ /* 0x000fe200078e00ff */
[----:B------:R-:W-:Y:S01]  /*1380*/  ISETP.GT.U32.AND P3, PT, R4, R18, PT ;  /* 0x000000120400720c */ /* 0x000fe20003f64070 */
[----:B------:R1:W-:Y:S02]  /*1390*/  STL [R1+0x60], R11 ;  /* 0x0000600b01007387 */ /* 0x0003e40000100800 */
[----:B------:R-:W-:Y:S02]  /*13a0*/  IMAD.MOV R15, RZ, RZ, -R15 ;  /* 0x000000ffff0f7224 */ /* 0x000fe400078e0a0f */
[----:B------:R2:W-:Y:S01]  /*13b0*/  STL [R1+0x64], R5 ;  /* 0x0000640501007387 */ /* 0x0005e20000100800 */
[----:B------:R-:W-:Y:S01]  /*13c0*/  @!P6 IMAD.IADD R20, R20, 0x1, -R4 ;  /* 0x000000011414e824 */ /* 0x000fe200078e0a04 */
[----:B0-----:R-:W-:Y:S01]  /*13d0*/  SEL R3, R2, R10, !P5 ;  /* 0x0000000a02037207 */ /* 0x001fe20006800000 */
[----:B------:R-:W-:-:S02]  /*13e0*/  IMAD R13, R4, R15, R13 ;  /* 0x0000000f040d7224 */ /* 0x000fc400078e020d */
[C---:B-1----:R-:W-:Y:S02]  /*13f0*/  VIADD R11, R0.reuse, 0x32 ;  /* 0x00000032000b7836 */ /* 0x042fe40000000000 */
[----:B--2---:R-:W-:Y:S01]  /*1400*/  VIADD R5, R0, 0x34 ;  /* 0x0000003400057836 */ /* 0x004fe20000000000 */
[----:B------:R-:W-:Y:S01]  /*1410*/  SEL R2, R2, R12, !P5 ;  /* 0x0000000c02027207 */ /* 0x000fe20006800000 */
[--C-:B------:R-:W-:Y:S01]  /*1420*/  @!P1 IMAD.IADD R19, R19, 0x1, -R4.reuse ;  /* 0x0000000113139824 */ /* 0x100fe200078e0a04 */
[----:B------:R-:W-:Y:S02]  /*1430*/  IABS R16, R11 ;  /* 0x0000000b00107213 */ /* 0x000fe40000000000 */
[----:B------:R-:W-:Y:S02]  /*1440*/  IABS R15, R5 ;  /* 0x00000005000f7213 */ /* 0x000fe40000000000 */
[----:B------:R-:W-:Y:S01]  /*1450*/  ISETP.GT.U32.AND P5, PT, R4, R20, PT ;  /* 0x000000140400720c */ /* 0x000fe20003fa4070 */
[----:B------:R-:W-:Y:S01]  /*1460*/  @!P3 IMAD.IADD R18, R18, 0x1, -R4 ;  /* 0x000000011212b824 */ /* 0x000fe200078e0a04 */
[C---:B------:R-:W-:Y:S01]  /*1470*/  ISETP.GT.U32.AND P3, PT, R4.reuse, R19, PT ;  /* 0x000000130400720c */ /* 0x040fe20003f64070 */
[----:B------:R-:W-:Y:S01]  /*1480*/  IMAD.HI.U32 R21, R9, R15, RZ ;  /* 0x0000000f09157227 */ /* 0x000fe200078e00ff */
[----:B------:R-:W-:-:S03]  /*1490*/  ISETP.GT.U32.AND P6, PT, R4, R13, PT ;  /* 0x0000000d0400720c */ /* 0x000fc60003fc4070 */
[----:B------:R-:W-:-:S04]  /*14a0*/  IMAD.HI.U32 R10, R9, R16, RZ ;  /* 0x00000010090a7227 */ /* 0x000fc800078e00ff */
[----:B------:R-:W-:Y:S02]  /*14b0*/  IMAD.MOV R21, RZ, RZ, -R21 ;  /* 0x000000ffff157224 */ /* 0x000fe400078e0a15 */
[----:B------:R-:W-:Y:S02]  /*14c0*/  IMAD.MOV R10, RZ, RZ, -R10 ;  /* 0x000000ffff0a7224 */ /* 0x000fe400078e0a0a */
[----:B------:R-:W-:Y:S02]  /*14d0*/  IMAD R15, R4, R21, R15 ;  /* 0x00000015040f7224 */ /* 0x000fe400078e020f */
[----:B------:R-:W-:Y:S01]  /*14e0*/  @!P5 IMAD.IADD R20, R20, 0x1, -R4 ;  /* 0x000000011414d824 */ /* 0x000fe200078e0a04 */
[C---:B------:R-:W-:Y:S01]  /*14f0*/  ISETP.GT.U32.AND P5, PT, R4.reuse, R14, PT ;  /* 0x0000000e0400720c */ /* 0x040fe20003fa4070 */
[C---:B------:R-:W-:Y:S01]  /*1500*/  IMAD R16, R4.reuse, R10, R16 ;  /* 0x0000000a04107224 */ /* 0x040fe200078e0210 */
[C---:B------:R-:W-:Y:S01]  /*1510*/  ISETP.GT.U32.AND P1, PT, R4.reuse, R18, PT ;  /* 0x000000120400720c */ /* 0x040fe20003f24070 */
[----:B------:R-:W-:Y:S01]  /*1520*/  @!P3 IMAD.IADD R19, R19, 0x1, -R4 ;  /* 0x000000011313b824 */ /* 0x000fe200078e0a04 */
[----:B------:R-:W-:Y:S01]  /*1530*/  ISETP.GT.U32.AND P3, PT, R4, R15, PT ;  /* 0x0000000f0400720c */ /* 0x000fe20003f64070 */
[----:B------:R-:W-:-:S02]  /*1540*/  VIADD R8, R0, 0x2e ;  /* 0x0000002e00087836 */ /* 0x000fc40000000000 */
[----:B------:R-:W-:Y:S01]  /*1550*/  @!P6 IMAD.IADD R13, R13, 0x1, -R4 ;  /* 0x000000010d0de824 */ /* 0x000fe200078e0a04 */
[----:B------:R-:W-:Y:S01]  /*1560*/  ISETP.GT.U32.AND P6, PT, R4, R16, PT ;  /* 0x000000100400720c */ /* 0x000fe20003fc4070 */
[----:B------:R-:W-:Y:S01]  /*1570*/  VIADD R12, R0, 0x30 ;  /* 0x00000030000c7836 */ /* 0x000fe20000000000 */
[----:B------:R-:W-:Y:S04]  /*1580*/  STL [R1+0x58], R3 ;  /* 0x0000580301007387 */ /* 0x000fe80000100800 */
[----:B------:R0:W-:Y:S01]  /*1590*/  STL [R1+0x5c], R2 ;  /* 0x00005c0201007387 */ /* 0x0001e20000100800 */
[----:B------:R-:W-:Y:S01]  /*15a0*/  IABS R17, R12 ;  /* 0x0000000c00117213 */ /* 0x000fe20000000000 */
[----:B------:R-:W-:Y:S02]  /*15b0*/  IMAD.MOV.U32 R22, RZ, RZ, R20 ;  /* 0x000000ffff167224 */ /* 0x000fe400078e0014 */
[----:B------:R-:W-:Y:S01]  /*15c0*/  @!P5 IMAD.IADD R14, R14, 0x1, -R4 ;  /* 0x000000010e0ed824 */ /* 0x000fe200078e0a04 */
[----:B0-----:R-:W-:Y:S01]  /*15d0*/  IABS R2, R8 ;  /* 0x0000000800027213 */ /* 0x001fe20000000000 */
[----:B------:R-:W-:-:S02]  /*15e0*/  IMAD.MOV.U32 R3, RZ, RZ, R19 ;  /* 0x000000ffff037224 */ /* 0x000fc400078e0013 */
[----:B------:R-:W-:-:S04]  /*15f0*/  IMAD.HI.U32 R10, R9, R17, RZ ;  /* 0x00000011090a7227 */ /* 0x000fc800078e00ff */
[----:B------:R-:W-:-:S04]  /*1600*/  IMAD.HI.U32 R21, R9, R2, RZ ;  /* 0x0000000209157227 */ /* 0x000fc800078e00ff */
[--C-:B------:R-:W-:Y:S01]  /*1610*/  @!P1 IMAD.IADD R18, R18, 0x1, -R4.reuse ;  /* 0x0000000112129824 */ /* 0x100fe200078e0a04 */
[----:B------:R-:W-:Y:S01]  /*1620*/  ISETP.GE.AND P1, PT, R6, RZ, PT ;  /* 0x000000ff0600720c */ /* 0x000fe20003f26270 */
[----:B------:R-:W-:Y:S01]  /*1630*/  @!P3 IMAD.IADD R15, R15, 0x1, -R4 ;  /* 0x000000010f0fb824 */ /* 0x000fe200078e0a04 */
[----:B------:R-:W-:Y:S01]  /*1640*/  ISETP.GT.U32.AND P3, PT, R4, R13, PT ;  /* 0x0000000d0400720c */ /* 0x000fe20003f64070 */
[----:B------:R-:W-:Y:S02]  /*1650*/  @!P2 IMAD.MOV R22, RZ, RZ, -R22 ;  /* 0x000000ffff16a224 */ /* 0x000fe400078e0a16 */
[----:B------:R-:W-:Y:S02]  /*1660*/  IMAD.MOV R6, RZ, RZ, -R21 ;  /* 0x000000ffff067224 */ /* 0x000fe400078e0a15 */
[----:B------:R-:W-:Y:S01]  /*1670*/  @!P6 IMAD.IADD R16, R16, 0x1, -R4 ;  /* 0x000000011010e824 */ /* 0x000fe200078e0a04 */
[----:B------:R-:W-:Y:S01]  /*1680*/  ISETP.GT.U32.AND P6, PT, R4, R14, PT ;  /* 0x0000000e0400720c */ /* 0x000fe20003fc4070 */
[----:B------:R-:W-:-:S02]  /*1690*/  @!P0 IMAD.MOV R3, RZ, RZ, -R3 ;  /* 0x000000ffff038224 */ /* 0x000fc400078e0a03 */
[----:B------:R-:W-:Y:S01]  /*16a0*/  IMAD.MOV R10, RZ, RZ, -R10 ;  /* 0x000000ffff0a7224 */ /* 0x000fe200078e0a0a */
[----:B------:R-:W-:Y:S01]  /*16b0*/  STL [R1+0x8], R22 ;  /* 0x0000081601007387 */ /* 0x000fe20000100800 */
[----:B------:R-:W-:Y:S01]  /*16c0*/  IMAD R2, R4, R6, R2 ;  /* 0x0000000604027224 */ /* 0x000fe200078e0202 */
[----:B------:R-:W-:Y:S01]  /*16d0*/  ISETP.GE.AND P5, PT, R7, RZ, PT ;  /* 0x000000ff0700720c */ /* 0x000fe20003fa6270 */
[C---:B------:R-:W-:Y:S01]  /*16e0*/  VIADD R6, R0.reuse, 0x2a ;  /* 0x0000002a00067836 */ /* 0x040fe20000000000 */
[----:B------:R0:W-:Y:S01]  /*16f0*/  STL [R1+0x4], R3 ;  /* 0x0000040301007387 */ /* 0x0001e20000100800 */
[----:B------:R-:W-:Y:S02]  /*1700*/  VIADD R7, R0, 0x2c ;  /* 0x0000002c00077836 */ /* 0x000fe40000000000 */
[----:B------:R-:W-:Y:S02]  /*1710*/  IMAD R17, R4, R10, R17 ;  /* 0x0000000a04117224 */ /* 0x000fe400078e0211 */
[----:B0-----:R-:W-:Y:S01]  /*1720*/  IMAD.MOV.U32 R3, RZ, RZ, R18 ;  /* 0x000000ffff037224 */ /* 0x001fe200078e0012 */
[----:B------:R-:W-:-:S02]  /*1730*/  IABS R18, R6 ;  /* 0x0000000600127213 */ /* 0x000fc40000000000 */
[----:B------:R-:W-:Y:S01]  /*1740*/  IABS R10, R7 ;  /* 0x00000007000a7213 */ /* 0x000fe20000000000 */
[----:B------:R-:W-:Y:S01]  /*1750*/  @!P4 IMAD.MOV R3, RZ, RZ, -R3 ;  /* 0x000000ffff03c224 */ /* 0x000fe200078e0a03 */
[----:B------:R-:W-:Y:S01]  /*1760*/  ISETP.GT.U32.AND P4, PT, R4, R17, PT ;  /* 0x000000110400720c */ /* 0x000fe20003f84070 */
[--C-:B------:R-:W-:Y:S01]  /*1770*/  @!P3 IMAD.IADD R13, R13, 0x1, -R4.reuse ;  /* 0x000000010d0db824 */ /* 0x100fe200078e0a04 */
[----:B------:R-:W-:Y:S01]  /*1780*/  ISETP.GE.AND P3, PT, R5, RZ, PT ;  /* 0x000000ff0500720c */ /* 0x000fe20003f66270 */
[----:B------:R-:W-:Y:S01]  /*1790*/  @!P6 IMAD.IADD R14, R14, 0x1, -R4 ;  /* 0x000000010e0ee824 */ /* 0x000fe200078e0a04 */
[C---:B------:R-:W-:Y:S01]  /*17a0*/  ISETP.GT.U32.AND P6, PT, R4.reuse, R2, PT ;  /* 0x000000020400720c */ /* 0x040fe20003fc4070 */
[----:B------:R-:W-:Y:S02]  /*17b0*/  IMAD.MOV.U32 R5, RZ, RZ, R18 ;  /* 0x000000ffff057224 */ /* 0x000fe400078e0012 */
[----:B------:R-:W-:Y:S01]  /*17c0*/  IMAD.HI.U32 R18, R9, R10, RZ ;  /* 0x0000000a09127227 */ /* 0x000fe200078e00ff */
[----:B------:R-:W-:-:S02]  /*17d0*/  ISETP.GT.U32.AND P2, PT, R4, R15, PT ;  /* 0x0000000f0400720c */ /* 0x000fc40003f44070 */
[C---:B------:R-:W-:Y:S01]  /*17e0*/  ISETP.GT.U32.AND P0, PT, R4.reuse, R16, PT ;  /* 0x000000100400720c */ /* 0x040fe20003f04070 */
[----:B------:R-:W-:Y:S02]  /*17f0*/  IMAD.MOV R18, RZ, RZ, -R18 ;  /* 0x000000ffff127224 */ /* 0x000fe400078e0a12 */
[----:B------:R-:W-:Y:S02]  /*1800*/  @!P4 IMAD.IADD R17, R17, 0x1, -R4 ;  /* 0x000000011111c824 */ /* 0x000fe400078e0a04 */
[----:B------:R-:W-:Y:S02]  /*1810*/  IMAD R10, R4, R18, R10 ;  /* 0x00000012040a7224 */ /* 0x000fe400078e020a */
[----:B------:R-:W-:Y:S02]  /*1820*/  @!P6 IMAD.IADD R2, R2, 0x1, -R4 ;  /* 0x000000010202e824 */ /* 0x000fe400078e0a04 */
[----:B------:R-:W-:Y:S01]  /*1830*/  @!P1 IMAD.MOV R13, RZ, RZ, -R13 ;  /* 0x000000ffff0d9224 */ /* 0x000fe200078e0a0d */
[----:B------:R-:W-:-:S02]  /*1840*/  ISETP.GT.U32.AND P1, PT, R4, R17, PT ;  /* 0x000000110400720c */ /* 0x000fc40003f24070 */
[----:B------:R-:W-:Y:S01]  /*1850*/  ISETP.GT.U32.AND P6, PT, R4, R10, PT ;  /* 0x0000000a0400720c */ /* 0x000fe20003fc4070 */
[--C-:B------:R-:W-:Y:S01]  /*1860*/  @!P2 IMAD.IADD R15, R15, 0x1, -R4.reuse ;  /* 0x000000010f0fa824 */ /* 0x100fe200078e0a04 */
[----:B------:R-:W-:Y:S01]  /*1870*/  ISETP.GE.AND P2, PT, R11, RZ, PT ;  /* 0x000000ff0b00720c */ /* 0x000fe20003f46270 */
[----:B------:R-:W-:Y:S01]  /*1880*/  @!P0 IMAD.IADD R16, R16, 0x1, -R4 ;  /* 0x0000000110108824 */ /* 0x000fe200078e0a04 */
[----:B------:R-:W-:Y:S01]  /*1890*/  ISETP.GE.AND P0, PT, R12, RZ, PT ;  /* 0x000000ff0c00720c */ /* 0x000fe20003f06270 */
[----:B------:R-:W-:Y:S01]  /*18a0*/  IMAD.HI.U32 R11, R9, R5, RZ ;  /* 0x00000005090b7227 */ /* 0x000fe200078e00ff */
[----:B------:R-:W-:-:S03]  /*18b0*/  ISETP.GE.AND P4, PT, R8, RZ, PT ;  /* 0x000000ff0800720c */ /* 0x000fc60003f86270 */
[----:B------:R-:W-:Y:S02]  /*18c0*/  IMAD.MOV R11, RZ, RZ, -R11 ;  /* 0x000000ffff0b7224 */ /* 0x000fe400078e0a0b */
[----:B------:R-:W-:Y:S02]  /*18d0*/  VIADD R8, R0, 0x28 ;  /* 0x0000002800087836 */ /* 0x000fe40000000000 */
[----:B------:R-:W-:Y:S02]  /*18e0*/  IMAD R5, R4, R11, R5 ;  /* 0x0000000b04057224 */ /* 0x000fe400078e0205 */
[--C-:B------:R-:W-:Y:S01]  /*18f0*/  @!P1 IMAD.IADD R17, R17, 0x1, -R4.reuse ;  /* 0x0000000111119824 */ /* 0x100fe200078e0a04 */
[----:B------:R-:W-:Y:S01]  /*1900*/  IABS R11, R8 ;  /* 0x00000008000b7213 */ /* 0x000fe20000000000 */
[----:B------:R-:W-:Y:S01]  /*1910*/  @!P6 IMAD.IADD R10, R10, 0x1, -R4 ;  /* 0x000000010a0ae824 */ /* 0x000fe200078e0a04 */
[----:B------:R-:W-:Y:S01]  /*1920*/  ISETP.GE.AND P1, PT, R6, RZ, PT ;  /* 0x000000ff0600720c */ /* 0x000fe20003f26270 */
[----:B------:R-:W-:Y:S01]  /*1930*/  @!P3 IMAD.MOV R15, RZ, RZ, -R15 ;  /* 0x000000ffff0fb224 */ /* 0x000fe200078e0a0f */
[----:B------:R-:W-:Y:S01]  /*1940*/  ISETP.GT.U32.AND P3, PT, R4, R5, PT ;  /* 0x000000050400720c */ /* 0x000fe20003f64070 */
[----:B------:R-:W-:Y:S01]  /*1950*/  @!P2 IMAD.MOV R16, RZ, RZ, -R16 ;  /* 0x000000ffff10a224 */ /* 0x000fe200078e0a10 */
[----:B------:R-:W-:Y:S01]  /*1960*/  ISETP.GE.AND P2, PT, R7, RZ, PT ;  /* 0x000000ff0700720c */ /* 0x000fe20003f46270 */
[----:B------:R-:W-:-:S02]  /*1970*/  VIADD R6, R0, 0x26 ;  /* 0x0000002600067836 */ /* 0x000fc40000000000 */
[----:B------:R-:W-:Y:S01]  /*1980*/  @!P0 IMAD.MOV R17, RZ, RZ, -R17 ;  /* 0x000000ffff118224 */ /* 0x000fe200078e0a11 */
[----:B------:R-:W-:Y:S01]  /*1990*/  ISETP.GT.U32.AND P0, PT, R4, R10, PT ;  /* 0x0000000a0400720c */ /* 0x000fe20003f04070 */
[----:B------:R-:W-:Y:S01]  /*19a0*/  IMAD.HI.U32 R7, R9, R11, RZ ;  /* 0x0000000b09077227 */ /* 0x000fe200078e00ff */
[----:B------:R-:W-:-:S03]  /*19b0*/  IABS R19, R6 ;  /* 0x0000000600137213 */ /* 0x000fc60000000000 */
[----:B------:R-:W-:Y:S01]  /*19c0*/  IMAD.MOV R7, RZ, RZ, -R7 ;  /* 0x000000ffff077224 */ /* 0x000fe200078e0a07 */
[----:B------:R-:W-:Y:S01]  /*19d0*/  ISETP.GE.AND P6, PT, R6, RZ, PT ;  /* 0x000000ff0600720c */ /* 0x000fe20003fc6270 */
[----:B------:R-:W-:-:S04]  /*19e0*/  IMAD.HI.U32 R6, R9, R19, RZ ;  /* 0x0000001309067227 */ /* 0x000fc800078e00ff */
[C---:B------:R-:W-:Y:S02]  /*19f0*/  IMAD R18, R4.reuse, R7, R11 ;  /* 0x0000000704127224 */ /* 0x040fe400078e020b */
[----:B------:R-:W-:Y:S01]  /*1a00*/  @!P5 IMAD.MOV R14, RZ, RZ, -R14 ;  /* 0x000000ffff0ed224 */ /* 0x000fe200078e0a0e */
[----:B------:R-:W-:Y:S01]  /*1a10*/  ISETP.GT.U32.AND P5, PT, R4, R2, PT ;  /* 0x000000020400720c */ /* 0x000fe20003fa4070 */
[--C-:B------:R-:W-:Y:S02]  /*1a20*/  @!P3 IMAD.IADD R5, R5, 0x1, -R4.reuse ;  /* 0x000000010505b824 */ /* 0x100fe400078e0a04 */
[----:B------:R-:W-:Y:S01]  /*1a30*/  @!P0 IMAD.IADD R10, R10, 0x1, -R4 ;  /* 0x000000010a0a8824 */ /* 0x000fe200078e0a04 */
[C---:B------:R-:W-:Y:S01]  /*1a40*/  ISETP.GT.U32.AND P0, PT, R4.reuse, R18, PT ;  /* 0x000000120400720c */ /* 0x040fe20003f04070 */
[----:B------:R-:W-:Y:S01]  /*1a50*/  IMAD.MOV R6, RZ, RZ, -R6 ;  /* 0x000000ffff067224 */ /* 0x000fe200078e0a06 */
[----:B------:R-:W-:Y:S01]  /*1a60*/  ISETP.GT.U32.AND P3, PT, R4, R5, PT ;  /* 0x000000050400720c */ /* 0x000fe20003f64070 */
[----:B------:R-:W-:-:S02]  /*1a70*/  IMAD.MOV.U32 R11, RZ, RZ, R10 ;  /* 0x000000ffff0b7224 */ /* 0x000fc400078e000a */
[----:B------:R-:W-:Y:S02]  /*1a80*/  IMAD R19, R4, R6, R19 ;  /* 0x0000000604137224 */ /* 0x000fe400078e0213 */
[----:B------:R-:W-:-:S03]  /*1a90*/  @!P2 IMAD.MOV R11, RZ, RZ, -R11 ;  /* 0x000000ffff0ba224 */ /* 0x000fc600078e0a0b */
[----:B------:R-:W-:Y:S01]  /*1aa0*/  ISETP.GT.U32.AND P2, PT, R4, R19, PT ;  /* 0x000000130400720c */ /* 0x000fe20003f44070 */
[--C-:B------:R-:W-:Y:S02]  /*1ab0*/  @!P5 IMAD.IADD R2, R2, 0x1, -R4.reuse ;  /* 0x000000010202d824 */ /* 0x100fe400078e0a04 */
[----:B------:R-:W-:Y:S02]  /*1ac0*/  VIADD R21, R0, 0x22 ;  /* 0x0000002200157836 */ /* 0x000fe40000000000 */
[--C-:B------:R-:W-:Y:S01]  /*1ad0*/  @!P0 IMAD.IADD R18, R18, 0x1, -R4.reuse ;  /* 0x0000000112128824 */ /* 0x100fe200078e0a04 */
[----:B------:R0:W-:Y:S01]  /*1ae0*/  STL [R1], R3 ;  /* 0x0000000301007387 */ /* 0x0001e20000100800 */
[----:B------:R-:W-:Y:S01]  /*1af0*/  @!P3 IMAD.IADD R5, R5, 0x1, -R4 ;  /* 0x000000010505b824 */ /* 0x000fe200078e0a04 */
[----:B------:R-:W-:Y:S01]  /*1b00*/  ISETP.GE.AND P3, PT, R21, RZ, PT ;  /* 0x000000ff1500720c */ /* 0x000fe20003f66270 */
[C---:B------:R-:W-:Y:S01]  /*1b10*/  VIADD R7, R0.reuse, 0x20 ;  /* 0x0000002000077836 */ /* 0x040fe20000000000 */
[----:B------:R-:W-:Y:S01]  /*1b20*/  IABS R21, R21 ;  /* 0x0000001500157213 */ /* 0x000fe20000000000 */
[----:B------:R-:W-:Y:S01]  /*1b30*/  VIADD R20, R0, 0x24 ;  /* 0x0000002400147836 */ /* 0x000fe20000000000 */
[----:B------:R-:W-:Y:S01]  /*1b40*/  ISETP.GT.U32.AND P0, PT, R4, R18, PT ;  /* 0x000000120400720c */ /* 0x000fe20003f04070 */
[----:B0-----:R-:W-:Y:S01]  /*1b50*/  IMAD.MOV.U32 R3, RZ, RZ, R2 ;  /* 0x000000ffff037224 */ /* 0x001fe200078e0002 */
[----:B------:R-:W-:Y:S01]  /*1b60*/  STL [R1+0xb54], R13 ;  /* 0x000b540d01007387 */ /* 0x000fe20000100800 */
[----:B------:R-:W-:-:S02]  /*1b70*/  @!P2 IMAD.IADD R19, R19, 0x1, -R4 ;  /* 0x000000011313a824 */ /* 0x000fc400078e0a04 */
[----:B------:R-:W-:Y:S01]  /*1b80*/  @!P4 IMAD.MOV R3, RZ, RZ, -R3 ;  /* 0x000000ffff03c224 */ /* 0x000fe200078e0a03 */
[----:B------:R-:W-:Y:S01]  /*1b90*/  STL [R1+0xb58], R14 ;  /* 0x000b580e01007387 */ /* 0x000fe20000100800 */
[----:B------:R-:W-:Y:S01]  /*1ba0*/  ISETP.GE.AND P5, PT, R8, RZ, PT ;  /* 0x000000ff0800720c */ /* 0x000fe20003fa6270 */
[----:B------:R-:W-:Y:S01]  /*1bb0*/  IMAD.HI.U32 R6, R9, R21, RZ ;  /* 0x0000001509067227 */ /* 0x000fe200078e00ff */
[----:B------:R-:W-:Y:S01]  /*1bc0*/  IABS R22, R7 ;  /* 0x0000000700167213 */ /* 0x000fe20000000000 */
[----:B------:R-:W-:Y:S01]  /*1bd0*/  STL [R1+0xb5c], R15 ;  /* 0x000b5c0f01007387 */ /* 0x000fe20000100800 */
[----:B------:R-:W-:-:S03]  /*1be0*/  ISETP.GE.AND P4, PT, R20, RZ, PT ;  /* 0x000000ff1400720c */ /* 0x000fc60003f86270 */
[----:B------:R-:W-:Y:S01]  /*1bf0*/  STL [R1+0xb60], R16 ;  /* 0x000b601001007387 */ /* 0x000fe20000100800 */
[----:B------:R-:W-:-:S03]  /*1c00*/  IABS R20, R20 ;  /* 0x0000001400147213 */ /* 0x000fc60000000000 */
[----:B------:R-:W-:Y:S01]  /*1c10*/  STL [R1+0xb68], R17 ;  /* 0x000b681101007387 */ /* 0x000fe20000100800 */
[----:B------:R-:W-:Y:S01]  /*1c20*/  ISETP.GT.U32.AND P2, PT, R4, R19, PT ;  /* 0x000000130400720c */ /* 0x000fe20003f44070 */
[----:B------:R-:W-:Y:S02]  /*1c30*/  IMAD.MOV R6, RZ, RZ, -R6 ;  /* 0x000000ffff067224 */ /* 0x000fe400078e0a06 */
[----:B------:R0:W-:Y:S01]  /*1c40*/  STL [R1+0x28], R3 ;  /* 0x0000280301007387 */ /* 0x0001e20000100800 */
[----:B------:R-:W-:Y:S02]  /*1c50*/  VIADD R2, R0, 0x1e ;  /* 0x0000001e00027836 */ /* 0x000fe40000000000 */
[----:B------:R-:W-:-:S04]  /*1c60*/  IMAD.HI.U32 R8, R9, R20, RZ ;  /* 0x0000001409087227 */ /* 0x000fc800078e00ff */
[----:B0-----:R-:W-:Y:S02]  /*1c70*/  IMAD.MOV.U32 R3, RZ, RZ, R5 ;  /* 0x000000ffff037224 */ /* 0x001fe400078e0005 */
[----:B------:R-:W-:-:S04]  /*1c80*/  IMAD.HI.U32 R5, R9, R22, RZ ;  /* 0x0000001609057227 */ /* 0x000fc800078e00ff */
[----:B------:R-:W-:Y:S02]  /*1c90*/  IMAD.MOV R5, RZ, RZ, -R5 ;  /* 0x000000ffff057224 */ /* 0x000fe400078e0a05 */
[----:B------:R-:W-:Y:S02]  /*1ca0*/  IMAD R21, R4, R6, R21 ;  /* 0x0000000604157224 */ /* 0x000fe400078e0215 */
[----:B------:R-:W-:Y:S01]  /*1cb0*/  @!P0 IMAD.IADD R18, R18, 0x1, -R4 ;  /* 0x0000000112128824 */ /* 0x000fe200078e0a04 */
[----:B------:R-:W-:Y:S01]  /*1cc0*/  IABS R23, R2 ;  /* 0x0000000200177213 */ /* 0x000fe20000000000 */
[----:B------:R-:W-:Y:S02]  /*1cd0*/  IMAD.MOV R8, RZ, RZ, -R8 ;  /* 0x000000ffff087224 */ /* 0x000fe400078e0a08 */
[C---:B------:R-:W-:Y:S02]  /*1ce0*/  IMAD R22, R4.reuse, R5, R22 ;  /* 0x0000000504167224 */ /* 0x040fe400078e0216 */
[----:B------:R-:W-:Y:S01]  /*1cf0*/  @!P5 IMAD.MOV R18, RZ, RZ, -R18 ;  /* 0x000000ffff12d224 */ /* 0x000fe200078e0a12 */
[C---:B------:R-:W-:Y:S01]  /*1d00*/  ISETP.GT.U32.AND P5, PT, R4.reuse, R21, PT ;  /* 0x000000150400720c */ /* 0x040fe20003fa4070 */
[----:B------:R-:W-:Y:S01]  /*1d10*/  @!P1 IMAD.MOV R3, RZ, RZ, -R3 ;  /* 0x000000ffff039224 */ /* 0x000fe200078e0a03 */
[----:B------:R-:W-:Y:S01]  /*1d20*/  ISETP.GE.AND P1, PT, R7, RZ, PT ;  /* 0x000000ff0700720c */ /* 0x000fe20003f26270 */
[----:B------:R-:W-:-:S02]  /*1d30*/  IMAD R20, R4, R8, R20 ;  /* 0x0000000804147224 */ /* 0x000fc400078e0214 */
[----:B------:R-:W-:Y:S01]  /*1d40*/  @!P2 IMAD.IADD R19, R19, 0x1, -R4 ;  /* 0x000000011313a824 */ /* 0x000fe200078e0a04 */
[C---:B------:R-:W-:Y:S01]  /*1d50*/  ISETP.GT.U32.AND P2, PT, R4.reuse, R22, PT ;  /* 0x000000160400720c */ /* 0x040fe20003f44070 */
[----:B------:R-:W-:Y:S01]  /*1d60*/  IMAD.HI.U32 R7, R9, R23, RZ ;  /* 0x0000001709077227 */ /* 0x000fe200078e00ff */
[----:B------:R-:W-:-:S03]  /*1d70*/  ISETP.GT.U32.AND P0, PT, R4, R20, PT ;  /* 0x000000140400720c */ /* 0x000fc60003f04070 */
[----:B------:R-:W-:Y:S02]  /*1d80*/  IMAD.MOV R7, RZ, RZ, -R7 ;  /* 0x000000ffff077224 */ /* 0x000fe400078e0a07 */
[----:B------:R-:W-:Y:S02]  /*1d90*/  VIADD R6, R0, 0x1c ;  /* 0x0000001c00067836 */ /* 0x000fe40000000000 */
[----:B------:R-:W-:Y:S02]  /*1da0*/  IMAD R23, R4, R7, R23 ;  /* 0x0000000704177224 */ /* 0x000fe400078e0217 */
[----:B------:R-:W-:Y:S01]  /*1db0*/  VIADD R10, R0, 0x1a ;  /* 0x0000001a000a7836 */ /* 0x000fe20000000000 */
[----:B------:R-:W-:Y:S01]  /*1dc0*/  IABS R24, R6 ;  /* 0x0000000600187213 */ /* 0x000fe20000000000 */
[--C-:B------:R-:W-:Y:S02]  /*1dd0*/  @!P5 IMAD.IADD R21, R21, 0x1, -R4.reuse ;  /* 0x000000011515d824 */ /* 0x100fe400078e0a04 */
[----:B------:R-:W-:Y:S01]  /*1de0*/  @!P6 IMAD.MOV R19, RZ, RZ, -R19 ;  /* 0x000000ffff13e224 */ /* 0x000fe200078e0a13 */
[----:B------:R-:W-:Y:S01]  /*1df0*/  ISETP.GT.U32.AND P6, PT, R4, R23, PT ;  /* 0x000000170400720c */ /* 0x000fe20003fc4070 */
[----:B------:R-:W-:Y:S01]  /*1e00*/  @!P2 IMAD.IADD R22, R22, 0x1, -R4 ;  /* 0x000000011616a824 */ /* 0x000fe200078e0a04 */
[----:B------:R-:W-:Y:S01]  /*1e10*/  IABS R25, R10 ;  /* 0x0000000a00197213 */ /* 0x000fe20000000000 */
[----:B------:R-:W-:Y:S01]  /*1e20*/  IMAD.HI.U32 R7, R9, R24, RZ ;  /* 0x0000001809077227 */ /* 0x000fe200078e00ff */
[----:B------:R-:W-:-:S03]  /*1e30*/  ISETP.GT.U32.AND P5, PT, R4, R21, PT ;  /* 0x000000150400720c */ /* 0x000fc60003fa4070 */
[----:B------:R-:W-:Y:S01]  /*1e40*/  @!P0 IMAD.IADD R20, R20, 0x1, -R4 ;  /* 0x0000000114148824 */ /* 0x000fe200078e0a04 */
[----:B------:R-:W-:Y:S01]  /*1e50*/  ISETP.GT.U32.AND P2, PT, R4, R22, PT ;  /* 0x000000160400720c */ /* 0x000fe20003f44070 */
[----:B------:R-:W-:-:S04]  /*1e60*/  IMAD.HI.U32 R5, R9, R25, RZ ;  /* 0x0000001909057227 */ /* 0x000fc800078e00ff */
[----:B------:R-:W-:Y:S01]  /*1e70*/  IMAD.MOV R7, RZ, RZ, -R7 ;  /* 0x000000ffff077224 */ /* 0x000fe200078e0a07 */
[----:B------:R-:W-:Y:S01]  /*1e80*/  ISETP.GT.U32.AND P0, PT, R4, R20, PT ;  /* 0x000000140400720c */ /* 0x000fe20003f04070 */
[----:B------:R-:W-:Y:S02]  /*1e90*/  VIADD R12, R0, 0x18 ;  /* 0x00000018000c7836 */ /* 0x000fe40000000000 */
[----:B------:R-:W-:Y:S02]  /*1ea0*/  IMAD.MOV R5, RZ, RZ, -R5 ;  /* 0x000000ffff057224 */ /* 0x000fe400078e0a05 */
[C---:B------:R-:W-:Y:S01]  /*1eb0*/  IMAD R24, R4.reuse, R7, R24 ;  /* 0x0000000704187224 */ /* 0x040fe200078e0218 */
[----:B------:R-:W-:Y:S01]  /*1ec0*/  IABS R26, R12 ;  /* 0x0000000c001a7213 */ /* 0x000fe20000000000 */
[----:B------:R-:W-:Y:S02]  /*1ed0*/  @!P6 IMAD.IADD R23, R23, 0x1, -R4 ;  /* 0x000000011717e824 */ /* 0x000fe400078e0a04 */
[----:B------:R-:W-:-:S02]  /*1ee0*/  IMAD R25, R4, R5, R25 ;  /* 0x0000000504197224 */ /* 0x000fc400078e0219 */
[--C-:B------:R-:W-:Y:S01]  /*1ef0*/  @!P5 IMAD.IADD R21, R21, 0x1, -R4.reuse ;  /* 0x000000011515d824 */ /* 0x100fe200078e0a04 */
[----:B------:R-:W-:Y:S01]  /*1f00*/  ISETP.GT.U32.AND P5, PT, R4, R24, PT ;  /* 0x000000180400720c */ /* 0x000fe20003fa4070 */
[----:B------:R-:W-:Y:S01]  /*1f10*/  @!P2 IMAD.IADD R22, R22, 0x1, -R4 ;  /* 0x000000011616a824 */ /* 0x000fe200078e0a04 */
[C---:B------:R-:W-:Y:S01]  /*1f20*/  ISETP.GT.U32.AND P6, PT, R4.reuse, R23, PT ;  /* 0x000000170400720c */ /* 0x040fe20003fc4070 */
[----:B------:R-:W-:Y:S01]  /*1f30*/  IMAD.HI.U32 R8, R9, R26, RZ ;  /* 0x0000001a09087227 */ /* 0x000fe200078e00ff */
[----:B------:R-:W-:-:S03]  /*1f40*/  ISETP.GT.U32.AND P2, PT, R4, R25, PT ;  /* 0x000000190400720c */ /* 0x000fc60003f44070 */
[----:B------:R-:W-:Y:S01]  /*1f50*/  @!P0 IMAD.IADD R20, R20, 0x1, -R4 ;  /* 0x0000000114148824 */ /* 0x000fe200078e0a04 */
[----:B------:R-:W-:Y:S01]  /*1f60*/  ISETP.GE.AND P0, PT, R2, RZ, PT ;  /* 0x000000ff0200720c */ /* 0x000fe20003f06270 */
[----:B------:R-:W-:Y:S02]  /*1f70*/  IMAD.MOV R2, RZ, RZ, -R8 ;  /* 0x000000ffff027224 */ /* 0x000fe400078e0a08 */
[----:B------:R-:W-:Y:S02]  /*1f80*/  VIADD R13, R0, 0x16 ;  /* 0x00000016000d7836 */ /* 0x000fe40000000000 */
[----:B------:R-:W-:Y:S02]  /*1f90*/  IMAD R26, R4, R2, R26 ;  /* 0x00000002041a7224 */ /* 0x000fe400078e021a */
[--C-:B------:R-:W-:Y:S01]  /*1fa0*/  @!P5 IMAD.IADD R24, R24, 0x1, -R4.reuse ;  /* 0x000000011818d824 */ /* 0x100fe200078e0a04 */
[----:B------:R-:W-:Y:S01]  /*1fb0*/  IABS R27, R13 ;  /* 0x0000000d001b7213 */ /* 0x000fe20000000000 */
[----:B------:R-:W-:Y:S01]  /*1fc0*/  STL [R1+0x20], R11 ;  /* 0x0000200b01007387 */ /* 0x000fe20000100800 */
[--C-:B------:R-:W-:Y:S01]  /*1fd0*/  @!P6 IMAD.IADD R23, R23, 0x1, -R4.reuse ;  /* 0x000000011717e824 */ /* 0x100fe200078e0a04 */
[C---:B------:R-:W-:Y:S01]  /*1fe0*/  ISETP.GT.U32.AND P6, PT, R4.reuse, R26, PT ;  /* 0x0000001a0400720c */ /* 0x040fe20003fc4070 */
[----:B------:R-:W-:Y:S01]  /*1ff0*/  @!P2 IMAD.IADD R25, R25, 0x1, -R4 ;  /* 0x000000011919a824 */ /* 0x000fe200078e0a04 */
[----:B------:R0:W-:Y:S01]  /*2000*/  STL [R1+0x24], R3 ;  /* 0x0000240301007387 */ /* 0x0001e20000100800 */
[----:B------:R-:W-:Y:S01]  /*2010*/  ISETP.GT.U32.AND P2, PT, R4, R24, PT ;  /* 0x000000180400720c */ /* 0x000fe20003f44070 */
[----:B------:R-:W-:-:S04]  /*2020*/  IMAD.HI.U32 R7, R9, R27, RZ ;  /* 0x0000001b09077227 */ /* 0x000fc800078e00ff */
[C---:B0-----:R-:W-:Y:S02]  /*2030*/  VIADD R3, R0.reuse, 0x12 ;  /* 0x0000001200037836 */ /* 0x041fe40000000000 */
[----:B------:R-:W-:Y:S01]  /*2040*/  IMAD.MOV R7, RZ, RZ, -R7 ;  /* 0x000000ffff077224 */ /* 0x000fe200078e0a07 */
[----:B------:R-:W-:Y:S02]  /*2050*/  STL [R1+0xb6c], R18 ;  /* 0x000b6c1201007387 */ /* 0x000fe40000100800 */
[----:B------:R-:W-:Y:S01]  /*2060*/  IABS R29, R3 ;  /* 0x00000003001d7213 */ /* 0x000fe20000000000 */
[----:B------:R-:W-:Y:S01]  /*2070*/  VIADD R11, R0, 0x14 ;  /* 0x00000014000b7836 */ /* 0x000fe20000000000 */
[----:B------:R0:W-:Y:S01]  /*2080*/  STL [R1+0xb70], R19 ;  /* 0x000b701301007387 */ /* 0x0001e20000100800 */
[----:B------:R-:W-:Y:S02]  /*2090*/  IMAD R27, R4, R7, R27 ;  /* 0x00000007041b7224 */ /* 0x000fe400078e021b */
[----:B------:R-:W-:Y:S01]  /*20a0*/  IMAD.HI.U32 R2, R9, R29, RZ ;  /* 0x0000001d09027227 */ /* 0x000fe200078e00ff */
[----:B------:R-:W-:-:S03]  /*20b0*/  IABS R28, R11 ;  /* 0x0000000b001c7213 */ /* 0x000fc60000000000 */
[--C-:B------:R-:W-:Y:S02]  /*20c0*/  @!P6 IMAD.IADD R26, R26, 0x1, -R4.reuse ;  /* 0x000000011a1ae824 */ /* 0x100fe400078e0a04 */
[----:B0-----:R-:W-:Y:S02]  /*20d0*/  VIADD R19, R0, 0x10 ;  /* 0x0000001000137836 */ /* 0x001fe40000000000 */
[----:B------:R-:W-:Y:S01]  /*20e0*/  @!P2 IMAD.IADD R24, R24, 0x1, -R4 ;  /* 0x000000011818a824 */ /* 0x000fe200078e0a04 */
[C---:B------:R-:W-:Y:S01]  /*20f0*/  ISETP.GT.U32.AND P2, PT, R4.reuse, R27, PT ;  /* 0x0000001b0400720c */ /* 0x040fe20003f44070 */
[----:B------:R-:W-:Y:S01]  /*2100*/  IMAD.MOV R2, RZ, RZ, -R2 ;  /* 0x000000ffff027224 */ /* 0x000fe200078e0a02 */
[----:B------:R-:W-:Y:S01]  /*2110*/  IABS R7, R19 ;  /* 0x0000001300077213 */ /* 0x000fe20000000000 */
[----:B------:R-:W-:Y:S01]  /*2120*/  @!P4 IMAD.MOV R20, RZ, RZ, -R20 ;  /* 0x000000ffff14c224 */ /* 0x000fe200078e0a14 */
[C---:B------:R-:W-:Y:S01]  /*2130*/  ISETP.GT.U32.AND P4, PT, R4.reuse, R26, PT ;  /* 0x0000001a0400720c */ /* 0x040fe20003f84070 */
[----:B------:R-:W-:-:S02]  /*2140*/  IMAD R29, R4, R2, R29 ;  /* 0x00000002041d7224 */ /* 0x000fc400078e021d */
[C---:B------:R-:W-:Y:S02]  /*2150*/  VIADD R18, R0.reuse, 0xe ;  /* 0x0000000e00127836 */ /* 0x040fe40000000000 */
[----:B------:R-:W-:Y:S02]  /*2160*/  VIADD R13, R0, 0xc ;  /* 0x0000000c000d7836 */ /* 0x000fe40000000000 */
[----:B------:R-:W-:Y:S01]  /*2170*/  IMAD.HI.U32 R5, R9, R28, RZ ;  /* 0x0000001c09057227 */ /* 0x000fe200078e00ff */
[----:B------:R-:W-:-:S03]  /*2180*/  ISETP.GE.AND P5, PT, R6, RZ, PT ;  /* 0x000000ff0600720c */ /* 0x000fc60003fa6270 */
[----:B------:R-:W-:Y:S02]  /*2190*/  VIADD R17, R0, 0xa ;  /* 0x0000000a00117836 */ /* 0x000fe40000000000 */
[----:B------:R-:W-:Y:S01]  /*21a0*/  IMAD.HI.U32 R2, R9, R7, RZ ;  /* 0x0000000709027227 */ /* 0x000fe200078e00ff */
[----:B------:R-:W-:Y:S02]  /*21b0*/  IABS R8, R18 ;  /* 0x0000001200087213 */ /* 0x000fe40000000000 */
[----:B------:R-:W-:Y:S01]  /*21c0*/  IABS R6, R13 ;  /* 0x0000000d00067213 */ /* 0x000fe20000000000 */
[----:B------:R-:W-:Y:S01]  /*21d0*/  IMAD.MOV R5, RZ, RZ, -R5 ;  /* 0x000000ffff057224 */ /* 0x000fe200078e0a05 */
[----:B------:R-:W-:Y:S01]  /*21e0*/  IABS R11, R17 ;  /* 0x00000011000b7213 */ /* 0x000fe20000000000 */
[----:B------:R-:W-:Y:S02]  /*21f0*/  IMAD.MOV R2, RZ, RZ, -R2 ;  /* 0x000000ffff027224 */ /* 0x000fe400078e0a02 */
[----:B------:R-:W-:-:S02]  /*2200*/  IMAD R28, R4, R5, R28 ;  /* 0x00000005041c7224 */ /* 0x000fc400078e021c */
[----:B------:R-:W-:Y:S01]  /*2210*/  @!P2 IMAD.IADD R27, R27, 0x1, -R4 ;  /* 0x000000011b1ba824 */ /* 0x000fe200078e0a04 */
[----:B------:R-:W-:Y:S01]  /*2220*/  ISETP.GE.AND P2, PT, R10, RZ, PT ;  /* 0x000000ff0a00720c */ /* 0x000fe20003f46270 */
[----:B------:R-:W-:Y:S02]  /*2230*/  IMAD R2, R4, R2, R7 ;  /* 0x0000000204027224 */ /* 0x000fe400078e0207 */
[----:B------:R-:W-:-:S04]  /*2240*/  IMAD.HI.U32 R5, R9, R8, RZ ;  /* 0x0000000809057227 */ /* 0x000fc800078e00ff */
[----:B------:R-:W-:-:S04]  /*2250*/  IMAD.HI.U32 R7, R9, R6, RZ ;  /* 0x0000000609077227 */ /* 0x000fc800078e00ff */
[----:B------:R-:W-:-:S04]  /*2260*/  IMAD.HI.U32 R10, R9, R11, RZ ;  /* 0x0000000b090a7227 */ /* 0x000fc800078e00ff */
[----:B------:R-:W-:Y:S01]  /*2270*/  @!P4 IMAD.IADD R26, R26, 0x1, -R4 ;  /* 0x000000011a1ac824 */ /* 0x000fe200078e0a04 */
[----:B------:R-:W-:Y:S01]  /*2280*/  ISETP.GT.U32.AND P4, PT, R4, R29, PT ;  /* 0x0000001d0400720c */ /* 0x000fe20003f84070 */
[----:B------:R-:W-:Y:S02]  /*2290*/  IMAD.MOV R5, RZ, RZ, -R5 ;  /* 0x000000ffff057224 */ /* 0x000fe400078e0a05 */
[----:B------:R-:W-:Y:S02]  /*22a0*/  IMAD.MOV R7, RZ, RZ, -R7 ;  /* 0x000000ffff077224 */ /* 0x000fe400078e0a07 */
[C---:B------:R-:W-:Y:S02]  /*22b0*/  VIADD R3, R0.reuse, 0x8 ;  /* 0x0000000800037836 */ /* 0x040fe40000000000 */
[----:B------:R-:W-:Y:S02]  /*22c0*/  IMAD.MOV R10, RZ, RZ, -R10 ;  /* 0x000000ffff0a7224 */ /* 0x000fe400078e0a0a */
[----:B------:R-:W-:-:S02]  /*22d0*/  VIADD R16, R0, 0x6 ;  /* 0x0000000600107836 */ /* 0x000fc40000000000 */
[C---:B------:R-:W-:Y:S01]  /*22e0*/  IMAD R5, R4.reuse, R5, R8 ;  /* 0x0000000504057224 */ /* 0x040fe200078e0208 */
[----:B------:R-:W-:Y:S01]  /*22f0*/  IABS R8, R3 ;  /* 0x0000000300087213 */ /* 0x000fe20000000000 */
[C---:B------:R-:W-:Y:S02]  /*2300*/  IMAD R6, R4.reuse, R7, R6 ;  /* 0x0000000704067224 */ /* 0x040fe400078e0206 */
[----:B------:R-:W-:Y:S01]  /*2310*/  IMAD R7, R4, R10, R11 ;  /* 0x0000000a04077224 */ /* 0x000fe200078e020b */
[----:B------:R-:W-:Y:S01]  /*2320*/  IABS R10, R16 ;  /* 0x00000010000a7213 */ /* 0x000fe20000000000 */
[----:B------:R0:W-:Y:S01]  /*2330*/  STL [R1+0xb84], R23 ;  /* 0x000b841701007387 */ /* 0x0001e20000100800 */
[C---:B------:R-:W-:Y:S02]  /*2340*/  VIADD R15, R0.reuse, 0x4 ;  /* 0x00000004000f7836 */ /* 0x040fe40000000000 */
[----:B------:R-:W-:Y:S01]  /*2350*/  VIADD R14, R0, 0x2 ;  /* 0x00000002000e7836 */ /* 0x000fe20000000000 */
[----:B------:R1:W-:Y:S01]  /*2360*/  STL [R1+0xb74], R20 ;  /* 0x000b741401007387 */ /* 0x0003e20000100800 */
[----:B------:R-:W-:Y:S01]  /*2370*/  @!P4 IMAD.IADD R29, R29, 0x1, -R4 ;  /* 0x000000011d1dc824 */ /* 0x000fe200078e0a04 */
[----:B------:R-:W-:-:S02]  /*2380*/  ISETP.GE.AND P4, PT, R12, RZ, PT ;  /* 0x000000ff0c00720c */ /* 0x000fc40003f86270 */
[----:B------:R2:W-:Y:S01]  /*2390*/  STL [R1+0xb78], R19 ;  /* 0x000b781301007387 */ /* 0x0005e20000100800 */
[----:B0-----:R-:W-:-:S04]  /*23a0*/  IMAD.HI.U32 R23, R9, R10, RZ ;  /* 0x0000000a09177227 */ /* 0x001fc800078e00ff */
[C---:B-1----:R-:W-:Y:S01]  /*23b0*/  IMAD.HI.U32 R20, R9.reuse, R8, RZ ;  /* 0x0000000809147227 */ /* 0x042fe200078e00ff */
[----:B------:R-:W-:Y:S02]  /*23c0*/  IABS R11, R15 ;  /* 0x0000000f000b7213 */ /* 0x000fe40000000000 */
[----:B------:R-:W-:Y:S01]  /*23d0*/  IABS R12, R14 ;  /* 0x0000000e000c7213 */ /* 0x000fe20000000000 */
[----:B------:R-:W-:Y:S01]  /*23e0*/  IMAD.MOV R20, RZ, RZ, -R20 ;  /* 0x000000ffff147224 */ /* 0x000fe200078e0a14 */
[----:B--2---:R-:W-:Y:S01]  /*23f0*/  IABS R19, R0 ;  /* 0x0000000000137213 */ /* 0x004fe20000000000 */
[----:B------:R-:W-:Y:S01]  /*2400*/  IMAD.MOV R23, RZ, RZ, -R23 ;  /* 0x000000ffff177224 */ /* 0x000fe200078e0a17 */
[----:B------:R0:W-:Y:S01]  /*2410*/  STL [R1+0xb7c], R18 ;  /* 0x000b7c1201007387 */ /* 0x0001e20000100800 */
[----:B------:R-:W-:Y:S02]  /*2420*/  IMAD R8, R4, R20, R8 ;  /* 0x0000001404087224 */ /* 0x000fe400078e0208 */
[C---:B------:R-:W-:Y:S01]  /*2430*/  IMAD.HI.U32 R20, R9.reuse, R19, RZ ;  /* 0x0000001309147227 */ /* 0x040fe200078e00ff */
[----:B------:R1:W-:Y:S03]  /*2440*/  STL [R1+0xb80], R24 ;  /* 0x000b801801007387 */ /* 0x0003e60000100800 */
[----:B0-----:R-:W-:-:S04]  /*2450*/  IMAD.HI.U32 R18, R9, R12, RZ ;  /* 0x0000000c09127227 */ /* 0x001fc800078e00ff */
[----:B-1----:R-:W-:-:S04]  /*2460*/  IMAD.HI.U32 R24, R9, R11, RZ ;  /* 0x0000000b09187227 */ /* 0x002fc800078e00ff */
[----:B------:R-:W-:Y:S02]  /*2470*/  IMAD R9, R4, R23, R10 ;  /* 0x0000001704097224 */ /* 0x000fe400078e020a */
[----:B------:R-:W2:Y:S01]  /*2480*/  LDL.LU R23, [R1+0xb84] ;  /* 0x000b840001177983 */ /* 0x000ea20000300800 */
[----:B------:R-:W-:-:S04]  /*2490*/  IMAD.MOV R24, RZ, RZ, -R24 ;  /* 0x000000ffff187224 */ /* 0x000fc800078e0a18 */
[----:B------:R-:W-:Y:S02]  /*24a0*/  IMAD R10, R4, R24, R11 ;  /* 0x00000018040a7224 */ /* 0x000fe400078e020b */
[----:B------:R-:W3:Y:S01]  /*24b0*/  LDL.LU R24, [R1+0xb80] ;  /* 0x000b800001187983 */ /* 0x000ee20000300800 */
[----:B------:R-:W-:-:S04]  /*24c0*/  IMAD.MOV R18, RZ, RZ, -R18 ;  /* 0x000000ffff127224 */ /* 0x000fc800078e0a12 */
[C---:B------:R-:W-:Y:S02]  /*24d0*/  IMAD R11, R4.reuse, R18, R12 ;  /* 0x00000012040b7224 */ /* 0x040fe400078e020c */
[----:B------:R-:W4:Y:S01]  /*24e0*/  LDL.LU R18, [R1+0xb7c] ;  /* 0x000b7c0001127983 */ /* 0x000f220000300800 */
[----:B------:R-:W-:Y:S01]  /*24f0*/  @!P4 IMAD.MOV R26, RZ, RZ, -R26 ;  /* 0x000000ffff1ac224 */ /* 0x000fe200078e0a1a */
[----:B------:R-:W-:Y:S01]  /*2500*/  ISETP.GT.U32.AND P4, PT, R4, R7, PT ;  /* 0x000000070400720c */ /* 0x000fe20003f84070 */
[----:B------:R-:W-:-:S04]  /*2510*/  IMAD.MOV R12, RZ, RZ, -R20 ;  /* 0x000000ffff0c7224 */ /* 0x000fc800078e0a14 */
[----:B------:R-:W-:Y:S02]  /*2520*/  IMAD R12, R4, R12, R19 ;  /* 0x0000000c040c7224 */ /* 0x000fe400078e0213 */
[----:B------:R-:W-:-:S06]  /*2530*/  VIADD R19, R0, 0x14 ;  /* 0x0000001400137836 */ /* 0x000fcc0000000000 */
[----:B------:R-:W-:Y:S01]  /*2540*/  @!P4 IMAD.IADD R7, R7, 0x1, -R4 ;  /* 0x000000010707c824 */ /* 0x000fe200078e0a04 */
[----:B------:R-:W-:Y:S02]  /*2550*/  ISETP.GE.AND P4, PT, R19, RZ, PT ;  /* 0x000000ff1300720c */ /* 0x000fe40003f86270 */
[----:B------:R-:W4:Y:S01]  /*2560*/  LDL.LU R19, [R1+0xb78] ;  /* 0x000b780001137983 */ /* 0x000f220000300800 */
[----:B------:R-:W-:-:S13]  /*2570*/  ISETP.GT.U32.AND P6, PT, R4, R25, PT ;  /* 0x000000190400720c */ /* 0x000fda0003fc4070 */
[----:B------:R-:W-:Y:S01]  /*2580*/  @!P6 IMAD.IADD R25, R25, 0x1, -R4 ;  /* 0x000000011919e824 */ /* 0x000fe200078e0a04 */
[----:B------:R-:W-:-:S13]  /*2590*/  ISETP.GT.U32.AND P6, PT, R4, R28, PT ;  /* 0x0000001c0400720c */ /* 0x000fda0003fc4070 */
[----:B------:R-:W-:Y:S01]  /*25a0*/  @!P6 IMAD.IADD R28, R28, 0x1, -R4 ;  /* 0x000000011c1ce824 */ /* 0x000fe200078e0a04 */
[----:B------:R-:W-:-:S13]  /*25b0*/  ISETP.GT.U32.AND P6, PT, R4, R2, PT ;  /* 0x000000020400720c */ /* 0x000fda0003fc4070 */
[----:B------:R-:W-:Y:S01]  /*25c0*/  @!P6 IMAD.IADD R2, R2, 0x1, -R4 ;  /* 0x000000010202e824 */ /* 0x000fe200078e0a04 */
[C---:B------:R-:W-:Y:S01]  /*25d0*/  ISETP.GT.U32.AND P6, PT, R4.reuse, R5, PT ;  /* 0x000000050400720c */ /* 0x040fe20003fc4070 */
[----:B------:R-:W-:Y:S01]  /*25e0*/  @!P3 IMAD.MOV R21, RZ, RZ, -R21 ;  /* 0x000000ffff15b224 */ /* 0x000fe200078e0a15 */
[----:B------:R-:W-:Y:S01]  /*25f0*/  ISETP.GT.U32.AND P3, PT, R4, R27, PT ;  /* 0x0000001b0400720c */ /* 0x000fe20003f64070 */
[----:B------:R-:W-:-:S10]  /*2600*/  @!P2 IMAD.MOV R25, RZ, RZ, -R25 ;  /* 0x000000ffff19a224 */ /* 0x000fd400078e0a19 */
[----:B------:R-:W-:Y:S01]  /*2610*/  @!P6 IMAD.IADD R5, R5, 0x1, -R4 ;  /* 0x000000010505e824 */ /* 0x000fe200078e0a04 */
[----:B------:R-:W-:-:S04]  /*2620*/  ISETP.GT.U32.AND P6, PT, R4, R6, PT ;  /* 0x000000060400720c */ /* 0x000fc80003fc4070 */
[----:B------:R-:W-:Y:S01]  /*2630*/  ISETP.GT.U32.AND P2, PT, R4, R5, PT ;  /* 0x000000050400720c */ /* 0x000fe20003f44070 */
[----:B------:R-:W-:Y:S02]  /*2640*/  VIADD R20, R0, 0x16 ;  /* 0x0000001600147836 */ /* 0x000fe40000000000 */
[----:B------:R-:W-:Y:S01]  /*2650*/  @!P1 IMAD.MOV R22, RZ, RZ, -R22 ;  /* 0x000000ffff169224 */ /* 0x000fe200078e0a16 */
[C---:B------:R-:W-:Y:S01]  /*2660*/  ISETP.GT.U32.AND P1, PT, R4.reuse, R28, PT ;  /* 0x0000001c0400720c */ /* 0x040fe20003f24070 */
[----:B------:R-:W-:Y:S01]  /*2670*/  @!P3 IMAD.IADD R27, R27, 0x1, -R4 ;  /* 0x000000011b1bb824 */ /* 0x000fe200078e0a04 */
[----:B------:R-:W-:-:S03]  /*2680*/  ISETP.GT.U32.AND P3, PT, R4, R8, PT ;  /* 0x000000080400720c */ /* 0x000fc60003f64070 */
[----:B------:R-:W-:-:S04]  /*2690*/  @!P6 IMAD.IADD R6, R6, 0x1, -R4 ;  /* 0x000000010606e824 */ /* 0x000fc800078e0a04 */
[--C-:B------:R-:W-:Y:S01]  /*26a0*/  @!P2 IMAD.IADD R5, R5, 0x1, -R4.reuse ;  /* 0x000000010505a824 */ /* 0x100fe200078e0a04 */
[----:B------:R-:W-:Y:S02]  /*26b0*/  ISETP.GE.AND P2, PT, R20, RZ, PT ;  /* 0x000000ff1400720c */ /* 0x000fe40003f46270 */
[----:B------:R-:W-:Y:S01]  /*26c0*/  ISETP.GT.U32.AND P6, PT, R4, R6, PT ;  /* 0x000000060400720c */ /* 0x000fe20003fc4070 */
[--C-:B------:R-:W-:Y:S01]  /*26d0*/  @!P1 IMAD.IADD R28, R28, 0x1, -R4.reuse ;  /* 0x000000011c1c9824 */ /* 0x100fe200078e0a04 */
[----:B------:R-:W-:Y:S01]  /*26e0*/  ISETP.GT.U32.AND P1, PT, R4, R9, PT ;  /* 0x000000090400720c */ /* 0x000fe20003f24070 */
[----:B------:R-:W-:Y:S02]  /*26f0*/  @!P3 IMAD.IADD R8, R8, 0x1, -R4 ;  /* 0x000000010808b824 */ /* 0x000fe400078e0a04 */
[----:B------:R-:W-:-:S03]  /*2700*/  @!P4 IMAD.MOV R28, RZ, RZ, -R28 ;  /* 0x000000ffff1cc224 */ /* 0x000fc600078e0a1c */
[----:B------:R-:W-:-:S03]  /*2710*/  ISETP.GT.U32.AND P4, PT, R4, R8, PT ;  /* 0x000000080400720c */ /* 0x000fc60003f84070 */
[----:B------:R-:W-:Y:S01]  /*2720*/  @!P2 IMAD.MOV R27, RZ, RZ, -R27 ;  /* 0x000000ffff1ba224 */ /* 0x000fe200078e0a1b */
[----:B------:R-:W-:Y:S01]  /*2730*/  ISETP.GT.U32.AND P2, PT, R4, R7, PT ;  /* 0x000000070400720c */ /* 0x000fe20003f44070 */
[--C-:B------:R-:W-:Y:S02]  /*2740*/  @!P6 IMAD.IADD R6, R6, 0x1, -R4.reuse ;  /* 0x000000010606e824 */ /* 0x100fe400078e0a04 */
[----:B------:R-:W-:Y:S02]  /*2750*/  VIADD R20, R0, 0x12 ;  /* 0x0000001200147836 */ /* 0x000fe40000000000 */
[----:B------:R-:W-:-:S03]  /*2760*/  @!P1 IMAD.IADD R9, R9, 0x1, -R4 ;  /* 0x0000000109099824 */ /* 0x000fc600078e0a04 */
[----:B------:R-:W-:Y:S02]  /*2770*/  ISETP.GE.AND P3, PT, R20, RZ, PT ;  /* 0x000000ff1400720c */ /* 0x000fe40003f66270 */
[----:B------:R-:W4:Y:S01]  /*2780*/  LDL.LU R20, [R1+0xb74] ;  /* 0x000b740001147983 */ /* 0x000f220000300800 */
[--C-:B------:R-:W-:Y:S02]  /*2790*/  @!P4 IMAD.IADD R8, R8, 0x1, -R4.reuse ;  /* 0x000000010808c824 */ /* 0x100fe400078e0a04 */
[----:B------:R-:W-:Y:S01]  /*27a0*/  @!P2 IMAD.IADD R7, R7, 0x1, -R4 ;  /* 0x000000010707a824 */ /* 0x000fe200078e0a04 */
[----:B------:R-:W-:Y:S02]  /*27b0*/  ISETP.GE.AND P2, PT, R17, RZ, PT ;  /* 0x000000ff1100720c */ /* 0x000fe40003f46270 */
[----:B------:R-:W-:Y:S01]  /*27c0*/  ISETP.GE.AND P4, PT, R3, RZ, PT ;  /* 0x000000ff0300720c */ /* 0x000fe20003f86270 */
[----:B--2---:R-:W-:Y:S01]  /*27d0*/  @!P0 IMAD.MOV R23, RZ, RZ, -R23 ;  /* 0x000000ffff178224 */ /* 0x004fe200078e0a17 */
[C---:B------:R-:W-:Y:S01]  /*27e0*/  ISETP.GT.U32.AND P0, PT, R4.reuse, R29, PT ;  /* 0x0000001d0400720c */ /* 0x040fe20003f04070 */
[----:B---3--:R-:W-:Y:S01]  /*27f0*/  @!P5 IMAD.MOV R24, RZ, RZ, -R24 ;  /* 0x000000ffff18d224 */ /* 0x008fe200078e0a18 */
[----:B------:R-:W-:-:S11]  /*2800*/  ISETP.GT.U32.AND P5, PT, R4, R2, PT ;  /* 0x000000020400720c */ /* 0x000fd60003fa4070 */
[--C-:B------:R-:W-:Y:S01]  /*2810*/  @!P0 IMAD.IADD R29, R29, 0x1, -R4.reuse ;  /* 0x000000011d1d8824 */ /* 0x100fe200078e0a04 */
[----:B------:R-:W-:Y:S01]  /*2820*/  ISETP.GT.U32.AND P0, PT, R4, R10, PT ;  /* 0x0000000a0400720c */ /* 0x000fe20003f04070 */
[----:B------:R-:W-:Y:S01]  /*2830*/  @!P5 IMAD.IADD R2, R2, 0x1, -R4 ;  /* 0x000000010202d824 */ /* 0x000fe200078e0a04 */
[----:B------:R-:W-:-:S11]  /*2840*/  ISETP.GT.U32.AND P5, PT, R4, R11, PT ;  /* 0x0000000b0400720c */ /* 0x000fd60003fa4070 */
[--C-:B------:R-:W-:Y:S01]  /*2850*/  @!P0 IMAD.IADD R10, R10, 0x1, -R4.reuse ;  /* 0x000000010a0a8824 */ /* 0x100fe200078e0a04 */
[----:B----4-:R-:W-:Y:S02]  /*2860*/  ISETP.GE.AND P0, PT, R18, RZ, PT ;  /* 0x000000ff1200720c */ /* 0x010fe40003f06270 */
[----:B------:R-:W0:Y:S01]  /*2870*/  LDC R18, c[0x0][0x230] ;  /* 0x00008c00ff127b82 */ /* 0x000e220000000800 */
[----:B------:R-:W-:Y:S01]  /*2880*/  @!P5 IMAD.IADD R11, R11, 0x1, -R4 ;  /* 0x000000010b0bd824 */ /* 0x000fe200078e0a04 */
[----:B------:R-:W-:Y:S02]  /*2890*/  ISETP.GE.AND P5, PT, R13, RZ, PT ;  /* 0x000000ff0d00720c */ /* 0x000fe40003fa6270 */
[----:B------:R-:W-:Y:S02]  /*28a0*/  ISETP.GE.AND P1, PT, R19, RZ, PT ;  /* 0x000000ff1300720c */ /* 0x000fe40003f26270 */
[----:B------:R-:W2:Y:S04]  /*28b0*/  LDL.LU R19, [R1+0xb70] ;  /* 0x000b700001137983 */ /* 0x000ea80000300800 */
[----:B------:R-:W3:Y:S05]  /*28c0*/  LDL.LU R13, [R1] ;  /* 0x00000000010d7983 */ /* 0x000eea0000300800 */
[----:B------:R-:W-:Y:S01]  /*28d0*/  @!P5 IMAD.MOV R6, RZ, RZ, -R6 ;  /* 0x000000ffff06d224 */ /* 0x000fe200078e0a06 */
[----:B------:R-:W-:Y:S01]  /*28e0*/  ISETP.GE.AND P5, PT, R0, RZ, PT ;  /* 0x000000ff0000720c */ /* 0x000fe20003fa6270 */
[----:B0-----:R-:W-:-:S05]  /*28f0*/  VIADD R18, R18, 0x1f ;  /* 0x0000001f12127836 */ /* 0x001fca0000000000 */
[----:B------:R-:W-:-:S04]  /*2900*/  SHF.R.S32.HI R0, RZ, 0x1f, R18 ;  /* 0x0000001fff007819 */ /* 0x000fc80000011412 */
[----:B------:R-:W-:Y:S02]  /*2910*/  LEA.HI R0, R0, R18, RZ, 0x5 ;  /* 0x0000001200007211 */ /* 0x000fe400078f28ff */
[----:B------:R-:W4:Y:S04]  /*2920*/  LDL.LU R18, [R1+0xb6c] ;  /* 0x000b6c0001127983 */ /* 0x000f280000300800 */
[----:B------:R-:W2:Y:S04]  /*2930*/  LDL.LU R17, [R1+0xb68] ;  /* 0x000b680001117983 */ /* 0x000ea80000300800 */
[----:B------:R-:W3:Y:S01]  /*2940*/  LDL.LU R3, [R1+0xb64] ;  /* 0x000b640001037983 */ /* 0x000ee20000300800 */
[----:B------:R-:W-:Y:S01]  /*2950*/  ISETP.GT.U32.AND P6, PT, R4, R12, PT ;  /* 0x0000000c0400720c */ /* 0x000fe20003fc4070 */
[----:B------:R-:W-:-:S02]  /*2960*/  @!P0 IMAD.MOV R5, RZ, RZ, -R5 ;  /* 0x000000ffff058224 */ /* 0x000fc400078e0a05 */
[----:B------:R-:W-:Y:S01]  /*2970*/  @!P3 IMAD.MOV R29, RZ, RZ, -R29 ;  /* 0x000000ffff1db224 */ /* 0x000fe200078e0a1d */
[----:B------:R-:W-:Y:S01]  /*2980*/  ISETP.GT.U32.AND P3, PT, R4, R9, PT ;  /* 0x000000090400720c */ /* 0x000fe20003f64070 */
[----:B------:R-:W-:-:S08]  /*2990*/  @!P1 IMAD.MOV R2, RZ, RZ, -R2 ;  /* 0x000000ffff029224 */ /* 0x000fd000078e0a02 */
[----:B------:R-:W-:Y:S01]  /*29a0*/  @!P6 IMAD.IADD R12, R12, 0x1, -R4 ;  /* 0x000000010c0ce824 */ /* 0x000fe200078e0a04 */
[----:B------:R-:W-:-:S04]  /*29b0*/  ISETP.GT.U32.AND P1, PT, R4, R10, PT ;  /* 0x0000000a0400720c */ /* 0x000fc80003f24070 */
[C---:B------:R-:W-:Y:S02]  /*29c0*/  ISETP.GT.U32.AND P0, PT, R4.reuse, R12, PT ;  /* 0x0000000c0400720c */ /* 0x040fe40003f04070 */
[----:B------:R-:W-:Y:S01]  /*29d0*/  ISETP.GT.U32.AND P6, PT, R4, R11, PT ;  /* 0x0000000b0400720c */ /* 0x000fe20003fc4070 */
[--C-:B------:R-:W-:Y:S01]  /*29e0*/  @!P3 IMAD.IADD R9, R9, 0x1, -R4.reuse ;  /* 0x000000010909b824 */ /* 0x100fe200078e0a04 */
[----:B------:R-:W-:Y:S02]  /*29f0*/  ISETP.GE.AND P3, PT, R16, RZ, PT ;  /* 0x000000ff1000720c */ /* 0x000fe40003f66270 */
[----:B------:R-:W4:Y:S03]  /*2a00*/  LDL.LU R16, [R1+0xb60] ;  /* 0x000b600001107983 */ /* 0x000f260000300800 */
[----:B------:R-:W-:-:S04]  /*2a10*/  @!P1 IMAD.IADD R10, R10, 0x1, -R4 ;  /* 0x000000010a0a9824 */ /* 0x000fc800078e0a04 */
[--C-:B------:R-:W-:Y:S01]  /*2a20*/  @!P0 IMAD.IADD R12, R12, 0x1, -R4.reuse ;  /* 0x000000010c0c8824 */ /* 0x100fe200078e0a04 */
[----:B------:R-:W-:Y:S01]  /*2a30*/  ISETP.GE.AND P1, PT, R15, RZ, PT ;  /* 0x000000ff0f00720c */ /* 0x000fe20003f26270 */
[----:B------:R-:W-:Y:S01]  /*2a40*/  @!P6 IMAD.IADD R11, R11, 0x1, -R4 ;  /* 0x000000010b0be824 */ /* 0x000fe200078e0a04 */
[----:B------:R-:W2:Y:S01]  /*2a50*/  LDL.LU R15, [R1+0xb5c] ;  /* 0x000b5c00010f7983 */ /* 0x000ea20000300800 */
[----:B------:R-:W-:-:S03]  /*2a60*/  ISETP.GE.AND P6, PT, R14, RZ, PT ;  /* 0x000000ff0e00720c */ /* 0x000fc60003fc6270 */
[----:B------:R-:W4:Y:S04]  /*2a70*/  LDL.LU R14, [R1+0xb58] ;  /* 0x000b5800010e7983 */ /* 0x000f280000300800 */
[----:B------:R-:W4:Y:S01]  /*2a80*/  LDL.LU R4, [R1+0x4] ;  /* 0x0000040001047983 */ /* 0x000f220000300800 */
[----:B---3--:R-:W-:Y:S02]  /*2a90*/  ISETP.NE.AND P0, PT, R3, RZ, PT ;  /* 0x000000ff0300720c */ /* 0x008fe40003f05270 */
[----:B------:R-:W-:Y:S02]  /*2aa0*/  LOP3.LUT R0, RZ, R3, RZ, 0x33, !PT ;  /* 0x00000003ff007212 */ /* 0x000fe400078e33ff */
[----:B------:R-:W3:Y:S02]  /*2ab0*/  LDL.LU R3, [R1+0x8] ;  /* 0x0000080001037983 */ /* 0x000ee40000300800 */
[----:B------:R-:W-:-:S05]  /*2ac0*/  SEL R13, R0, R13, !P0 ;  /* 0x0000000d000d7207 */ /* 0x000fca0004000000 */
[----:B------:R0:W-:Y:S04]  /*2ad0*/  STL [R1+0x1c], R13 ;  /* 0x00001c0d01007387 */ /* 0x0001e80000100800 */
[----:B0-----:R-:W3:Y:S01]  /*2ae0*/  LDL.LU R13, [R1+0xb54] ;  /* 0x000b5400010d7983 */ /* 0x001ee20000300800 */
[C---:B--2---:R-:W-:Y:S02]  /*2af0*/  SEL R15, R0.reuse, R15, !P0 ;  /* 0x0000000f000f7207 */ /* 0x044fe40004000000 */
[C---:B----4-:R-:W-:Y:S02]  /*2b00*/  SEL R14, R0.reuse, R14, !P0 ;  /* 0x0000000e000e7207 */ /* 0x050fe40004000000 */
[----:B---3--:R-:W-:-:S05]  /*2b10*/  SEL R13, R0, R13, !P0 ;  /* 0x0000000d000d7207 */ /* 0x008fca0004000000 */
[----:B------:R0:W-:Y:S04]  /*2b20*/  STL [R1+0x18], R13 ;  /* 0x0000180d01007387 */ /* 0x0001e80000100800 */
[----:B0-----:R-:W2:Y:S04]  /*2b30*/  LDL.LU R13, [R1+0x24] ;  /* 0x00002400010d7983 */ /* 0x001ea80000300800 */
[----:B------:R0:W-:Y:S04]  /*2b40*/  STL [R1+0x14], R14 ;  /* 0x0000140e01007387 */ /* 0x0001e80000100800 */
[----:B0-----:R-:W3:Y:S04]  /*2b50*/  LDL.LU R14, [R1+0x20] ;  /* 0x00002000010e7983 */ /* 0x001ee80000300800 */
[----:B------:R0:W-:Y:S04]  /*2b60*/  STL [R1+0x10], R15 ;  /* 0x0000100f01007387 */ /* 0x0001e80000100800 */
[----:B0-----:R-:W4:Y:S01]  /*2b70*/  LDL.LU R15, [R1+0x28] ;  /* 0x00002800010f7983 */ /* 0x001f220000300800 */
[----:B------:R-:W-:-:S02]  /*2b80*/  SEL R16, R0, R16, !P0 ;  /* 0x0000001000107207 */ /* 0x000fc40004000000 */
[----:B------:R-:W-:-:S03]  /*2b90*/  SEL R17, R0, R17, !P0 ;  /* 0x0000001100117207 */ /* 0x000fc60004000000 */
[----:B------:R4:W-:Y:S04]  /*2ba0*/  STL [R1+0xc], R16 ;  /* 0x00000c1001007387 */ /* 0x0009e80000100800 */
[----:B------:R-:W-:Y:S01]  /*2bb0*/  STL [R1+0x8], R17 ;  /* 0x0000081101007387 */ /* 0x000fe20000100800 */
[C---:B------:R-:W-:Y:S02]  /*2bc0*/  SEL R25, R0.reuse, R25, !P0 ;  /* 0x0000001900197207 */ /* 0x040fe40004000000 */
[C---:B---3--:R-:W-:Y:S02]  /*2bd0*/  SEL R14, R0.reuse, R14, !P0 ;  /* 0x0000000e000e7207 */ /* 0x048fe40004000000 */
[C---:B----4-:R-:W-:Y:S02]  /*2be0*/  SEL R16, R0.reuse, R15, !P0 ;  /* 0x0000000f00107207 */ /* 0x050fe40004000000 */
[----:B--2---:R-:W-:-:S02]  /*2bf0*/  SEL R15, R0, R13, !P0 ;  /* 0x0000000d000f7207 */ /* 0x004fc40004000000 */
[C---:B------:R-:W-:Y:S01]  /*2c00*/  SEL R13, R0.reuse, R18, !P0 ;  /* 0x00000012000d7207 */ /* 0x040fe20004000000 */
[----:B------:R-:W-:Y:S04]  /*2c10*/  STL [R1+0x2c], R16 ;  /* 0x00002c1001007387 */ /* 0x000fe80000100800 */
[----:B------:R0:W-:Y:S04]  /*2c20*/  STL [R1+0x28], R14 ;  /* 0x0000280e01007387 */ /* 0x0001e80000100800 */
[----:B------:R1:W-:Y:S01]  /*2c30*/  STL [R1+0x3c], R15 ;  /* 0x00003c0f01007387 */ /* 0x0003e20000100800 */
[----:B0-----:R-:W-:-:S03]  /*2c40*/  SEL R14, R0, R19, !P0 ;  /* 0x00000013000e7207 */ /* 0x001fc60004000000 */
[----:B------:R0:W-:Y:S01]  /*2c50*/  STL [R1+0x38], R13 ;  /* 0x0000380d01007387 */ /* 0x0001e20000100800 */
[----:B-1----:R-:W-:-:S03]  /*2c60*/  SEL R15, R0, R20, !P0 ;  /* 0x00000014000f7207 */ /* 0x002fc60004000000 */
        /* <DEDUP_REMOVED lines=8> */
[----:B0-----:R-:W2:Y:S04]  /*2cf0*/  LDL.LU R14, [R1+0x1c] ;  /* 0x00001c00010e7983 */ /* 0x001ea80000300800 */
[----:B------:R0:W-:Y:S04]  /*2d00*/  STL [R1+0x4], R15 ;  /* 0x0000040f01007387 */ /* 0x0001e80000100800 */
[----:B0-----:R-:W3:Y:S04]  /*2d10*/  LDL.LU R15, [R1+0x18] ;  /* 0x00001800010f7983 */ /* 0x001ee80000300800 */
[----:B------:R-:W-:Y:S04]  /*2d20*/  STL [R1], R13 ;  /* 0x0000000d01007387 */ /* 0x000fe80000100800 */
[----:B------:R-:W4:Y:S04]  /*2d30*/  LDL.LU R16, [R1+0x14] ;  /* 0x0000140001107983 */ /* 0x000f280000300800 */
[----:B------:R-:W4:Y:S04]  /*2d40*/  LDL.LU R17, [R1+0x10] ;  /* 0x0000100001117983 */ /* 0x000f280000300800 */
[----:B------:R-:W4:Y:S04]  /*2d50*/  LDL.LU R18, [R1+0xc] ;  /* 0x00000c0001127983 */ /* 0x000f280000300800 */
[----:B------:R-:W4:Y:S04]  /*2d60*/  LDL.LU R19, [R1+0x8] ;  /* 0x0000080001137983 */ /* 0x000f280000300800 */
[----:B------:R-:W4:Y:S04]  /*2d70*/  LDL.LU R20, [R1+0x2c] ;  /* 0x00002c0001147983 */ /* 0x000f280000300800 */
[----:B------:R-:W4:Y:S04]  /*2d80*/  LDL.LU R21, [R1+0x28] ;  /* 0x0000280001157983 */ /* 0x000f280000300800 */
[----:B------:R-:W4:Y:S04]  /*2d90*/  LDL.LU R22, [R1+0x3c] ;  /* 0x00003c0001167983 */ /* 0x000f280000300800 */
[----:B------:R-:W4:Y:S04]  /*2da0*/  LDL.LU R23, [R1+0x38] ;  /* 0x0000380001177983 */ /* 0x000f280000300800 */
[----:B------:R-:W2:Y:S04]  /*2db0*/  LDL.LU R24, [R1+0x34] ;  /* 0x0000340001187983 */ /* 0x000ea80000300800 */
[----:B------:R0:W-:Y:S04]  /*2dc0*/  STL [R1+0xb44], R25 ;  /* 0x000b441901007387 */ /* 0x0001e80000100800 */
[----:B0-----:R-:W3:Y:S04]  /*2dd0*/  LDL.LU R25, [R1+0x4] ;  /* 0x0000040001197983 */ /* 0x001ee80000300800 */
[----:B---3--:R0:W-:Y:S04]  /*2de0*/  STL [R1+0xb48], R25 ;  /* 0x000b481901007387 */ /* 0x0081e80000100800 */
[----:B0-----:R-:W3:Y:S04]  /*2df0*/  LDL.LU R25, [R1+0x20] ;  /* 0x0000200001197983 */ /* 0x001ee80000300800 */
[----:B---3--:R0:W-:Y:S04]  /*2e00*/  STL [R1+0xb4c], R25 ;  /* 0x000b4c1901007387 */ /* 0x0081e80000100800 */
[----:B0-----:R-:W3:Y:S01]  /*2e10*/  LDL.LU R25, [R1+0x24] ;  /* 0x0000240001197983 */ /* 0x001ee20000300800 */
[----:B--2---:R-:W-:-:S03]  /*2e20*/  IMAD R24, R24, UR4, RZ ;  /* 0x0000000418187c24 */ /* 0x004fc6000f8e02ff */
[----:B---3--:R0:W-:Y:S04]  /*2e30*/  STL [R1+0xb50], R25 ;  /* 0x000b501901007387 */ /* 0x0081e80000100800 */
[----:B0-----:R-:W2:Y:S04]  /*2e40*/  LDL.LU R25, [R1+0x30] ;  /* 0x0000300001197983 */ /* 0x001ea80000300800 */
[----:B------:R0:W-:Y:S04]  /*2e50*/  STL [R1+0xb40], R24 ;  /* 0x000b401801007387 */ /* 0x0001e80000100800 */
[----:B0-----:R-:W3:Y:S01]  /*2e60*/  LDL.LU R24, [R1] ;  /* 0x0000000001187983 */ /* 0x001ee20000300800 */
[----:B--2---:R-:W-:-:S05]  /*2e70*/  IMAD R25, R25, UR4, RZ ;  /* 0x0000000419197c24 */ /* 0x004fca000f8e02ff */
[----:B------:R0:W-:Y:S04]  /*2e80*/  STL [R1+0x8], R25 ;  /* 0x0000081901007387 */ /* 0x0001e80000100800 */
[----:B0-----:R-:W2:Y:S02]  /*2e90*/  LDL.LU R25, [R1+0xb50] ;  /* 0x000b500001197983 */ /* 0x001ea40000300800 */
[----:B--2---:R-:W-:-:S05]  /*2ea0*/  IMAD R25, R25, UR4, RZ ;  /* 0x0000000419197c24 */ /* 0x004fca000f8e02ff */
[----:B------:R0:W-:Y:S04]  /*2eb0*/  STL [R1+0x10], R25 ;  /* 0x0000101901007387 */ /* 0x0001e80000100800 */
[----:B0-----:R-:W2:Y:S01]  /*2ec0*/  LDL.LU R25, [R1+0xb4c] ;  /* 0x000b4c0001197983 */ /* 0x001ea20000300800 */
[----:B------:R-:W-:Y:S02]  /*2ed0*/  @!P2 IMAD.MOV R7, RZ, RZ, -R7 ;  /* 0x000000ffff07a224 */ /* 0x000fe400078e0a07 */
[----:B------:R-:W-:Y:S02]  /*2ee0*/  @!P4 IMAD.MOV R8, RZ, RZ, -R8 ;  /* 0x000000ffff08c224 */ /* 0x000fe400078e0a08 */
[----:B------:R-:W-:Y:S02]  /*2ef0*/  @!P3 IMAD.MOV R9, RZ, RZ, -R9 ;  /* 0x000000ffff09b224 */ /* 0x000fe400078e0a09 */
[----:B------:R-:W-:-:S02]  /*2f00*/  @!P1 IMAD.MOV R10, RZ, RZ, -R10 ;  /* 0x000000ffff0a9224 */ /* 0x000fc400078e0a0a */
[----:B------:R-:W-:Y:S02]  /*2f10*/  @!P6 IMAD.MOV R11, RZ, RZ, -R11 ;  /* 0x000000ffff0be224 */ /* 0x000fe400078e0a0b */
[----:B------:R-:W-:Y:S01]  /*2f20*/  @!P5 IMAD.MOV R12, RZ, RZ, -R12 ;  /* 0x000000ffff0cd224 */ /* 0x000fe200078e0a0c */
[----:B------:R-:W-:Y:S01]  /*2f30*/  SEL R3, R0, R3, !P0 ;  /* 0x0000000300037207 */ /* 0x000fe20004000000 */
[----:B--2---:R-:W-:-:S05]  /*2f40*/  IMAD R25, R25, UR4, RZ ;  /* 0x0000000419197c24 */ /* 0x004fca000f8e02ff */
[----:B------:R0:W-:Y:S04]  /*2f50*/  STL [R1+0x20], R25 ;  /* 0x0000201901007387 */ /* 0x0001e80000100800 */
[----:B0-----:R-:W2:Y:S01]  /*2f60*/  LDL.LU R25, [R1+0xb48] ;  /* 0x000b480001197983 */ /* 0x001ea20000300800 */
[C---:B------:R-:W-:Y:S02]  /*2f70*/  SEL R4, R0.reuse, R4, !P0 ;  /* 0x0000000400047207 */ /* 0x040fe40004000000 */
[C---:B------:R-:W-:Y:S02]  /*2f80*/  SEL R26, R0.reuse, R26, !P0 ;  /* 0x0000001a001a7207 */ /* 0x040fe40004000000 */
[C---:B------:R-:W-:Y:S02]  /*2f90*/  SEL R27, R0.reuse, R27, !P0 ;  /* 0x0000001b001b7207 */ /* 0x040fe40004000000 */
[----:B------:R-:W-:-:S02]  /*2fa0*/  SEL R28, R0, R28, !P0 ;  /* 0x0000001c001c7207 */ /* 0x000fc40004000000 */
[C---:B------:R-:W-:Y:S02]  /*2fb0*/  SEL R29, R0.reuse, R29, !P0 ;  /* 0x0000001d001d7207 */ /* 0x040fe40004000000 */
[C---:B------:R-:W-:Y:S02]  /*2fc0*/  SEL R2, R0.reuse, R2, !P0 ;  /* 0x0000000200027207 */ /* 0x040fe40004000000 */
[C---:B------:R-:W-:Y:S02]  /*2fd0*/  SEL R5, R0.reuse, R5, !P0 ;  /* 0x0000000500057207 */ /* 0x040fe40004000000 */
[C---:B------:R-:W-:Y:S02]  /*2fe0*/  SEL R6, R0.reuse, R6, !P0 ;  /* 0x0000000600067207 */ /* 0x040fe40004000000 */
[C---:B------:R-:W-:Y:S02]  /*2ff0*/  SEL R7, R0.reuse, R7, !P0 ;  /* 0x0000000700077207 */ /* 0x040fe40004000000 */
[----:B------:R-:W-:-:S02]  /*3000*/  SEL R8, R0, R8, !P0 ;  /* 0x0000000800087207 */ /* 0x000fc40004000000 */
[C---:B------:R-:W-:Y:S02]  /*3010*/  SEL R9, R0.reuse, R9, !P0 ;  /* 0x0000000900097207 */ /* 0x040fe40004000000 */
[C---:B------:R-:W-:Y:S02]  /*3020*/  SEL R10, R0.reuse, R10, !P0 ;  /* 0x0000000a000a7207 */ /* 0x040fe40004000000 */
[C---:B------:R-:W-:Y:S02]  /*3030*/  SEL R11, R0.reuse, R11, !P0 ;  /* 0x0000000b000b7207 */ /* 0x040fe40004000000 */
[----:B------:R-:W-:Y:S02]  /*3040*/  SEL R0, R0, R12, !P0 ;  /* 0x0000000c00007207 */ /* 0x000fe40004000000 */
[----:B------:R-:W0:Y:S01]  /*3050*/  LDC.64 R12, c[0x0][0x218] ;  /* 0x00008600ff0c7b82 */ /* 0x000e220000000a00 */
[----:B---3--:R-:W-:Y:S02]  /*3060*/  IMAD R24, R24, UR4, RZ ;  /* 0x0000000418187c24 */ /* 0x008fe4000f8e02ff */
[----:B------:R-:W-:-:S02]  /*3070*/  IMAD R3, R3, UR4, RZ ;  /* 0x0000000403037c24 */ /* 0x000fc4000f8e02ff */
[----:B------:R-:W-:Y:S02]  /*3080*/  IMAD R4, R4, UR4, RZ ;  /* 0x0000000404047c24 */ /* 0x000fe4000f8e02ff */
[----:B------:R-:W-:Y:S02]  /*3090*/  IMAD R14, R14, UR4, RZ ;  /* 0x000000040e0e7c24 */ /* 0x000fe4000f8e02ff */
[----:B------:R-:W-:Y:S02]  /*30a0*/  IMAD R15, R15, UR4, RZ ;  /* 0x000000040f0f7c24 */ /* 0x000fe4000f8e02ff */
[----:B----4-:R-:W-:Y:S02]  /*30b0*/  IMAD R16, R16, UR4, RZ ;  /* 0x0000000410107c24 */ /* 0x010fe4000f8e02ff */
[----:B------:R-:W-:Y:S02]  /*30c0*/  IMAD R17, R17, UR4, RZ ;  /* 0x0000000411117c24 */ /* 0x000fe4000f8e02ff */
[----:B------:R-:W-:-:S02]  /*30d0*/  IMAD R18, R18, UR4, RZ ;  /* 0x0000000412127c24 */ /* 0x000fc4000f8e02ff */
[----:B------:R-:W-:Y:S02]  /*30e0*/  IMAD R19, R19, UR4, RZ ;  /* 0x0000000413137c24 */ /* 0x000fe4000f8e02ff */
[----:B------:R-:W-:Y:S02]  /*30f0*/  IMAD R20, R20, UR4, RZ ;  /* 0x0000000414147c24 */ /* 0x000fe4000f8e02ff */
[----:B------:R-:W-:Y:S02]  /*3100*/  IMAD R21, R21, UR4, RZ ;  /* 0x0000000415157c24 */ /* 0x000fe4000f8e02ff */
[----:B------:R-:W-:Y:S02]  /*3110*/  IMAD R22, R22, UR4, RZ ;  /* 0x0000000416167c24 */ /* 0x000fe4000f8e02ff */
[----:B------:R-:W-:Y:S02]  /*3120*/  IMAD R23, R23, UR4, RZ ;  /* 0x0000000417177c24 */ /* 0x000fe4000f8e02ff */
[----:B--2---:R-:W-:-:S05]  /*3130*/  IMAD R25, R25, UR4, RZ ;  /* 0x0000000419197c24 */ /* 0x004fca000f8e02ff */
[----:B------:R1:W-:Y:S04]  /*3140*/  STL [R1+0x4], R25 ;  /* 0x0000041901007387 */ /* 0x0003e80000100800 */
[----:B-1----:R-:W2:Y:S04]  /*3150*/  LDL.LU R25, [R1+0xb44] ;  /* 0x000b440001197983 */ /* 0x002ea80000300800 */
[----:B------:R0:W-:Y:S02]  /*3160*/  STL [R1], R24 ;  /* 0x0000001801007387 */ /* 0x0001e40000100800 */
[----:B0-----:R-:W-:-:S05]  /*3170*/  LEA R24, P4, R3, R12, 0x1 ;  /* 0x0000000c03187211 */ /* 0x001fca00078808ff */
[----:B------:R0:W-:Y:S02]  /*3180*/  STL [R1+0xb18], R24 ;  /* 0x000b181801007387 */ /* 0x0001e40000100800 */
        /* <DEDUP_REMOVED lines=12> */
[----:B0-----:R-:W-:Y:S02]  /*3250*/  LEA.HI.X.SX32 R24, R3, R13, 0x1, P4 ;  /* 0x0000000d03187211 */ /* 0x001fe400020f0eff */
[----:B------:R-:W3:Y:S04]  /*3260*/  LDL.LU R3, [R1] ;  /* 0x0000000001037983 */ /* 0x000ee80000300800 */
[----:B------:R0:W-:Y:S02]  /*3270*/  STL [R1+0xb14], R24 ;  /* 0x000b141801007387 */ /* 0x0001e40000100800 */
[----:B0-----:R-:W-:-:S05]  /*3280*/  LEA R24, P4, R19, R12, 0x1 ;  /* 0x0000000c13187211 */ /* 0x001fca00078808ff */
[----:B------:R0:W-:Y:S02]  /*3290*/  STL [R1+0xae4], R24 ;  /* 0x000ae41801007387 */ /* 0x0001e40000100800 */
[----:B0-----:R-:W-:Y:S02]  /*32a0*/  LEA.HI.X.SX32 R24, R4, R13, 0x1, P3 ;  /* 0x0000000d04187211 */ /* 0x001fe400018f0eff */
[----:B------:R-:W4:Y:S04]  /*32b0*/  LDL.LU R4, [R1+0x4] ;  /* 0x0000040001047983 */ /* 0x000f280000300800 */
[----:B------:R0:W-:Y:S02]  /*32c0*/  STL [R1+0xb0c], R24 ;  /* 0x000b0c1801007387 */ /* 0x0001e40000100800 */
[----:B0-----:R-:W-:-:S05]  /*32d0*/  LEA R24, P3, R20, R12, 0x1 ;  /* 0x0000000c14187211 */ /* 0x001fca00078608ff */
[----:B------:R0:W-:Y:S02]  /*32e0*/  STL [R1+0xadc], R24 ;  /* 0x000adc1801007387 */ /* 0x0001e40000100800 */
[----:B0-----:R-:W-:Y:S02]  /*32f0*/  LEA.HI.X.SX32 R24, R14, R13, 0x1, P2 ;  /* 0x0000000d0e187211 */ /* 0x001fe400010f0eff */
[----:B------:R-:W3:Y:S04]  /*3300*/  LDL.LU R14, [R1+0x20] ;  /* 0x00002000010e7983 */ /* 0x000ee80000300800 */
        /* <DEDUP_REMOVED lines=12> */
[----:B------:R0:W-:Y:S04]  /*33d0*/  STL [R1+0xac4], R24 ;  /* 0x000ac41801007387 */ /* 0x0001e80000100800 */
[----:B0-----:R-:W4:Y:S01]  /*33e0*/  LDL.LU R24, [R1+0xb40] ;  /* 0x000b400001187983 */ /* 0x001f220000300800 */
[----:B------:R-:W-:-:S05]  /*33f0*/  LEA.HI.X.SX32 R17, R17, R13, 0x1, P6 ;  /* 0x0000000d11117211 */ /* 0x000fca00030f0eff */
[----:B------:R4:W-:Y:S01]  /*3400*/  STL [R1+0xae8], R17 ;  /* 0x000ae81101007387 */ /* 0x0009e20000100800 */
[-C--:B------:R-:W-:Y:S02]  /*3410*/  LEA.HI.X.SX32 R18, R18, R13.reuse, 0x1, P5 ;  /* 0x0000000d12127211 */ /* 0x080fe400028f0eff */
[----:B------:R-:W-:Y:S01]  /*3420*/  LEA.HI.X.SX32 R19, R19, R13, 0x1, P4 ;  /* 0x0000000d13137211 */ /* 0x000fe200020f0eff */
[----:B------:R-:W-:Y:S02]  /*3430*/  IMAD R26, R26, UR4, RZ ;  /* 0x000000041a1a7c24 */ /* 0x000fe4000f8e02ff */
[----:B------:R-:W-:Y:S02]  /*3440*/  IMAD R27, R27, UR4, RZ ;  /* 0x000000041b1b7c24 */ /* 0x000fe4000f8e02ff */
[----:B------:R-:W-:Y:S02]  /*3450*/  IMAD R28, R28, UR4, RZ ;  /* 0x000000041c1c7c24 */ /* 0x000fe4000f8e02ff */
[----:B--2---:R-:W-:-:S02]  /*3460*/  IMAD R25, R25, UR4, RZ ;  /* 0x0000000419197c24 */ /* 0x004fc4000f8e02ff */
[----:B------:R-:W-:Y:S02]  /*3470*/  IMAD R29, R29, UR4, RZ ;  /* 0x000000041d1d7c24 */ /* 0x000fe4000f8e02ff */
[----:B------:R-:W-:Y:S02]  /*3480*/  IMAD R2, R2, UR4, RZ ;  /* 0x0000000402027c24 */ /* 0x000fe4000f8e02ff */
[----:B------:R-:W-:Y:S02]  /*3490*/  IMAD R5, R5, UR4, RZ ;  /* 0x0000000405057c24 */ /* 0x000fe4000f8e02ff */
[----:B------:R-:W-:Y:S02]  /*34a0*/  IMAD R6, R6, UR4, RZ ;  /* 0x0000000406067c24 */ /* 0x000fe4000f8e02ff */
[----:B------:R-:W-:Y:S02]  /*34b0*/  IMAD R7, R7, UR4, RZ ;  /* 0x0000000407077c24 */ /* 0x000fe4000f8e02ff */
[----:B------:R-:W-:-:S02]  /*34c0*/  IMAD R8, R8, UR4, RZ ;  /* 0x0000000408087c24 */ /* 0x000fc4000f8e02ff */
[----:B------:R-:W-:Y:S02]  /*34d0*/  IMAD R9, R9, UR4, RZ ;  /* 0x0000000409097c24 */ /* 0x000fe4000f8e02ff */
[----:B------:R-:W-:Y:S02]  /*34e0*/  IMAD R10, R10, UR4, RZ ;  /* 0x000000040a0a7c24 */ /* 0x000fe4000f8e02ff */
[----:B------:R-:W-:Y:S02]  /*34f0*/  IMAD R11, R11, UR4, RZ ;  /* 0x000000040b0b7c24 */ /* 0x000fe4000f8e02ff */
[----:B------:R-:W-:Y:S01]  /*3500*/  IMAD R0, R0, UR4, RZ ;  /* 0x0000000400007c24 */ /* 0x000fe2000f8e02ff */
[----:B----4-:R-:W-:-:S05]  /*3510*/  LEA R17, P6, R24, R12, 0x1 ;  /* 0x0000000c18117211 */ /* 0x010fca00078c08ff */
[----:B------:R3:W-:Y:S04]  /*3520*/  STL [R1+0xabc], R17 ;  /* 0x000abc1101007387 */ /* 0x0007e80000100800 */
[----:B------:R0:W-:Y:S01]  /*3530*/  STL [R1+0xae0], R18 ;  /* 0x000ae01201007387 */ /* 0x0001e20000100800 */
[-C--:B---3--:R-:W-:Y:S02]  /*3540*/  LEA R17, P5, R16, R12.reuse, 0x1 ;  /* 0x0000000c10117211 */ /* 0x088fe400078a08ff */
[----:B0-----:R-:W-:-:S03]  /*3550*/  LEA R18, P4, R15, R12, 0x1 ;  /* 0x0000000c0f127211 */ /* 0x001fc600078808ff */
[----:B------:R0:W-:Y:S04]  /*3560*/  STL [R1+0xab4], R17 ;  /* 0x000ab41101007387 */ /* 0x0001e80000100800 */
[----:B------:R1:W-:Y:S01]  /*3570*/  STL [R1+0xad8], R19 ;  /* 0x000ad81301007387 */ /* 0x0003e20000100800 */
[----:B0-----:R-:W-:-:S03]  /*3580*/  LEA.HI.X.SX32 R17, R20, R13, 0x1, P3 ;  /* 0x0000000d14117211 */ /* 0x001fc600018f0eff */
[----:B------:R0:W-:Y:S01]  /*3590*/  STL [R1+0xaac], R18 ;  /* 0x000aac1201007387 */ /* 0x0001e20000100800 */
[----:B-1----:R-:W-:-:S03]  /*35a0*/  LEA R19, P3, R14, R12, 0x1 ;  /* 0x0000000c0e137211 */ /* 0x002fc600078608ff */
[----:B------:R1:W-:Y:S01]  /*35b0*/  STL [R1+0xad0], R17 ;  /* 0x000ad01101007387 */ /* 0x0003e20000100800 */
[----:B0-----:R-:W-:-:S03]  /*35c0*/  LEA.HI.X.SX32 R18, R21, R13, 0x1, P2 ;  /* 0x0000000d15127211 */ /* 0x001fc600010f0eff */
[----:B------:R0:W-:Y:S01]  /*35d0*/  STL [R1+0x18], R19 ;  /* 0x0000181301007387 */ /* 0x0001e20000100800 */
[----:B-1----:R-:W-:-:S03]  /*35e0*/  LEA R17, P2, R4, R12, 0x1 ;  /* 0x0000000c04117211 */ /* 0x002fc600078408ff */
[----:B------:R1:W-:Y:S04]  /*35f0*/  STL [R1+0xac8], R18 ;  /* 0x000ac81201007387 */ /* 0x0003e80000100800 */
[----:B------:R2:W-:Y:S01]  /*3600*/  STL [R1+0x14], R17 ;  /* 0x0000141101007387 */ /* 0x0005e20000100800 */
[----:B0-----:R-:W-:Y:S02]  /*3610*/  LEA.HI.X.SX32 R19, R22, R13, 0x1, P1 ;  /* 0x0000000d16137211 */ /* 0x001fe400008f0eff */
[----:B-1----:R-:W-:-:S03]  /*3620*/  LEA R18, P1, R3, R12, 0x1 ;  /* 0x0000000c03127211 */ /* 0x002fc600078208ff */
[----:B------:R0:W-:Y:S01]  /*3630*/  STL [R1+0xac0], R19 ;  /* 0x000ac01301007387 */ /* 0x0001e20000100800 */
[----:B--2---:R-:W-:-:S03]  /*3640*/  LEA.HI.X.SX32 R17, R23, R13, 0x1, P0 ;  /* 0x0000000d17117211 */ /* 0x004fc600000f0eff */
[----:B------:R1:W-:Y:S01]  /*3650*/  STL [R1+0xc], R18 ;  /* 0x00000c1201007387 */ /* 0x0003e20000100800 */
[----:B------:R-:W-:-:S03]  /*3660*/  LEA.HI.X.SX32 R16, R16, R13, 0x1, P5 ;  /* 0x0000000d10107211 */ /* 0x000fc600028f0eff */
[----:B------:R2:W-:Y:S01]  /*3670*/  STL [R1+0xab8], R17 ;  /* 0x000ab81101007387 */ /* 0x0005e20000100800 */
[----:B0-----:R-:W-:Y:S02]  /*3680*/  LEA R19, P0, R25, R12, 0x1 ;  /* 0x0000000c19137211 */ /* 0x001fe400078008ff */
[----:B-1----:R-:W-:-:S03]  /*3690*/  LEA.HI.X.SX32 R18, R24, R13, 0x1, P6 ;  /* 0x0000000d18127211 */ /* 0x002fc600030f0eff */
[----:B------:R-:W-:Y:S01]  /*36a0*/  STL [R1+0x1c], R19 ;  /* 0x00001c1301007387 */ /* 0x000fe20000100800 */
[----:B--2---:R-:W-:-:S03]  /*36b0*/  LEA R17, P6, R26, R12, 0x1 ;  /* 0x0000000c1a117211 */ /* 0x004fc600078c08ff */
[----:B------:R0:W-:Y:S04]  /*36c0*/  STL [R1+0xab0], R18 ;  /* 0x000ab01201007387 */ /* 0x0001e80000100800 */
[----:B------:R1:W-:Y:S04]  /*36d0*/  STL [R1+0x4c8], R17 ;  /* 0x0004c81101007387 */ /* 0x0003e80000100800 */
[----:B------:R2:W-:Y:S01]  /*36e0*/  STL [R1+0xaa8], R16 ;  /* 0x000aa81001007387 */ /* 0x0005e20000100800 */
[----:B0-----:R-:W-:Y:S02]  /*36f0*/  LEA R18, P5, R27, R12, 0x1 ;  /* 0x0000000c1b127211 */ /* 0x001fe400078a08ff */
[----:B-1----:R-:W-:-:S02]  /*3700*/  LEA.HI.X.SX32 R17, R15, R13, 0x1, P4 ;  /* 0x0000000d0f117211 */ /* 0x002fc400020f0eff */
[-C--:B------:R-:W-:Y:S02]  /*3710*/  LEA.HI.X.SX32 R15, R14, R13.reuse, 0x1, P3 ;  /* 0x0000000d0e0f7211 */ /* 0x080fe400018f0eff */
[-C--:B--2---:R-:W-:Y:S01]  /*3720*/  LEA R16, P4, R28, R12.reuse, 0x1 ;  /* 0x0000000c1c107211 */ /* 0x084fe200078808ff */
[----:B------:R-:W-:Y:S01]  /*3730*/  STL [R1+0x4d0], R18 ;  /* 0x0004d01201007387 */ /* 0x000fe20000100800 */
[-C--:B------:R-:W-:Y:S02]  /*3740*/  LEA R14, P3, R29, R12.reuse, 0x1 ;  /* 0x0000000c1d0e7211 */ /* 0x080fe400078608ff */
[----:B------:R-:W-:Y:S01]  /*3750*/  LEA.HI.X.SX32 R4, R4, R13, 0x1, P2 ;  /* 0x0000000d04047211 */ /* 0x000fe200010f0eff */
[----:B------:R-:W-:Y:S04]  /*3760*/  STL [R1+0xaa4], R17 ;  /* 0x000aa41101007387 */ /* 0x000fe80000100800 */
[----:B------:R-:W-:Y:S04]  /*3770*/  STL [R1+0x4d8], R16 ;  /* 0x0004d81001007387 */ /* 0x000fe80000100800 */
[----:B------:R0:W-:Y:S04]  /*3780*/  STL [R1+0x10], R15 ;  /* 0x0000100f01007387 */ /* 0x0001e80000100800 */
[----:B------:R1:W-:Y:S04]  /*3790*/  STL [R1+0x4e0], R14 ;  /* 0x0004e00e01007387 */ /* 0x0003e80000100800 */
[----:B------:R2:W-:Y:S01]  /*37a0*/  STL [R1+0x8], R4 ;  /* 0x0000080401007387 */ /* 0x0005e20000100800 */
[----:B0-----:R-:W-:-:S02]  /*37b0*/  LEA R15, P2, R2, R12, 0x1 ;  /* 0x0000000c020f7211 */ /* 0x001fc400078408ff */
[-C--:B-1----:R-:W-:Y:S02]  /*37c0*/  LEA.HI.X.SX32 R14, R3, R13.reuse, 0x1, P1 ;  /* 0x0000000d030e7211 */ /* 0x082fe400008f0eff */
[----:B------:R-:W-:Y:S02]  /*37d0*/  LEA.HI.X.SX32 R3, R25, R13, 0x1, P0 ;  /* 0x0000000d19037211 */ /* 0x000fe400000f0eff */
[-C--:B--2---:R-:W-:Y:S01]  /*37e0*/  LEA R4, P1, R5, R12.reuse, 0x1 ;  /* 0x0000000c05047211 */ /* 0x084fe200078208ff */
[----:B------:R-:W-:Y:S04]  /*37f0*/  STL [R1+0x4e8], R15 ;  /* 0x0004e80f01007387 */ /* 0x000fe80000100800 */
[----:B------:R0:W-:Y:S04]  /*3800*/  STL [R1], R14 ;  /* 0x0000000e01007387 */ /* 0x0001e80000100800 */
[----:B------:R1:W-:Y:S04]  /*3810*/  STL [R1+0x4f0], R4 ;  /* 0x0004f00401007387 */ /* 0x0003e80000100800 */
[----:B------:R2:W-:Y:S01]  /*3820*/  STL [R1+0x4], R3 ;  /* 0x0000040301007387 */ /* 0x0005e20000100800 */
[----:B0-----:R-:W-:-:S02]  /*3830*/  LEA R14, P0, R6, R12, 0x1 ;  /* 0x0000000c060e7211 */ /* 0x001fc400078008ff */
[----:B-1----:R-:W-:-:S03]  /*3840*/  LEA.HI.X.SX32 R4, R26, R13, 0x1, P6 ;  /* 0x0000000d1a047211 */ /* 0x002fc600030f0eff */
[----:B------:R0:W-:Y:S01]  /*3850*/  STL [R1+0x4f8], R14 ;  /* 0x0004f80e01007387 */ /* 0x0001e20000100800 */
[----:B--2---:R-:W-:-:S03]  /*3860*/  LEA R3, P6, R7, R12, 0x1 ;  /* 0x0000000c07037211 */ /* 0x004fc600078c08ff */
        /* <DEDUP_REMOVED lines=17> */
[----:B-1----:R-:W-:-:S03]  /*3980*/  LEA.HI.X.SX32 R3, R5, R13, 0x1, P1 ;  /* 0x0000000d05037211 */ /* 0x002fc600008f0eff */
[----:B------:R0:W-:Y:S01]  /*3990*/  STL [R1+0x524], R4 ;  /* 0x0005240401007387 */ /* 0x0001e20000100800 */
[----:B--2---:R-:W-:-:S03]  /*39a0*/  LEA R2, P1, R0, R12, 0x1 ;  /* 0x0000000c00027211 */ /* 0x004fc600078208ff */
[----:B------:R1:W-:Y:S04]  /*39b0*/  STL [R1+0x4ec], R3 ;  /* 0x0004ec0301007387 */ /* 0x0003e80000100800 */
[----:B------:R2:W-:Y:S01]  /*39c0*/  STL [R1+0xa94], R2 ;  /* 0x000a940201007387 */ /* 0x0005e20000100800 */
[-C--:B0-----:R-:W-:Y:S02]  /*39d0*/  LEA.HI.X.SX32 R4, R6, R13.reuse, 0x1, P0 ;  /* 0x0000000d06047211 */ /* 0x081fe400000f0eff */
[-C--:B------:R-:W-:Y:S01]  /*39e0*/  LEA.HI.X.SX32 R0, R0, R13.reuse, 0x1, P1 ;  /* 0x0000000d00007211 */ /* 0x080fe200008f0eff */
[----:B------:R-:W0:Y:S01]  /*39f0*/  LDC R6, c[0x0][0x238] ;  /* 0x00008e00ff067b82 */ /* 0x000e220000000800 */
[-C--:B-1----:R-:W-:Y:S01]  /*3a00*/  LEA.HI.X.SX32 R3, R7, R13.reuse, 0x1, P6 ;  /* 0x0000000d07037211 */ /* 0x082fe200030f0eff */
[----:B------:R1:W-:Y:S01]  /*3a10*/  STL [R1+0x4f4], R4 ;  /* 0x0004f40401007387 */ /* 0x0003e20000100800 */
[----:B--2---:R-:W-:-:S03]  /*3a20*/  LEA.HI.X.SX32 R2, R8, R13, 0x1, P5 ;  /* 0x0000000d08027211 */ /* 0x004fc600028f0eff */
[----:B------:R2:W-:Y:S04]  /*3a30*/  STL [R1+0x4fc], R3 ;  /* 0x0004fc0301007387 */ /* 0x0005e80000100800 */
[----:B------:R3:W-:Y:S01]  /*3a40*/  STL [R1+0x504], R2 ;  /* 0x0005040201007387 */ /* 0x0007e20000100800 */
[-C--:B-1----:R-:W-:Y:S02]  /*3a50*/  LEA.HI.X.SX32 R4, R9, R13.reuse, 0x1, P4 ;  /* 0x0000000d09047211 */ /* 0x082fe400020f0eff */
[----:B--2---:R-:W-:-:S03]  /*3a60*/  LEA.HI.X.SX32 R3, R10, R13, 0x1, P3 ;  /* 0x0000000d0a037211 */ /* 0x004fc600018f0eff */
[----:B------:R-:W-:Y:S01]  /*3a70*/  STL [R1+0x50c], R4 ;  /* 0x00050c0401007387 */ /* 0x000fe20000100800 */
[----:B---3--:R-:W-:-:S03]  /*3a80*/  LEA.HI.X.SX32 R2, R11, R13, 0x1, P2 ;  /* 0x0000000d0b027211 */ /* 0x008fc600010f0eff */
[----:B------:R-:W-:Y:S04]  /*3a90*/  STL [R1+0x514], R3 ;  /* 0x0005140301007387 */ /* 0x000fe80000100800 */
[----:B------:R1:W-:Y:S04]  /*3aa0*/  STL [R1+0x51c], R2 ;  /* 0x00051c0201007387 */ /* 0x0003e80000100800 */
[----:B------:R-:W-:Y:S04]  /*3ab0*/  STL [R1+0x520], R0 ;  /* 0x0005200001007387 */ /* 0x000fe80000100800 */
        /* <DEDUP_REMOVED lines=256> */
[----:B-1----:R-:W2:Y:S04]  /*4ac0*/  LDL.LU R2, [R1+0x58] ;  /* 0x0000580001027983 */ /* 0x002ea80000300800 */
[----:B------:R-:W3:Y:S04]  /*4ad0*/  LDL.LU R3, [R1+0x5c] ;  /* 0x00005c0001037983 */ /* 0x000ee80000300800 */
[----:B------:R-:W4:Y:S04]  /*4ae0*/  LDL.LU R4, [R1+0x60] ;  /* 0x0000600001047983 */ /* 0x000f280000300800 */
[----:B------:R-:W3:Y:S01]  /*4af0*/  LDL.LU R5, [R1+0x64] ;  /* 0x0000640001057983 */ /* 0x000ee20000300800 */
[----:B0-----:R-:W-:-:S02]  /*4b00*/  IMAD R8, R6, 0x1d, RZ ;  /* 0x0000001d06087824 */ /* 0x001fc400078e02ff */
[C---:B------:R-:W-:Y:S02]  /*4b10*/  IMAD R9, R6.reuse, 0x1c, RZ ;  /* 0x0000001c06097824 */ /* 0x040fe400078e02ff */
[C---:B------:R-:W-:Y:S02]  /*4b20*/  IMAD R10, R6.reuse, 0x1b, RZ ;  /* 0x0000001b060a7824 */ /* 0x040fe400078e02ff */
[C---:B------:R-:W-:Y:S01]  /*4b30*/  IMAD R11, R6.reuse, 0x1a, RZ ;  /* 0x0000001a060b7824 */ /* 0x040fe200078e02ff */
[----:B------:R0:W-:Y:S01]  /*4b40*/  STL.64 [R1+0xb38], R8 ;  /* 0x000b380801007387 */ /* 0x0001e20000100a00 */
[C---:B------:R-:W-:Y:S02]  /*4b50*/  IMAD R12, R6.reuse, 0x19, RZ ;  /* 0x00000019060c7824 */ /* 0x040fe400078e02ff */
[C---:B------:R-:W-:Y:S01]  /*4b60*/  IMAD R13, R6.reuse, 0x18, RZ ;  /* 0x00000018060d7824 */ /* 0x040fe200078e02ff */
[----:B------:R1:W-:Y:S01]  /*4b70*/  STL.64 [R1+0xb30], R10 ;  /* 0x000b300a01007387 */ /* 0x0003e20000100a00 */
[----:B------:R-:W-:-:S02]  /*4b80*/  IMAD R14, R6, 0x17, RZ ;  /* 0x00000017060e7824 */ /* 0x000fc400078e02ff */
[----:B------:R-:W-:Y:S01]  /*4b90*/  IMAD R15, R6, 0x16, RZ ;  /* 0x00000016060f7824 */ /* 0x000fe200078e02ff */
[----:B------:R-:W-:Y:S04]  /*4ba0*/  STL.64 [R1+0xb28], R12 ;  /* 0x000b280c01007387 */ /* 0x000fe80000100a00 */
[----:B------:R3:W-:Y:S01]  /*4bb0*/  STL.64 [R1+0xb20], R14 ;  /* 0x000b200e01007387 */ /* 0x0007e20000100a00 */
[----:B0-----:R-:W0:Y:S01]  /*4bc0*/  LDC R8, c[0x0][0x230] ;  /* 0x00008c00ff087b82 */ /* 0x001e220000000800 */
[----:B--2---:R-:W-:-:S04]  /*4bd0*/  IMAD R2, R2, UR6, RZ ;  /* 0x0000000602027c24 */ /* 0x004fc8000f8e02ff */
[----:B-1----:R-:W-:-:S04]  /*4be0*/  IMAD.WIDE R10, R2, 0x2, RZ ;  /* 0x00000002020a7825 */ /* 0x002fc800078e02ff */
[----:B----4-:R-:W-:Y:S02]  /*4bf0*/  IMAD R4, R4, UR6, RZ ;  /* 0x0000000604047c24 */ /* 0x010fe4000f8e02ff */
[----:B---3--:R-:W-:Y:S01]  /*4c00*/  IMAD R5, R5, UR6, RZ ;  /* 0x0000000605057c24 */ /* 0x008fe2000f8e02ff */
[----:B------:R1:W-:Y:S01]  /*4c10*/  STL.64 [R1+0x4a8], R10 ;  /* 0x0004a80a01007387 */ /* 0x0003e20000100a00 */
[----:B------:R-:W-:-:S04]  /*4c20*/  IMAD.WIDE R14, R4, 0x2, RZ ;  /* 0x00000002040e7825 */ /* 0x000fc800078e02ff */
[----:B------:R-:W-:Y:S02]  /*4c30*/  IMAD.WIDE R12, R5, 0x2, RZ ;  /* 0x00000002050c7825 */ /* 0x000fe400078e02ff */
[----:B------:R-:W2:Y:S01]  /*4c40*/  LDL.64 R4, [R1+0x4a8] ;  /* 0x0004a80001047983 */ /* 0x000ea20000100a00 */
[----:B-1----:R-:W1:Y:S01]  /*4c50*/  LDC R11, c[0x0][0x238] ;  /* 0x00008e00ff0b7b82 */ /* 0x002e620000000800 */
[----:B0-----:R-:W-:-:S05]  /*4c60*/  VIADD R8, R8, 0x1f ;  /* 0x0000001f08087836 */ /* 0x001fca0000000000 */
[----:B------:R-:W-:Y:S01]  /*4c70*/  SHF.R.S32.HI R9, RZ, 0x1f, R8 ;  /* 0x0000001fff097819 */ /* 0x000fe20000011408 */
[----:B------:R-:W-:-:S03]  /*4c80*/  IMAD R3, R3, UR6, RZ ;  /* 0x0000000603037c24 */ /* 0x000fc6000f8e02ff */
[----:B------:R-:W-:Y:S01]  /*4c90*/  LEA.HI R9, R9, R8, RZ, 0x5 ;  /* 0x0000000809097211 */ /* 0x000fe200078f28ff */
[----:B------:R-:W-:-:S03]  /*4ca0*/  IMAD.WIDE R2, R3, 0x2, RZ ;  /* 0x0000000203027825 */ /* 0x000fc600078e02ff */
[----:B------:R-:W-:Y:S01]  /*4cb0*/  SHF.R.S32.HI R10, RZ, 0x5, R9 ;  /* 0x00000005ff0a7819 */ /* 0x000fe20000011409 */
[----:B------:R-:W-:Y:S01]  /*4cc0*/  STL.64 [R1+0x498], R14 ;  /* 0x0004980e01007387 */ /* 0x000fe20000100a00 */
[----:B-1----:R-:W-:-:S03]  /*4cd0*/  IMAD R11, R11, 0x1f, RZ ;  /* 0x0000001f0b0b7824 */ /* 0x002fc600078e02ff */
[----:B------:R-:W-:Y:S04]  /*4ce0*/  STL.64 [R1+0x490], R12 ;  /* 0x0004900c01007387 */ /* 0x000fe80000100a00 */
[----:B------:R-:W-:Y:S01]  /*4cf0*/  STL.64 [R1+0x4a0], R2 ;  /* 0x0004a00201007387 */ /* 0x000fe20000100a00 */
[----:B--2---:R-:W-:-:S05]  /*4d00*/  IMAD.WIDE R8, R11, 0x2, R4 ;  /* 0x000000020b087825 */ /* 0x004fca00078e0204 */
[----:B------:R0:W-:Y:S04]  /*4d10*/  STL.64 [R1+0xa80], R8 ;  /* 0x000a800801007387 */ /* 0x0001e80000100a00 */
[----:B------:R1:W-:Y:S04]  /*4d20*/  STL [R1+0xa9c], R10 ;  /* 0x000a9c0a01007387 */ /* 0x0003e80000100800 */
[----:B0-----:R-:W2:Y:S01]  /*4d30*/  LDL.LU.64 R8, [R1+0xb38] ;  /* 0x000b380001087983 */ /* 0x001ea20000300a00 */
[----:B-1----:R-:W-:-:S04]  /*4d40*/  IMAD.WIDE R10, R11, 0x2, R2 ;  /* 0x000000020b0a7825 */ /* 0x002fc800078e0202 */
[----:B------:R-:W-:Y:S01]  /*4d50*/  IMAD R7, R6, 0x1e, RZ ;  /* 0x0000001e06077824 */ /* 0x000fe200078e02ff */
[----:B------:R0:W-:Y:S03]  /*4d60*/  STL.64 [R1+0xa78], R10 ;  /* 0x000a780a01007387 */ /* 0x0001e60000100a00 */
[----:B0-----:R-:W-:-:S05]  /*4d70*/  IMAD.WIDE R10, R7, 0x2, R14 ;  /* 0x00000002070a7825 */ /* 0x001fca00078e020e */
[----:B------:R0:W-:Y:S02]  /*4d80*/  STL.64 [R1+0xa70], R10 ;  /* 0x000a700a01007387 */ /* 0x0001e40000100a00 */
[----:B0-----:R-:W-:-:S05]  /*4d90*/  IMAD.WIDE R10, R7, 0x2, R12 ;  /* 0x00000002070a7825 */ /* 0x001fca00078e020c */
[----:B------:R0:W-:Y:S02]  /*4da0*/  STL.64 [R1+0xa68], R10 ;  /* 0x000a680a01007387 */ /* 0x0001e40000100a00 */
[----:B0-----:R-:W-:-:S05]  /*4db0*/  IMAD.WIDE R10, R7, 0x2, R4 ;  /* 0x00000002070a7825 */ /* 0x001fca00078e0204 */
[----:B------:R0:W-:Y:S02]  /*4dc0*/  STL.64 [R1+0xa60], R10 ;  /* 0x000a600a01007387 */ /* 0x0001e40000100a00 */
[----:B0-----:R-:W-:Y:S02]  /*4dd0*/  IMAD.WIDE R10, R7, 0x2, R2 ;  /* 0x00000002070a7825 */ /* 0x001fe400078e0202 */
[----:B------:R-:W0:Y:S03]  /*4de0*/  LDC R7, c[0x0][0x238] ;  /* 0x00008e00ff077b82 */ /* 0x000e260000000800 */
[----:B------:R2:W-:Y:S02]  /*4df0*/  STL.64 [R1+0xa58], R10 ;  /* 0x000a580a01007387 */ /* 0x0005e40000100a00 */
[----:B--2---:R-:W-:-:S05]  /*4e00*/  IMAD.WIDE R10, R8, 0x2, R14 ;  /* 0x00000002080a7825 */ /* 0x004fca00078e020e */
[----:B------:R1:W-:Y:S02]  /*4e10*/  STL.64 [R1+0xa50], R10 ;  /* 0x000a500a01007387 */ /* 0x0003e40000100a00 */
[----:B-1----:R-:W-:-:S05]  /*4e20*/  IMAD.WIDE R10, R8, 0x2, R12 ;  /* 0x00000002080a7825 */ /* 0x002fca00078e020c */
[----:B------:R1:W-:Y:S02]  /*4e30*/  STL.64 [R1+0xa48], R10 ;  /* 0x000a480a01007387 */ /* 0x0003e40000100a00 */
[----:B-1----:R-:W-:-:S05]  /*4e40*/  IMAD.WIDE R10, R8, 0x2, R4 ;  /* 0x00000002080a7825 */ /* 0x002fca00078e0204 */
[----:B------:R1:W-:Y:S01]  /*4e50*/  STL.64 [R1+0xa40], R10 ;  /* 0x000a400a01007387 */ /* 0x0003e20000100a00 */
[----:B------:R-:W-:-:S04]  /*4e60*/  IMAD.WIDE R12, R9, 0x2, R12 ;  /* 0x00000002090c7825 */ /* 0x000fc800078e020c */
[----:B-1----:R-:W-:-:S05]  /*4e70*/  IMAD.WIDE R10, R8, 0x2, R2 ;  /* 0x00000002080a7825 */ /* 0x002fca00078e0202 */
[----:B------:R1:W-:Y:S02]  /*4e80*/  STL.64 [R1+0xa38], R10 ;  /* 0x000a380a01007387 */ /* 0x0003e40000100a00 */
[----:B-1----:R-:W-:-:S05]  /*4e90*/  IMAD.WIDE R10, R9, 0x2, R14 ;  /* 0x00000002090a7825 */ /* 0x002fca00078e020e */
[----:B------:R1:W-:Y:S04]  /*4ea0*/  STL.64 [R1+0xa30], R10 ;  /* 0x000a300a01007387 */ /* 0x0003e80000100a00 */
[----:B-1----:R-:W2:Y:S04]  /*4eb0*/  LDL.LU.64 R10, [R1+0xb30] ;  /* 0x000b3000010a7983 */ /* 0x002ea80000300a00 */
[----:B------:R1:W-:Y:S02]  /*4ec0*/  STL.64 [R1+0xa28], R12 ;  /* 0x000a280c01007387 */ /* 0x0003e40000100a00 */
[----:B-1----:R-:W-:-:S05]  /*4ed0*/  IMAD.WIDE R12, R9, 0x2, R4 ;  /* 0x00000002090c7825 */ /* 0x002fca00078e0204 */
[----:B------:R1:W-:Y:S02]  /*4ee0*/  STL.64 [R1+0xa20], R12 ;  /* 0x000a200c01007387 */ /* 0x0003e40000100a00 */
[----:B-1----:R-:W-:Y:S02]  /*4ef0*/  IMAD.WIDE R12, R9, 0x2, R2 ;  /* 0x00000002090c7825 */ /* 0x002fe400078e0202 */
[----:B------:R-:W3:Y:S04]  /*4f00*/  LDL.64 R8, [R1+0x490] ;  /* 0x0004900001087983 */ /* 0x000ee80000100a00 */
[----:B------:R2:W-:Y:S02]  /*4f10*/  STL.64 [R1+0xa18], R12 ;  /* 0x000a180c01007387 */ /* 0x0005e40000100a00 */
[----:B--2---:R-:W-:-:S05]  /*4f20*/  IMAD.WIDE R12, R10, 0x2, R14 ;  /* 0x000000020a0c7825 */ /* 0x004fca00078e020e */
[----:B------:R3:W-:Y:S01]  /*4f30*/  STL.64 [R1+0xa10], R12 ;  /* 0x000a100c01007387 */ /* 0x0007e20000100a00 */
[----:B------:R-:W-:-:S04]  /*4f40*/  IMAD.WIDE R14, R11, 0x2, R14 ;  /* 0x000000020b0e7825 */ /* 0x000fc800078e020e */
[----:B---3--:R-:W-:-:S05]  /*4f50*/  IMAD.WIDE R12, R10, 0x2, R8 ;  /* 0x000000020a0c7825 */ /* 0x008fca00078e0208 */
[----:B------:R1:W-:Y:S02]  /*4f60*/  STL.64 [R1+0xa08], R12 ;  /* 0x000a080c01007387 */ /* 0x0003e40000100a00 */
        /* <DEDUP_REMOVED lines=8> */
[----:B-1----:R-:W-:-:S05]  /*4ff0*/  IMAD.WIDE R14, R11, 0x2, R4 ;  /* 0x000000020b0e7825 */ /* 0x002fca00078e0204 */
[----:B------:R1:W-:Y:S02]  /*5000*/  STL.64 [R1+0x9e0], R14 ;  /* 0x0009e00e01007387 */ /* 0x0003e40000100a00 */
[----:B-1----:R-:W-:Y:S02]  /*5010*/  IMAD.WIDE R14, R11, 0x2, R2 ;  /* 0x000000020b0e7825 */ /* 0x002fe400078e0202 */
[----:B------:R-:W2:Y:S04]  /*5020*/  LDL.64 R10, [R1+0x498] ;  /* 0x00049800010a7983 */ /* 0x000ea80000100a00 */
[----:B------:R2:W-:Y:S02]  /*5030*/  STL.64 [R1+0x9d8], R14 ;  /* 0x0009d80e01007387 */ /* 0x0005e40000100a00 */
[----:B--2---:R-:W-:-:S05]  /*5040*/  IMAD.WIDE R14, R12, 0x2, R10 ;  /* 0x000000020c0e7825 */ /* 0x004fca00078e020a */
[----:B------:R1:W-:Y:S02]  /*5050*/  STL.64 [R1+0x9d0], R14 ;  /* 0x0009d00e01007387 */ /* 0x0003e40000100a00 */
[----:B-1----:R-:W-:-:S05]  /*5060*/  IMAD.WIDE R14, R12, 0x2, R8 ;  /* 0x000000020c0e7825 */ /* 0x002fca00078e0208 */
        /* <DEDUP_REMOVED lines=10> */
[----:B------:R1:W-:Y:S04]  /*5110*/  STL.64 [R1+0x9a0], R14 ;  /* 0x0009a00e01007387 */ /* 0x0003e80000100a00 */
[----:B-1----:R-:W2:Y:S01]  /*5120*/  LDL.LU.64 R14, [R1+0xb20] ;  /* 0x000b2000010e7983 */ /* 0x002ea20000300a00 */
[----:B------:R-:W-:-:S05]  /*5130*/  IMAD.WIDE R12, R13, 0x2, R2 ;  /* 0x000000020d0c7825 */ /* 0x000fca00078e0202 */
[----:B------:R2:W-:Y:S01]  /*5140*/  STL.64 [R1+0x998], R12 ;  /* 0x0009980c01007387 */ /* 0x0005e20000100a00 */
[C---:B------:R-:W-:Y:S02]  /*5150*/  IMAD R16, R6.reuse, 0x15, RZ ;  /* 0x0000001506107824 */ /* 0x040fe400078e02ff */
[C---:B------:R-:W-:Y:S02]  /*5160*/  IMAD R17, R6.reuse, 0x14, RZ ;  /* 0x0000001406117824 */ /* 0x040fe400078e02ff */
[C---:B------:R-:W-:Y:S02]  /*5170*/  IMAD R18, R6.reuse, 0x13, RZ ;  /* 0x0000001306127824 */ /* 0x040fe400078e02ff */
[C---:B------:R-:W-:Y:S02]  /*5180*/  IMAD R19, R6.reuse, 0x12, RZ ;  /* 0x0000001206137824 */ /* 0x040fe400078e02ff */
[C---:B------:R-:W-:Y:S02]  /*5190*/  IMAD R20, R6.reuse, 0x11, RZ ;  /* 0x0000001106147824 */ /* 0x040fe400078e02ff */
[----:B------:R-:W-:-:S02]  /*51a0*/  IMAD.SHL.U32 R21, R6, 0x10, RZ ;  /* 0x0000001006157824 */ /* 0x000fc400078e00ff */
[C---:B------:R-:W-:Y:S02]  /*51b0*/  IMAD R22, R6.reuse, 0xf, RZ ;  /* 0x0000000f06167824 */ /* 0x040fe400078e02ff */
[C---:B------:R-:W-:Y:S02]  /*51c0*/  IMAD R23, R6.reuse, 0xe, RZ ;  /* 0x0000000e06177824 */ /* 0x040fe400078e02ff */
[C---:B------:R-:W-:Y:S02]  /*51d0*/  IMAD R24, R6.reuse, 0xd, RZ ;  /* 0x0000000d06187824 */ /* 0x040fe400078e02ff */
[C---:B------:R-:W-:Y:S02]  /*51e0*/  IMAD R25, R6.reuse, 0xc, RZ ;  /* 0x0000000c06197824 */ /* 0x040fe400078e02ff */
[C---:B------:R-:W-:Y:S02]  /*51f0*/  IMAD R26, R6.reuse, 0xb, RZ ;  /* 0x0000000b061a7824 */ /* 0x040fe400078e02ff */
[----:B------:R-:W-:-:S02]  /*5200*/  IMAD R27, R6, 0xa, RZ ;  /* 0x0000000a061b7824 */ /* 0x000fc400078e02ff */
[C---:B------:R-:W-:Y:S02]  /*5210*/  IMAD R28, R6.reuse, 0x9, RZ ;  /* 0x00000009061c7824 */ /* 0x040fe400078e02ff */
[C---:B------:R-:W-:Y:S02]  /*5220*/  IMAD.SHL.U32 R29, R6.reuse, 0x8, RZ ;  /* 0x00000008061d7824 */ /* 0x040fe400078e00ff */
[----:B0-----:R-:W-:Y:S02]  /*5230*/  IMAD R7, R7, 0x7, RZ ;  /* 0x0000000707077824 */ /* 0x001fe400078e02ff */
[----:B------:R-:W-:Y:S02]  /*5240*/  IMAD.SHL.U32 R6, R6, 0x2, RZ ;  /* 0x0000000206067824 */ /* 0x000fe400078e00ff */
[----:B--2---:R-:W-:-:S05]  /*5250*/  IMAD.WIDE R12, R14, 0x2, R10 ;  /* 0x000000020e0c7825 */ /* 0x004fca00078e020a */
[----:B------:R0:W-:Y:S02]  /*5260*/  STL.64 [R1+0x990], R12 ;  /* 0x0009900c01007387 */ /* 0x0001e40000100a00 */
[----:B0-----:R-:W-:-:S05]  /*5270*/  IMAD.WIDE R12, R14, 0x2, R8 ;  /* 0x000000020e0c7825 */ /* 0x001fca00078e0208 */
        /* <DEDUP_REMOVED lines=11> */
[----:B0-----:R-:W-:-:S04]  /*5330*/  IMAD.WIDE R12, R15, 0x2, R2 ;  /* 0x000000020f0c7825 */ /* 0x001fc800078e0202 */
[C---:B------:R-:W-:Y:S01]  /*5340*/  IMAD.WIDE R14, R16.reuse, 0x2, R10 ;  /* 0x00000002100e7825 */ /* 0x040fe200078e020a */
[----:B------:R0:W-:Y:S04]  /*5350*/  STL.64 [R1+0x958], R12 ;  /* 0x0009580c01007387 */ /* 0x0001e80000100a00 */
[----:B------:R1:W-:Y:S01]  /*5360*/  STL.64 [R1+0x950], R14 ;  /* 0x0009500e01007387 */ /* 0x0003e20000100a00 */
[----:B0-----:R-:W-:-:S04]  /*5370*/  IMAD.WIDE R12, R16, 0x2, R8 ;  /* 0x00000002100c7825 */ /* 0x001fc800078e0208 */
[C---:B-1----:R-:W-:Y:S01]  /*5380*/  IMAD.WIDE R14, R16.reuse, 0x2, R4 ;  /* 0x00000002100e7825 */ /* 0x042fe200078e0204 */
        /* <DEDUP_REMOVED lines=11> */
[C---:B------:R-:W-:Y:S01]  /*5440*/  IMAD.WIDE R16, R18.reuse, 0x2, R10 ;  /* 0x0000000212107825 */ /* 0x040fe200078e020a */
[----:B------:R0:W-:Y:S03]  /*5450*/  STL.64 [R1+0x918], R12 ;  /* 0x0009180c01007387 */ /* 0x0001e60000100a00 */
[C---:B-1----:R-:W-:Y:S01]  /*5460*/  IMAD.WIDE R14, R18.reuse, 0x2, R8 ;  /* 0x00000002120e7825 */ /* 0x042fe200078e0208 */
[----:B------:R1:W-:Y:S04]  /*5470*/  STL.64 [R1+0x910], R16 ;  /* 0x0009101001007387 */ /* 0x0003e80000100a00 */
[----:B------:R2:W-:Y:S01]  /*5480*/  STL.64 [R1+0x908], R14 ;  /* 0x0009080e01007387 */ /* 0x0005e20000100a00 */
[----:B0-----:R-:W-:-:S04]  /*5490*/  IMAD.WIDE R12, R18, 0x2, R4 ;  /* 0x00000002120c7825 */ /* 0x001fc800078e0204 */
[----:B-1----:R-:W-:Y:S01]  /*54a0*/  IMAD.WIDE R16, R18, 0x2, R2 ;  /* 0x0000000212107825 */ /* 0x002fe200078e0202 */
[----:B------:R0:W-:Y:S03]  /*54b0*/  STL.64 [R1+0x900], R12 ;  /* 0x0009000c01007387 */ /* 0x0001e60000100a00 */
[C---:B--2---:R-:W-:Y:S01]  /*54c0*/  IMAD.WIDE R14, R19.reuse, 0x2, R10 ;  /* 0x00000002130e7825 */ /* 0x044fe200078e020a */
[----:B------:R1:W-:Y:S04]  /*54d0*/  STL.64 [R1+0x8f8], R16 ;  /* 0x0008f81001007387 */ /* 0x0003e80000100a00 */
[----:B------:R2:W-:Y:S01]  /*54e0*/  STL.64 [R1+0x8f0], R14 ;  /* 0x0008f00e01007387 */ /* 0x0005e20000100a00 */
[----:B0-----:R-:W-:-:S04]  /*54f0*/  IMAD.WIDE R12, R19, 0x2, R8 ;  /* 0x00000002130c7825 */ /* 0x001fc800078e0208 */
[C---:B-1----:R-:W-:Y:S01]  /*5500*/  IMAD.WIDE R16, R19.reuse, 0x2, R4 ;  /* 0x0000000213107825 */ /* 0x042fe200078e0204 */
[----:B------:R0:W-:Y:S03]  /*5510*/  STL.64 [R1+0x8e8], R12 ;  /* 0x0008e80c01007387 */ /* 0x0001e60000100a00 */
[----:B--2---:R-:W-:Y:S01]  /*5520*/  IMAD.WIDE R14, R19, 0x2, R2 ;  /* 0x00000002130e7825 */ /* 0x004fe200078e0202 */
[----:B------:R1:W-:Y:S04]  /*5530*/  STL.64 [R1+0x8e0], R16 ;  /* 0x0008e01001007387 */ /* 0x0003e80000100a00 */
[----:B------:R2:W-:Y:S01]  /*5540*/  STL.64 [R1+0x8d8], R14 ;  /* 0x0008d80e01007387 */ /* 0x0005e20000100a00 */
[----:B0-----:R-:W-:-:S04]  /*5550*/  IMAD.WIDE R12, R20, 0x2, R10 ;  /* 0x00000002140c7825 */ /* 0x001fc800078e020a */
[C---:B-1----:R-:W-:Y:S01]  /*5560*/  IMAD.WIDE R16, R20.reuse, 0x2, R8 ;  /* 0x0000000214107825 */ /* 0x042fe200078e0208 */
[----:B------:R0:W-:Y:S03]  /*5570*/  STL.64 [R1+0x8d0], R12 ;  /* 0x0008d00c01007387 */ /* 0x0001e60000100a00 */
[C---:B--2---:R-:W-:Y:S01]  /*5580*/  IMAD.WIDE R14, R20.reuse, 0x2, R4 ;  /* 0x00000002140e7825 */ /* 0x044fe200078e0204 */
        /* <DEDUP_REMOVED lines=66> */
[----:B------:R-:W-:Y:S04]  /*59b0*/  STL.64 [R1+0x7c0], R16 ;  /* 0x0007c01001007387 */ /* 0x000fe80000100a00 */
[----:B------:R1:W-:Y:S01]  /*59c0*/  STL.64 [R1+0x7b8], R14 ;  /* 0x0007b80e01007387 */ /* 0x0003e20000100a00 */
[----:B0-----:R-:W-:-:S05]  /*59d0*/  IMAD.WIDE R12, R29, 0x2, R10 ;  /* 0x000000021d0c7825 */ /* 0x001fca00078e020a */
[----:B------:R0:W-:Y:S01]  /*59e0*/  STL.64 [R1+0x7b0], R12 ;  /* 0x0007b00c01007387 */ /* 0x0001e20000100a00 */
[----:B-1----:R-:W-:-:S05]  /*59f0*/  IMAD.WIDE R14, R29, 0x2, R8 ;  /* 0x000000021d0e7825 */ /* 0x002fca00078e0208 */
[----:B------:R1:W-:Y:S01]  /*5a00*/  STL.64 [R1+0x7a8], R14 ;  /* 0x0007a80e01007387 */ /* 0x0003e20000100a00 */
[----:B0-----:R-:W-:-:S05]  /*5a10*/  IMAD.WIDE R12, R29, 0x2, R4 ;  /* 0x000000021d0c7825 */ /* 0x001fca00078e0204 */
[----:B------:R0:W-:Y:S01]  /*5a20*/  STL.64 [R1+0x7a0], R12 ;  /* 0x0007a00c01007387 */ /* 0x0001e20000100a00 */
[----:B------:R-:W-:-:S04]  /*5a30*/  IMAD.WIDE R16, R29, 0x2, R2 ;  /* 0x000000021d107825 */ /* 0x000fc800078e0202 */
[C---:B-1----:R-:W-:Y:S01]  /*5a40*/  IMAD.WIDE R14, R7.reuse, 0x2, R10 ;  /* 0x00000002070e7825 */ /* 0x042fe200078e020a */
[----:B0-----:R-:W0:Y:S01]  /*5a50*/  LDC R12, c[0x0][0x238] ;  /* 0x00008e00ff0c7b82 */ /* 0x001e220000000800 */
[----:B------:R1:W-:Y:S02]  /*5a60*/  STL.64 [R1+0x798], R16 ;  /* 0x0007981001007387 */ /* 0x0003e40000100a00 */
[C---:B------:R-:W-:Y:S02]  /*5a70*/  IMAD.WIDE R18, R7.reuse, 0x2, R4 ;  /* 0x0000000207127825 */ /* 0x040fe400078e0204 */
[----:B------:R2:W-:Y:S02]  /*5a80*/  STL.64 [R1+0x790], R14 ;  /* 0x0007900e01007387 */ /* 0x0005e40000100a00 */
[----:B-1----:R-:W-:-:S04]  /*5a90*/  IMAD.WIDE R16, R7, 0x2, R2 ;  /* 0x0000000207107825 */ /* 0x002fc800078e0202 */
[----:B--2---:R-:W-:Y:S02]  /*5aa0*/  IMAD.WIDE R14, R7, 0x2, R8 ;  /* 0x00000002070e7825 */ /* 0x004fe400078e0208 */
[----:B------:R-:W1:Y:S02]  /*5ab0*/  LDC R7, c[0x0][0x238] ;  /* 0x00008e00ff077b82 */ /* 0x000e640000000800 */
[----:B0-----:R-:W-:Y:S01]  /*5ac0*/  IMAD R12, R12, 0x6, RZ ;  /* 0x000000060c0c7824 */ /* 0x001fe200078e02ff */
[----:B------:R0:W-:Y:S04]  /*5ad0*/  STL.64 [R1+0x788], R14 ;  /* 0x0007880e01007387 */ /* 0x0001e80000100a00 */
[----:B------:R2:W-:Y:S04]  /*5ae0*/  STL.64 [R1+0x780], R18 ;  /* 0x0007801201007387 */ /* 0x0005e80000100a00 */
[----:B------:R3:W-:Y:S01]  /*5af0*/  STL.64 [R1+0x778], R16 ;  /* 0x0007781001007387 */ /* 0x0007e20000100a00 */
[----:B0-----:R-:W-:-:S05]  /*5b00*/  IMAD.WIDE R14, R12, 0x2, R10 ;  /* 0x000000020c0e7825 */ /* 0x001fca00078e020a */
[----:B------:R0:W-:Y:S01]  /*5b10*/  STL.64 [R1+0x770], R14 ;  /* 0x0007700e01007387 */ /* 0x0001e20000100a00 */
[----:B-1----:R-:W-:Y:S02]  /*5b20*/  IMAD R7, R7, 0x5, RZ ;  /* 0x0000000507077824 */ /* 0x002fe400078e02ff */
[----:B--2---:R-:W-:-:S04]  /*5b30*/  IMAD.WIDE R18, R12, 0x2, R4 ;  /* 0x000000020c127825 */ /* 0x004fc800078e0204 */
[----:B---3--:R-:W-:-:S04]  /*5b40*/  IMAD.WIDE R16, R12, 0x2, R2 ;  /* 0x000000020c107825 */ /* 0x008fc800078e0202 */
[----:B0-----:R-:W-:Y:S02]  /*5b50*/  IMAD.WIDE R14, R12, 0x2, R8 ;  /* 0x000000020c0e7825 */ /* 0x001fe400078e0208 */
[----:B------:R-:W0:Y:S03]  /*5b60*/  LDC R12, c[0x0][0x238] ;  /* 0x00008e00ff0c7b82 */ /* 0x000e260000000800 */
[----:B------:R1:W-:Y:S04]  /*5b70*/  STL.64 [R1+0x768], R14 ;  /* 0x0007680e01007387 */ /* 0x0003e80000100a00 */
[----:B------:R2:W-:Y:S04]  /*5b80*/  STL.64 [R1+0x760], R18 ;  /* 0x0007601201007387 */ /* 0x0005e80000100a00 */
[----:B------:R3:W-:Y:S01]  /*5b90*/  STL.64 [R1+0x758], R16 ;  /* 0x0007581001007387 */ /* 0x0007e20000100a00 */
[----:B-1----:R-:W-:-:S04]  /*5ba0*/  IMAD.WIDE R14, R7, 0x2, R10 ;  /* 0x00000002070e7825 */ /* 0x002fc800078e020a */
[C---:B--2---:R-:W-:Y:S01]  /*5bb0*/  IMAD.WIDE R18, R7.reuse, 0x2, R4 ;  /* 0x0000000207127825 */ /* 0x044fe200078e0204 */
[----:B------:R1:W-:Y:S03]  /*5bc0*/  STL.64 [R1+0x750], R14 ;  /* 0x0007500e01007387 */ /* 0x0003e60000100a00 */
[----:B---3--:R-:W-:-:S04]  /*5bd0*/  IMAD.WIDE R16, R7, 0x2, R2 ;  /* 0x0000000207107825 */ /* 0x008fc800078e0202 */
[----:B-1----:R-:W-:Y:S02]  /*5be0*/  IMAD.WIDE R14, R7, 0x2, R8 ;  /* 0x00000002070e7825 */ /* 0x002fe400078e0208 */
[----:B------:R-:W1:Y:S02]  /*5bf0*/  LDC R7, c[0x0][0x238] ;  /* 0x00008e00ff077b82 */ /* 0x000e640000000800 */
[----:B0-----:R-:W-:Y:S01]  /*5c00*/  IMAD.SHL.U32 R12, R12, 0x4, RZ ;  /* 0x000000040c0c7824 */ /* 0x001fe200078e00ff */
[----:B------:R0:W-:Y:S04]  /*5c10*/  STL.64 [R1+0x748], R14 ;  /* 0x0007480e01007387 */ /* 0x0001e80000100a00 */
[----:B------:R2:W-:Y:S04]  /*5c20*/  STL.64 [R1+0x740], R18 ;  /* 0x0007401201007387 */ /* 0x0005e80000100a00 */
[----:B------:R3:W-:Y:S01]  /*5c30*/  STL.64 [R1+0x738], R16 ;  /* 0x0007381001007387 */ /* 0x0007e20000100a00 */
[----:B0-----:R-:W-:-:S04]  /*5c40*/  IMAD.WIDE R14, R12, 0x2, R10 ;  /* 0x000000020c0e7825 */ /* 0x001fc800078e020a */
[C---:B--2---:R-:W-:Y:S01]  /*5c50*/  IMAD.WIDE R18, R12.reuse, 0x2, R8 ;  /* 0x000000020c127825 */ /* 0x044fe200078e0208 */
[----:B------:R0:W-:Y:S03]  /*5c60*/  STL.64 [R1+0x730], R14 ;  /* 0x0007300e01007387 */ /* 0x0001e60000100a00 */
[----:B-1----:R-:W-:Y:S02]  /*5c70*/  IMAD R7, R7, 0x3, RZ ;  /* 0x0000000307077824 */ /* 0x002fe400078e02ff */
[C---:B---3--:R-:W-:Y:S01]  /*5c80*/  IMAD.WIDE R16, R12.reuse, 0x2, R4 ;  /* 0x000000020c107825 */ /* 0x048fe200078e0204 */
[----:B------:R-:W-:Y:S03]  /*5c90*/  STL.64 [R1+0x728], R18 ;  /* 0x0007281201007387 */ /* 0x000fe60000100a00 */
[----:B0-----:R-:W-:Y:S01]  /*5ca0*/  IMAD.WIDE R14, R12, 0x2, R2 ;  /* 0x000000020c0e7825 */ /* 0x001fe200078e0202 */
[----:B------:R0:W-:Y:S03]  /*5cb0*/  STL.64 [R1+0x720], R16 ;  /* 0x0007201001007387 */ /* 0x0001e60000100a00 */
[--C-:B------:R-:W-:Y:S01]  /*5cc0*/  IMAD.WIDE R12, R7, 0x2, R10.reuse ;  /* 0x00000002070c7825 */ /* 0x100fe200078e020a */
[----:B------:R1:W-:Y:S04]  /*5cd0*/  STL.64 [R1+0x718], R14 ;  /* 0x0007180e01007387 */ /* 0x0003e80000100a00 */
[----:B------:R2:W-:Y:S01]  /*5ce0*/  STL.64 [R1+0x710], R12 ;  /* 0x0007100c01007387 */ /* 0x0005e20000100a00 */
[----:B------:R-:W-:-:S04]  /*5cf0*/  IMAD.WIDE R10, R6, 0x2, R10 ;  /* 0x00000002060a7825 */ /* 0x000fc800078e020a */
[----:B0-----:R-:W-:-:S04]  /*5d00*/  IMAD.WIDE R16, R7, 0x2, R8 ;  /* 0x0000000207107825 */ /* 0x001fc800078e0208 */
[C---:B-1----:R-:W-:Y:S01]  /*5d10*/  IMAD.WIDE R14, R7.reuse, 0x2, R4 ;  /* 0x00000002070e7825 */ /* 0x042fe200078e0204 */
[----:B------:R0:W-:Y:S03]  /*5d20*/  STL.64 [R1+0x708], R16 ;  /* 0x0007081001007387 */ /* 0x0001e60000100a00 */
[----:B--2---:R-:W-:Y:S01]  /*5d30*/  IMAD.WIDE R12, R7, 0x2, R2 ;  /* 0x00000002070c7825 */ /* 0x004fe200078e0202 */
[----:B------:R0:W-:Y:S03]  /*5d40*/  STL.64 [R1+0x700], R14 ;  /* 0x0007000e01007387 */ /* 0x0001e60000100a00 */
[C---:B------:R-:W-:Y:S01]  /*5d50*/  IMAD.WIDE R8, R6.reuse, 0x2, R8 ;  /* 0x0000000206087825 */ /* 0x040fe200078e0208 */
[----:B------:R0:W-:Y:S03]  /*5d60*/  STL.64 [R1+0x6f8], R12 ;  /* 0x0006f80c01007387 */ /* 0x0001e60000100a00 */
[C---:B------:R-:W-:Y:S01]  /*5d70*/  IMAD.WIDE R4, R6.reuse, 0x2, R4 ;  /* 0x0000000206047825 */ /* 0x040fe200078e0204 */
[----:B------:R0:W-:Y:S03]  /*5d80*/  STL.64 [R1+0x6f0], R10 ;  /* 0x0006f00a01007387 */ /* 0x0001e60000100a00 */
[----:B------:R-:W-:Y:S01]  /*5d90*/  IMAD.WIDE R2, R6, 0x2, R2 ;  /* 0x0000000206027825 */ /* 0x000fe200078e0202 */
[----:B------:R0:W-:Y:S04]  /*5da0*/  STL.64 [R1+0x6e8], R8 ;  /* 0x0006e80801007387 */ /* 0x0001e80000100a00 */
[----:B------:R0:W-:Y:S04]  /*5db0*/  STL.64 [R1+0x6e0], R4 ;  /* 0x0006e00401007387 */ /* 0x0001e80000100a00 */
[----:B------:R0:W-:Y:S01]  /*5dc0*/  STL.64 [R1+0x6d8], R2 ;  /* 0x0006d80201007387 */ /* 0x0001e20000100a00 */
[----:B------:R-:W-:Y:S01]  /*5dd0*/  IMAD.U32 R0, RZ, RZ, UR7 ;  /* 0x00000007ff007e24 */ /* 0x000fe2000f8e00ff */
[----:B------:R-:W-:-:S06]  /*5de0*/  ULDC.64 UR4, c[0x0][0x210] ;  /* 0x0000840000047ab9 */ /* 0x000fcc0000000a00 */
.L_x_1:
[----:B0-----:R-:W2:Y:S01]  /*5df0*/  LDL.64 R2, [R1+0x490] ;  /* 0x0004900001027983 */ /* 0x001ea20000100a00 */
[----:B------:R-:W-:Y:S02]  /*5e00*/  ISETP.GT.AND P1, PT, R0, RZ, PT ;  /* 0x000000ff0000720c */ /* 0x000fe40003f24270 */
[----:B------:R-:W-:Y:S01]  /*5e10*/  PRMT R26, RZ, 0x7610, R26 ;  /* 0x00007610ff1a7816 */ /* 0x000fe2000000001a */
[----:B------:R-:W-:Y:S04]  /*5e20*/  STL.64 [R1+0x15c0], R20 ;  /* 0x0015c01401007387 */ /* 0x000fe80000100a00 */
[----:B------:R0:W-:Y:S04]  /*5e30*/  STL.64 [R1+0x15d8], R20 ;  /* 0x0015d81401007387 */ /* 0x0001e80000100a00 */
[----:B0-----:R-:W3:Y:S04]  /*5e40*/  LDL.64 R20, [R1+0x4a0] ;  /* 0x0004a00001147983 */ /* 0x001ee80000100a00 */
[----:B------:R-:W-:Y:S04]  /*5e50*/  STL.64 [R1+0x15b8], R18 ;  /* 0x0015b81201007387 */ /* 0x000fe80000100a00 */
[----:B------:R-:W-:Y:S04]  /*5e60*/  STL.64 [R1+0x15d0], R18 ;  /* 0x0015d01201007387 */ /* 0x000fe80000100a00 */
[----:B------:R-:W-:Y:S04]  /*5e70*/  STL.64 [R1+0x15e8], R18 ;  /* 0x0015e81201007387 */ /* 0x000fe80000100a00 */
[----:B------:R-:W-:Y:S04]  /*5e80*/  STL.64 [R1+0x1560], R16 ;  /* 0x0015601001007387 */ /* 0x000fe80000100a00 */
[----:B------:R-:W-:Y:S04]  /*5e90*/  STL.64 [R1+0x1598], R16 ;  /* 0x0015981001007387 */ /* 0x000fe80000100a00 */
[----:B------:R-:W-:Y:S04]  /*5ea0*/  STL.64 [R1+0x15c8], R16 ;  /* 0x0015c81001007387 */ /* 0x000fe80000100a00 */
[----:B------:R-:W-:Y:S04]  /*5eb0*/  STL.64 [R1+0x1558], R28 ;  /* 0x0015581c01007387 */ /* 0x000fe80000100a00 */
[----:B------:R-:W-:Y:S04]  /*5ec0*/  STL [R1+0x1578], R28 ;  /* 0x0015781c01007387 */ /* 0x000fe80000100800 */
[----:B------:R-:W-:Y:S04]  /*5ed0*/  STL.64 [R1+0x1590], R28 ;  /* 0x0015901c01007387 */ /* 0x000fe80000100a00 */
[----:B------:R-:W-:Y:S04]  /*5ee0*/  STL.64 [R1+0x15a8], R28 ;  /* 0x0015a81c01007387 */ /* 0x000fe80000100a00 */
[----:B------:R0:W-:Y:S04]  /*5ef0*/  STL.64 [R1+0x15e0], R28 ;  /* 0x0015e01c01007387 */ /* 0x0001e80000100a00 */
[----:B0-----:R-:W4:Y:S04]  /*5f00*/  LDL.64 R28, [R1+0x4a8] ;  /* 0x0004a800011c7983 */ /* 0x001f280000100a00 */
[----:B------:R-:W-:Y:S04]  /*5f10*/  STL [R1+0x1504], R10 ;  /* 0x0015040a01007387 */ /* 0x000fe80000100800 */
[----:B------:R-:W-:Y:S04]  /*5f20*/  STL.64 [R1+0x1568], R10 ;  /* 0x0015680a01007387 */ /* 0x000fe80000100a00 */
[----:B------:R-:W-:Y:S04]  /*5f30*/  STL.64 [R1+0x1588], R10 ;  /* 0x0015880a01007387 */ /* 0x000fe80000100a00 */
[----:B------:R-:W-:Y:S04]  /*5f40*/  STL.64 [R1+0x15f0], R10 ;  /* 0x0015f00a01007387 */ /* 0x000fe80000100a00 */
[----:B------:R-:W-:Y:S04]  /*5f50*/  STL [R1+0x1500], R14 ;  /* 0x0015000e01007387 */ /* 0x000fe80000100800 */
[----:B------:R-:W-:Y:S04]  /*5f60*/  STL.64 [R1+0x1510], R14 ;  /* 0x0015100e01007387 */ /* 0x000fe80000100a00 */
[----:B------:R-:W-:Y:S04]  /*5f70*/  STL [R1+0x1528], R14 ;  /* 0x0015280e01007387 */ /* 0x000fe80000100800 */
[----:B------:R-:W-:Y:S04]  /*5f80*/  STL [R1+0x1550], R14 ;  /* 0x0015500e01007387 */ /* 0x000fe80000100800 */
[----:B------:R-:W-:Y:S04]  /*5f90*/  STL.64 [R1+0x1580], R14 ;  /* 0x0015800e01007387 */ /* 0x000fe80000100a00 */
[----:B------:R-:W-:Y:S04]  /*5fa0*/  STL.64 [R1+0x15b0], R14 ;  /* 0x0015b00e01007387 */ /* 0x000fe80000100a00 */
[----:B------:R-:W-:Y:S04]  /*5fb0*/  STL [R1+0x14c0], R12 ;  /* 0x0014c00c01007387 */ /* 0x000fe80000100800 */
[----:B------:R-:W-:Y:S04]  /*5fc0*/  STL.64 [R1+0x1508], R12 ;  /* 0x0015080c01007387 */ /* 0x000fe80000100a00 */
[----:B------:R-:W-:Y:S04]  /*5fd0*/  STL.64 [R1+0x1570], R12 ;  /* 0x0015700c01007387 */ /* 0x000fe80000100a00 */
[----:B------:R-:W-:Y:S04]  /*5fe0*/  STL.64 [R1+0x14b0], R8 ;  /* 0x0014b00801007387 */ /* 0x000fe80000100a00 */
[----:B------:R-:W-:Y:S04]  /*5ff0*/  STL.64 [R1+0x14d0], R8 ;  /* 0x0014d00801007387 */ /* 0x000fe80000100a00 */
[----:B------:R-:W-:Y:S04]  /*6000*/  STL [R1+0x14e0], R8 ;  /* 0x0014e00801007387 */ /* 0x000fe80000100800 */
[----:B------:R-:W-:Y:S04]  /*6010*/  STL [R1+0x14f0], R8 ;  /* 0x0014f00801007387 */ /* 0x000fe80000100800 */
[----:B------:R-:W-:Y:S04]  /*6020*/  STL.64 [R1+0x1530], R8 ;  /* 0x0015300801007387 */ /* 0x000fe80000100a00 */
[----:B------:R0:W-:Y:S04]  /*6030*/  STL.64 [R1+0x15a0], R8 ;  /* 0x0015a00801007387 */ /* 0x0001e80000100a00 */
[----:B------:R-:W-:Y:S04]  /*6040*/  STL [R1+0x1464], R27 ;  /* 0x0014641b01007387 */ /* 0x000fe80000100800 */
[----:B------:R-:W-:Y:S04]  /*6050*/  STL [R1+0x1468], R27 ;  /* 0x0014681b01007387 */ /* 0x000fe80000100800 */
[----:B------:R-:W-:Y:S04]  /*6060*/  STL [R1+0x146c], R27 ;  /* 0x00146c1b01007387 */ /* 0x000fe80000100800 */
[----:B0-----:R-:W5:Y:S04]  /*6070*/  LDL.64 R8, [R1+0x6e8] ;  /* 0x0006e80001087983 */ /* 0x001f680000100a00 */
[----:B------:R-:W3:Y:S01]  /*6080*/  LDL.64 R10, [R1+0x6e0] ;  /* 0x0006e000010a7983 */ /* 0x000ee20000100a00 */
[----:B--2---:R-:W-:-:S04]  /*6090*/  IADD3 R4, P0, R2, UR4, RZ ;  /* 0x0000000402047c10 */ /* 0x004fc8000ff1e0ff */
[----:B------:R-:W-:-:S05]  /*60a0*/  IADD3.X R5, R3, UR5, RZ, P0, !PT ;  /* 0x0000000503057c10 */ /* 0x000fca00087fe4ff */
[----:B------:R-:W2:Y:S01]  /*60b0*/  @P1 LDG.E.U16 R26, desc[UR10][R4.64] ;  /* 0x0000000a041a1981 */ /* 0x000ea2000c1e1500 */
[----:B------:R-:W-:Y:S02]  /*60c0*/  PRMT R24, RZ, 0x7610, R24 ;  /* 0x00007610ff187816 */ /* 0x000fe40000000018 */
[----:B------:R-:W-:Y:S02]  /*60d0*/  PRMT R25, RZ, 0x7610, R25 ;  /* 0x00007610ff197816 */ /* 0x000fe40000000019 */
[----:B------:R-:W-:Y:S02]  /*60e0*/  PRMT R23, RZ, 0x7610, R23 ;  /* 0x00007610ff177816 */ /* 0x000fe40000000017 */
[----:B------:R-:W-:Y:S02]  /*60f0*/  PRMT R18, RZ, 0x7610, R18 ;  /* 0x00007610ff127816 */ /* 0x000fe40000000012 */
[----:B------:R-:W-:Y:S02]  /*6100*/  PRMT R19, RZ, 0x7610, R19 ;  /* 0x00007610ff137816 */ /* 0x000fe40000000013 */
[----:B----4-:R-:W-:Y:S01]  /*6110*/  IADD3 R6, P2, R28, UR4, RZ ;  /* 0x000000041c067c10 */ /* 0x010fe2000ff5e0ff */
[----:B--2---:R0:W-:Y:S04]  /*6120*/  STL.64 [R1+0x1470], R26 ;  /* 0x0014701a01007387 */ /* 0x0041e80000100a00 */
[----:B0-----:R-:W2:Y:S01]  /*6130*/  LDL.64 R26, [R1+0x498] ;  /* 0x00049800011a7983 */ /* 0x001ea20000100a00 */
[----:B------:R-:W-:-:S03]  /*6140*/  IADD3.X R7, R29, UR5, RZ, P2, !PT ;  /* 0x000000051d077c10 */ /* 0x000fc600097fe4ff */
[----:B------:R-:W4:Y:S04]  /*6150*/  LDL.64 R28, [R1+0x6d8] ;  /* 0x0006d800011c7983 */ /* 0x000f280000100a00 */
[----:B------:R5:W4:Y:S02]  /*6160*/  @P1 LDG.E.U16 R24, desc[UR10][R6.64] ;  /* 0x0000000a06181981 */ /* 0x000b24000c1e1500 */
[----:B-----5:R-:W-:-:S04]  /*6170*/  IADD3 R6, P2, R8, UR4, RZ ;  /* 0x0000000408067c10 */ /* 0x020fc8000ff5e0ff */
[----:B------:R-:W-:Y:S02]  /*6180*/  IADD3.X R7, R9, UR5, RZ, P2, !PT ;  /* 0x0000000509077c10 */ /* 0x000fe400097fe4ff */
[----:B---3--:R-:W-:-:S04]  /*6190*/  IADD3 R2, P0, R20, UR4, RZ ;  /* 0x0000000414027c10 */ /* 0x008fc8000ff1e0ff */
[----:B------:R-:W-:Y:S02]  /*61a0*/  IADD3.X R3, R21, UR5, RZ, P0, !PT ;  /* 0x0000000515037c10 */ /* 0x000fe400087fe4ff */
[----:B------:R-:W-:-:S03]  /*61b0*/  ISETP.GT.AND P0, PT, R0, 0x2, PT ;  /* 0x000000020000780c */ /* 0x000fc60003f04270 */
[----:B------:R0:W3:Y:S10]  /*61c0*/  @P1 LDG.E.U16 R23, desc[UR10][R2.64] ;  /* 0x0000000a02171981 */ /* 0x0000f4000c1e1500 */
[----:B------:R1:W5:Y:S01]  /*61d0*/  @P0 LDG.E.U16 R19, desc[UR10][R6.64] ;  /* 0x0000000a06130981 */ /* 0x000362000c1e1500 */
[----:B--2---:R-:W-:-:S03]  /*61e0*/  IADD3 R4, P3, R26, UR4, RZ ;  /* 0x000000041a047c10 */ /* 0x004fc6000ff7e0ff */
[----:B------:R-:W-:Y:S04]  /*61f0*/  STL.64 [R1+0x14b8], R26 ;  /* 0x0014b81a01007387 */ /* 0x000fe80000100a00 */
[----:B------:R-:W-:Y:S01]  /*6200*/  STL [R1+0x14ec], R26 ;  /* 0x0014ec1a01007387 */ /* 0x000fe20000100800 */
[----:B------:R-:W-:-:S03]  /*6210*/  IADD3.X R5, R27, UR5, RZ, P3, !PT ;  /* 0x000000051b057c10 */ /* 0x000fc60009ffe4ff */
[----:B------:R-:W-:Y:S04]  /*6220*/  STL [R1+0x14fc], R26 ;  /* 0x0014fc1a01007387 */ /* 0x000fe80000100800 */
[----:B------:R-:W-:Y:S04]  /*6230*/  STL.64 [R1+0x1540], R26 ;  /* 0x0015401a01007387 */ /* 0x000fe80000100a00 */
[----:B------:R-:W2:Y:S04]  /*6240*/  LDL.64 R8, [R1+0x6f0] ;  /* 0x0006f00001087983 */ /* 0x000ea80000100a00 */
[----:B------:R4:W3:Y:S01]  /*6250*/  @P1 LDG.E.U16 R25, desc[UR10][R4.64] ;  /* 0x0000000a04191981 */ /* 0x0008e2000c1e1500 */
[----:B0-----:R-:W-:-:S02]  /*6260*/  IADD3 R2, P3, R10, UR4, RZ ;  /* 0x000000040a027c10 */ /* 0x001fc4000ff7e0ff */
[----:B-1----:R-:W-:Y:S01]  /*6270*/  PRMT R6, RZ, 0x7610, R6 ;  /* 0x00007610ff067816 */ /* 0x002fe20000000006 */
[----:B------:R-:W5:Y:S01]  /*6280*/  LDL.64 R20, [R1+0x708] ;  /* 0x0007080001147983 */ /* 0x000f620000100a00 */
[----:B------:R-:W-:-:S05]  /*6290*/  IADD3.X R3, R11, UR5, RZ, P3, !PT ;  /* 0x000000050b037c10 */ /* 0x000fca0009ffe4ff */
[----:B------:R2:W5:Y:S01]  /*62a0*/  @P0 LDG.E.U16 R18, desc[UR10][R2.64] ;  /* 0x0000000a02120981 */ /* 0x000562000c1e1500 */
[----:B----4-:R-:W-:Y:S02]  /*62b0*/  IADD3 R4, P1, R28, UR4, RZ ;  /* 0x000000041c047c10 */ /* 0x010fe4000ff3e0ff */
[----:B------:R-:W-:Y:S02]  /*62c0*/  PRMT R7, RZ, 0x7610, R7 ;  /* 0x00007610ff077816 */ /* 0x000fe40000000007 */
[----:B------:R-:W-:-:S05]  /*62d0*/  IADD3.X R5, R29, UR5, RZ, P1, !PT ;  /* 0x000000051d057c10 */ /* 0x000fca0008ffe4ff */
[----:B------:R0:W4:Y:S01]  /*62e0*/  @P0 LDG.E.U16 R7, desc[UR10][R4.64] ;  /* 0x0000000a04070981 */ /* 0x000122000c1e1500 */
[----:B--2---:R-:W-:-:S03]  /*62f0*/  IADD3 R2, P2, R8, UR4, RZ ;  /* 0x0000000408027c10 */ /* 0x004fc6000ff5e0ff */
[----:B---3--:R-:W-:Y:S01]  /*6300*/  STL.64 [R1+0x1478], R24 ;  /* 0x0014781801007387 */ /* 0x008fe20000100a00 */
[----:B------:R-:W-:-:S03]  /*6310*/  IADD3.X R3, R9, UR5, RZ, P2, !PT ;  /* 0x0000000509037c10 */ /* 0x000fc600097fe4ff */
[----:B------:R-:W-:Y:S04]  /*6320*/  STL.64 [R1+0x14d8], R24 ;  /* 0x0014d81801007387 */ /* 0x000fe80000100a00 */
[----:B------:R-:W-:Y:S04]  /*6330*/  STL [R1+0x14e8], R24 ;  /* 0x0014e81801007387 */ /* 0x000fe80000100800 */
[----:B------:R-:W-:Y:S04]  /*6340*/  STL [R1+0x14f8], R24 ;  /* 0x0014f81801007387 */ /* 0x000fe80000100800 */
[----:B------:R-:W-:Y:S04]  /*6350*/  STL.64 [R1+0x1520], R24 ;  /* 0x0015201801007387 */ /* 0x000fe80000100a00 */
[----:B------:R-:W-:Y:S04]  /*6360*/  STL.64 [R1+0x1538], R24 ;  /* 0x0015381801007387 */ /* 0x000fe80000100a00 */
[----:B------:R-:W2:Y:S04]  /*6370*/  @P0 LDG.E.U16 R6, desc[UR10][R2.64] ;  /* 0x0000000a02060981 */ /* 0x000ea8000c1e1500 */
[----:B------:R-:W3:Y:S04]  /*6380*/  LDL.64 R10, [R1+0x700] ;  /* 0x00070000010a7983 */ /* 0x000ee80000100a00 */
[----:B-----5:R-:W-:Y:S04]  /*6390*/  STL [R1+0x6d0], R18 ;  /* 0x0006d01201007387 */ /* 0x020fe80000100800 */
[----:B------:R1:W-:Y:S01]  /*63a0*/  STL [R1+0x6d4], R19 ;  /* 0x0006d41301007387 */ /* 0x0003e20000100800 */
[----:B------:R-:W-:-:S03]  /*63b0*/  ISETP.GT.AND P1, PT, R0, 0x3, PT ;  /* 0x000000030000780c */ /* 0x000fc60003f24270 */
[----:B------:R-:W5:Y:S01]  /*63c0*/  LDL.64 R8, [R1+0x710] ;  /* 0x0007100001087983 */ /* 0x000f620000100a00 */
[----:B0-----:R-:W-:-:S03]  /*63d0*/  IADD3 R4, P2, R20, UR4, RZ ;  /* 0x0000000414047c10 */ /* 0x001fc6000ff5e0ff */
[----:B------:R-:W5:Y:S04]  /*63e0*/  LDL.64 R28, [R1+0x728] ;  /* 0x00072800011c7983 */ /* 0x000f680000100a00 */
[----:B-1----:R-:W5:Y:S01]  /*63f0*/  LDL.64 R18, [R1+0x6f8] ;  /* 0x0006f80001127983 */ /* 0x002f620000100a00 */
[----:B------:R-:W-:Y:S02]  /*6400*/  PRMT R16, RZ, 0x7610, R16 ;  /* 0x00007610ff107816 */ /* 0x000fe40000000010 */
[----:B------:R-:W-:Y:S02]  /*6410*/  PRMT R17, RZ, 0x7610, R17 ;  /* 0x00007610ff117816 */ /* 0x000fe40000000011 */
[----:B------:R-:W-:-:S05]  /*6420*/  IADD3.X R5, R21, UR5, RZ, P2, !PT ;  /* 0x0000000515057c10 */ /* 0x000fca00097fe4ff */
[----:B------:R0:W5:Y:S04]  /*6430*/  @P1 LDG.E.U16 R17, desc[UR10][R4.64] ;  /* 0x0000000a04111981 */ /* 0x000168000c1e1500 */
[----:B--2---:R3:W-:Y:S04]  /*6440*/  STL [R1+0x6c0], R6 ;  /* 0x0006c00601007387 */ /* 0x0047e80000100800 */
[----:B----4-:R1:W-:Y:S04]  /*6450*/  STL [R1+0x6c4], R7 ;  /* 0x0006c40701007387 */ /* 0x0103e80000100800 */
[----:B------:R-:W2:Y:S01]  /*6460*/  LDL.64 R20, [R1+0x720] ;  /* 0x0007200001147983 */ /* 0x000ea20000100a00 */
[----:B---3--:R-:W-:-:S04]  /*6470*/  IADD3 R6, P0, R10, UR4, RZ ;  /* 0x000000040a067c10 */ /* 0x008fc8000ff1e0ff */
[----:B-1----:R-:W-:Y:S02]  /*6480*/  IADD3.X R7, R11, UR5, RZ, P0, !PT ;  /* 0x000000050b077c10 */ /* 0x002fe400087fe4ff */
[----:B------:R-:W3:Y:S04]  /*6490*/  LDL.LU.64 R10, [R1+0x15f0] ;  /* 0x0015f000010a7983 */ /* 0x000ee80000300a00 */
[----:B------:R-:W4:Y:S01]  /*64a0*/  @P1 LDG.E.U16 R16, desc[UR10][R6.64] ;  /* 0x0000000a06101981 */ /* 0x000f22000c1e1500 */
[----:B-----5:R-:W-:Y:S01]  /*64b0*/  IADD3 R2, P2, R18, UR4, RZ ;  /* 0x0000000412027c10 */ /* 0x020fe2000ff5e0ff */
[----:B0-----:R-:W-:Y:S02]  /*64c0*/  IMAD.MOV.U32 R4, RZ, RZ, R18 ;  /* 0x000000ffff047224 */ /* 0x001fe400078e0012 */
[----:B------:R-:W-:-:S02]  /*64d0*/  IMAD.MOV.U32 R5, RZ, RZ, R19 ;  /* 0x000000ffff057224 */ /* 0x000fc400078e0013 */
[----:B------:R-:W5:Y:S01]  /*64e0*/  LDL.LU.64 R18, [R1+0x15e8] ;  /* 0x0015e80001127983 */ /* 0x000f620000300a00 */
[----:B------:R-:W-:Y:S02]  /*64f0*/  PRMT R15, RZ, 0x7610, R15 ;  /* 0x00007610ff0f7816 */ /* 0x000fe4000000000f */
[----:B------:R-:W-:Y:S02]  /*6500*/  IADD3.X R3, R5, UR5, RZ, P2, !PT ;  /* 0x0000000505037c10 */ /* 0x000fe400097fe4ff */
[----:B------:R-:W-:-:S03]  /*6510*/  IADD3 R4, P3, R8, UR4, RZ ;  /* 0x0000000408047c10 */ /* 0x000fc6000ff7e0ff */
[----:B------:R0:W3:Y:S01]  /*6520*/  @P1 LDG.E.U16 R15, desc[UR10][R2.64] ;  /* 0x0000000a020f1981 */ /* 0x0000e2000c1e1500 */
[----:B------:R-:W-:Y:S01]  /*6530*/  PRMT R14, RZ, 0x7610, R14 ;  /* 0x00007610ff0e7816 */ /* 0x000fe2000000000e */
[----:B0-----:R-:W-:Y:S02]  /*6540*/  IMAD.MOV.U32 R3, RZ, RZ, R9 ;  /* 0x000000ffff037224 */ /* 0x001fe400078e0009 */
[----:B------:R-:W-:-:S03]  /*6550*/  IMAD.MOV.U32 R2, RZ, RZ, R8 ;  /* 0x000000ffff027224 */ /* 0x000fc600078e0008 */
[----:B------:R-:W-:-:S05]  /*6560*/  IADD3.X R5, R3, UR5, RZ, P3, !PT ;  /* 0x0000000503057c10 */ /* 0x000fca0009ffe4ff */
[----:B------:R-:W3:Y:S01]  /*6570*/  @P1 LDG.E.U16 R14, desc[UR10][R4.64] ;  /* 0x0000000a040e1981 */ /* 0x000ee2000c1e1500 */
[----:B------:R-:W-:Y:S02]  /*6580*/  ISETP.GT.AND P0, PT, R0, 0x4, PT ;  /* 0x000000040000780c */ /* 0x000fe40003f04270 */
[----:B------:R-:W-:-:S04]  /*6590*/  IADD3 R6, P2, R28, UR4, RZ ;  /* 0x000000041c067c10 */ /* 0x000fc8000ff5e0ff */
[----:B------:R-:W-:Y:S01]  /*65a0*/  IADD3.X R7, R29, UR5, RZ, P2, !PT ;  /* 0x000000051d077c10 */ /* 0x000fe200097fe4ff */
[----:B----4-:R-:W-:Y:S04]  /*65b0*/  STL [R1+0x6cc], R16 ;  /* 0x0006cc1001007387 */ /* 0x010fe80000100800 */
[----:B------:R0:W-:Y:S04]  /*65c0*/  STL [R1+0x6c8], R17 ;  /* 0x0006c81101007387 */ /* 0x0001e80000100800 */
[----:B------:R-:W4:Y:S04]  /*65d0*/  LDL.64 R8, [R1+0x730] ;  /* 0x0007300001087983 */ /* 0x000f280000100a00 */
[----:B0-----:R-:W4:Y:S01]  /*65e0*/  LDL.64 R16, [R1+0x718] ;  /* 0x0007180001107983 */ /* 0x001f220000100a00 */
[----:B--2---:R-:W-:-:S02]  /*65f0*/  IADD3 R2, P3, R20, UR4, RZ ;  /* 0x0000000414027c10 */ /* 0x004fc4000ff7e0ff */
[----:B-----5:R-:W-:Y:S01]  /*6600*/  PRMT R18, RZ, 0x7610, R18 ;  /* 0x00007610ff127816 */ /* 0x020fe20000000012 */
[----:B------:R-:W2:Y:S01]  /*6610*/  LDL.LU.64 R28, [R1+0x15e0] ;  /* 0x0015e000011c7983 */ /* 0x000ea20000300a00 */
[----:B------:R-:W-:Y:S02]  /*6620*/  PRMT R19, RZ, 0x7610, R19 ;  /* 0x00007610ff137816 */ /* 0x000fe40000000013 */
[----:B------:R-:W-:-:S04]  /*6630*/  IADD3.X R3, R21, UR5, RZ, P3, !PT ;  /* 0x0000000515037c10 */ /* 0x000fc80009ffe4ff */
[----:B------:R0:W5:Y:S04]  /*6640*/  @P0 LDG.E.U16 R19, desc[UR10][R6.64] ;  /* 0x0000000a06130981 */ /* 0x000168000c1e1500 */
[----:B------:R4:W2:Y:S01]  /*6650*/  @P0 LDG.E.U16 R18, desc[UR10][R2.64] ;  /* 0x0000000a02120981 */ /* 0x0008a2000c1e1500 */
[----:B0-----:R-:W-:-:S03]  /*6660*/  PRMT R6, RZ, 0x7610, R6 ;  /* 0x00007610ff067816 */ /* 0x001fc60000000006 */
[----:B---3--:R-:W-:Y:S01]  /*6670*/  STL [R1+0x6b4], R14 ;  /* 0x0006b40e01007387 */ /* 0x008fe20000100800 */
[----:B------:R-:W-:-:S03]  /*6680*/  PRMT R7, RZ, 0x7610, R7 ;  /* 0x00007610ff077816 */ /* 0x000fc60000000007 */
[----:B------:R0:W-:Y:S04]  /*6690*/  STL [R1+0x6bc], R15 ;  /* 0x0006bc0f01007387 */ /* 0x0001e80000100800 */
[----:B------:R-:W3:Y:S04]  /*66a0*/  LDL.64 R20, [R1+0x740] ;  /* 0x0007400001147983 */ /* 0x000ee80000100a00 */
[----:B0-----:R-:W3:Y:S01]  /*66b0*/  LDL.64 R14, [R1+0x748] ;  /* 0x00074800010e7983 */ /* 0x001ee20000100a00 */
[----:B----4-:R-:W-:-:S04]  /*66c0*/  IADD3 R2, P2, R8, UR4, RZ ;  /* 0x0000000408027c10 */ /* 0x010fc8000ff5e0ff */
[----:B------:R-:W-:Y:S02]  /*66d0*/  IADD3.X R3, R9, UR5, RZ, P2, !PT ;  /* 0x0000000509037c10 */ /* 0x000fe400097fe4ff */
[----:B------:R-:W-:-:S03]  /*66e0*/  IADD3 R4, P1, R16, UR4, RZ ;  /* 0x0000000410047c10 */ /* 0x000fc6000ff3e0ff */
[----:B------:R-:W4:Y:S01]  /*66f0*/  @P0 LDG.E.U16 R6, desc[UR10][R2.64] ;  /* 0x0000000a02060981 */ /* 0x000f22000c1e1500 */
[----:B------:R-:W-:-:S05]  /*6700*/  IADD3.X R5, R17, UR5, RZ, P1, !PT ;  /* 0x0000000511057c10 */ /* 0x000fca0008ffe4ff */
[----:B------:R3:W4:Y:S04]  /*6710*/  @P0 LDG.E.U16 R7, desc[UR10][R4.64] ;  /* 0x0000000a04070981 */ /* 0x000728000c1e1500 */
[----:B--2---:R-:W-:Y:S04]  /*6720*/  STL [R1+0x6b0], R18 ;  /* 0x0006b01201007387 */ /* 0x004fe80000100800 */
[----:B-----5:R0:W-:Y:S04]  /*6730*/  STL [R1+0x6b8], R19 ;  /* 0x0006b81301007387 */ /* 0x0201e80000100800 */
[----:B------:R-:W2:Y:S04]  /*6740*/  LDL.64 R8, [R1+0x750] ;  /* 0x0007500001087983 */ /* 0x000ea80000100a00 */
[----:B------:R-:W5:Y:S04]  /*6750*/  LDL.64 R16, [R1+0x768] ;  /* 0x0007680001107983 */ /* 0x000f680000100a00 */
[----:B0-----:R-:W2:Y:S01]  /*6760*/  LDL.64 R18, [R1+0x738] ;  /* 0x0007380001127983 */ /* 0x001ea20000100a00 */
[----:B---3--:R-:W-:-:S04]  /*6770*/  IADD3 R4, P2, R14, UR4, RZ ;  /* 0x000000040e047c10 */ /* 0x008fc8000ff5e0ff */
[----:B------:R-:W-:Y:S02]  /*6780*/  IADD3.X R5, R15, UR5, RZ, P2, !PT ;  /* 0x000000050f057c10 */ /* 0x000fe400097fe4ff */
[----:B------:R-:W-:Y:S02]  /*6790*/  ISETP.GT.AND P1, PT, R0, 0x5, PT ;  /* 0x000000050000780c */ /* 0x000fe40003f24270 */
[----:B------:R-:W-:Y:S02]  /*67a0*/  PRMT R29, RZ, 0x7610, R29 ;  /* 0x00007610ff1d7816 */ /* 0x000fe4000000001d */
[----:B------:R-:W-:-:S09]  /*67b0*/  PRMT R28, RZ, 0x7610, R28 ;  /* 0x00007610ff1c7816 */ /* 0x000fd2000000001c */
[----:B------:R0:W3:Y:S04]  /*67c0*/  @P1 LDG.E.U16 R29, desc[UR10][R4.64] ;  /* 0x0000000a041d1981 */ /* 0x0000e8000c1e1500 */
[----:B----4-:R1:W-:Y:S04]  /*67d0*/  STL [R1+0x6a8], R6 ;  /* 0x0006a80601007387 */ /* 0x0103e80000100800 */
[----:B------:R4:W-:Y:S01]  /*67e0*/  STL [R1+0x6ac], R7 ;  /* 0x0006ac0701007387 */ /* 0x0009e20000100800 */
[----:B-1----:R-:W-:-:S03]  /*67f0*/  IADD3 R6, P0, R20, UR4, RZ ;  /* 0x0000000414067c10 */ /* 0x002fc6000ff1e0ff */
[----:B------:R-:W3:Y:S01]  /*6800*/  LDL.64 R14, [R1+0x760] ;  /* 0x00076000010e7983 */ /* 0x000ee20000100a00 */
[----:B----4-:R-:W-:-:S03]  /*6810*/  IADD3.X R7, R21, UR5, RZ, P0, !PT ;  /* 0x0000000515077c10 */ /* 0x010fc600087fe4ff */
[----:B------:R-:W4:Y:S04]  /*6820*/  LDL.LU.64 R20, [R1+0x15d8] ;  /* 0x0015d80001147983 */ /* 0x000f280000300a00 */
[----:B------:R5:W3:Y:S01]  /*6830*/  @P1 LDG.E.U16 R28, desc[UR10][R6.64] ;  /* 0x0000000a061c1981 */ /* 0x000ae2000c1e1500 */
[----:B--2---:R-:W-:Y:S01]  /*6840*/  IADD3 R2, P2, R18, UR4, RZ ;  /* 0x0000000412027c10 */ /* 0x004fe2000ff5e0ff */
[----:B0-----:R-:W-:Y:S02]  /*6850*/  IMAD.MOV.U32 R4, RZ, RZ, R18 ;  /* 0x000000ffff047224 */ /* 0x001fe400078e0012 */
[----:B------:R-:W-:Y:S02]  /*6860*/  IMAD.MOV.U32 R5, RZ, RZ, R19 ;  /* 0x000000ffff057224 */ /* 0x000fe400078e0013 */
[----:B------:R-:W2:Y:S03]  /*6870*/  LDL.LU.64 R18, [R1+0x15d0] ;  /* 0x0015d00001127983 */ /* 0x000ea60000300a00 */
[----:B------:R-:W-:-:S02]  /*6880*/  IADD3.X R3, R5, UR5, RZ, P2, !PT ;  /* 0x0000000505037c10 */ /* 0x000fc400097fe4ff */
[----:B------:R-:W-:Y:S02]  /*6890*/  IADD3 R4, P3, R8, UR4, RZ ;  /* 0x0000000408047c10 */ /* 0x000fe4000ff7e0ff */
[----:B------:R-:W-:Y:S02]  /*68a0*/  ISETP.GT.AND P0, PT, R0, 0x6, PT ;  /* 0x000000060000780c */ /* 0x000fe40003f04270 */
[----:B-----5:R-:W-:-:S04]  /*68b0*/  IADD3 R6, P2, R16, UR4, RZ ;  /* 0x0000000410067c10 */ /* 0x020fc8000ff5e0ff */
[----:B------:R-:W-:Y:S02]  /*68c0*/  IADD3.X R7, R17, UR5, RZ, P2, !PT ;  /* 0x0000000511077c10 */ /* 0x000fe400097fe4ff */
[----:B----4-:R-:W-:-:S06]  /*68d0*/  PRMT R21, RZ, 0x7610, R21 ;  /* 0x00007610ff157816 */ /* 0x010fcc0000000015 */
[----:B------:R0:W4:Y:S01]  /*68e0*/  @P1 LDG.E.U16 R21, desc[UR10][R2.64] ;  /* 0x0000000a02151981 */ /* 0x000122000c1e1500 */
[----:B------:R-:W-:Y:S01]  /*68f0*/  PRMT R20, RZ, 0x7610, R20 ;  /* 0x00007610ff147816 */ /* 0x000fe20000000014 */
[----:B0-----:R-:W-:Y:S02]  /*6900*/  IMAD.MOV.U32 R3, RZ, RZ, R9 ;  /* 0x000000ffff037224 */ /* 0x001fe400078e0009 */
[----:B------:R-:W-:Y:S01]  /*6910*/  IMAD.MOV.U32 R2, RZ, RZ, R8 ;  /* 0x000000ffff027224 */ /* 0x000fe200078e0008 */
[----:B---3--:R-:W-:Y:S02]  /*6920*/  STL [R1+0x6a4], R28 ;  /* 0x0006a41c01007387 */ /* 0x008fe40000100800 */
[----:B------:R-:W-:Y:S02]  /*6930*/  IADD3.X R5, R3, UR5, RZ, P3, !PT ;  /* 0x0000000503057c10 */ /* 0x000fe40009ffe4ff */
[----:B------:R-:W-:Y:S01]  /*6940*/  IADD3 R2, P3, R14, UR4, RZ ;  /* 0x000000040e027c10 */ /* 0x000fe2000ff7e0ff */
[----:B------:R0:W-:Y:S01]  /*6950*/  STL [R1+0x6a0], R29 ;  /* 0x0006a01d01007387 */ /* 0x0001e20000100800 */
[----:B--2---:R-:W-:-:S02]  /*6960*/  PRMT R18, RZ, 0x7610, R18 ;  /* 0x00007610ff127816 */ /* 0x004fc40000000012 */
[----:B------:R-:W-:Y:S01]  /*6970*/  PRMT R19, RZ, 0x7610, R19 ;  /* 0x00007610ff137816 */ /* 0x000fe20000000013 */
[----:B------:R-:W2:Y:S01]  /*6980*/  LDL.64 R8, [R1+0x770] ;  /* 0x0007700001087983 */ /* 0x000ea20000100a00 */
[----:B------:R-:W-:-:S03]  /*6990*/  IADD3.X R3, R15, UR5, RZ, P3, !PT ;  /* 0x000000050f037c10 */ /* 0x000fc60009ffe4ff */
[----:B------:R-:W3:Y:S04]  /*69a0*/  @P1 LDG.E.U16 R20, desc[UR10][R4.64] ;  /* 0x0000000a04141981 */ /* 0x000ee8000c1e1500 */
[----:B0-----:R-:W5:Y:S04]  /*69b0*/  LDL.64 R28, [R1+0x758] ;  /* 0x00075800011c7983 */ /* 0x001f680000100a00 */
[----:B------:R-:W5:Y:S04]  /*69c0*/  @P0 LDG.E.U16 R18, desc[UR10][R2.64] ;  /* 0x0000000a02120981 */ /* 0x000f68000c1e1500 */
[----:B------:R0:W5:Y:S04]  /*69d0*/  @P0 LDG.E.U16 R19, desc[UR10][R6.64] ;  /* 0x0000000a06130981 */ /* 0x000168000c1e1500 */
[----:B------:R-:W5:Y:S04]  /*69e0*/  LDL.LU.64 R16, [R1+0x15c8] ;  /* 0x0015c80001107983 */ /* 0x000f680000300a00 */
[----:B------:R-:W5:Y:S01]  /*69f0*/  LDL.64 R14, [R1+0x788] ;  /* 0x00078800010e7983 */ /* 0x000f620000100a00 */
[----:B0-----:R-:W-:-:S02]  /*6a00*/  PRMT R6, RZ, 0x7610, R6 ;  /* 0x00007610ff067816 */ /* 0x001fc40000000006 */
[----:B------:R-:W-:Y:S02]  /*6a10*/  PRMT R7, RZ, 0x7610, R7 ;  /* 0x00007610ff077816 */ /* 0x000fe40000000007 */
[----:B--2---:R-:W-:Y:S01]  /*6a20*/  IADD3 R2, P2, R8, UR4, RZ ;  /* 0x0000000408027c10 */ /* 0x004fe2000ff5e0ff */
[----:B---3--:R-:W-:Y:S03]  /*6a30*/  STL [R1+0x698], R20 ;  /* 0x0006981401007387 */ /* 0x008fe60000100800 */
[----:B------:R-:W-:Y:S01]  /*6a40*/  IADD3.X R3, R9, UR5, RZ, P2, !PT ;  /* 0x0000000509037c10 */ /* 0x000fe200097fe4ff */
[----:B----4-:R0:W-:Y:S01]  /*6a50*/  STL [R1+0x69c], R21 ;  /* 0x00069c1501007387 */ /* 0x0101e20000100800 */
[----:B-----5:R-:W-:-:S03]  /*6a60*/  IADD3 R4, P1, R28, UR4, RZ ;  /* 0x000000041c047c10 */ /* 0x020fc6000ff3e0ff */
[----:B------:R-:W2:Y:S01]  /*6a70*/  @P0 LDG.E.U16 R6, desc[UR10][R2.64] ;  /* 0x0000000a02060981 */ /* 0x000ea2000c1e1500 */
[----:B------:R-:W-:-:S03]  /*6a80*/  IADD3.X R5, R29, UR5, RZ, P1, !PT ;  /* 0x000000051d057c10 */ /* 0x000fc60008ffe4ff */
[----:B0-----:R-:W3:Y:S04]  /*6a90*/  LDL.64 R20, [R1+0x780] ;  /* 0x0007800001147983 */ /* 0x001ee80000100a00 */
[----:B------:R-:W-:Y:S04]  /*6aa0*/  STL [R1+0x690], R18 ;  /* 0x0006901201007387 */ /* 0x000fe80000100800 */
[----:B------:R0:W-:Y:S04]  /*6ab0*/  STL [R1+0x694], R19 ;  /* 0x0006941301007387 */ /* 0x0001e80000100800 */
[----:B------:R1:W4:Y:S01]  /*6ac0*/  @P0 LDG.E.U16 R7, desc[UR10][R4.64] ;  /* 0x0000000a04070981 */ /* 0x000322000c1e1500 */
[----:B------:R-:W-:-:S02]  /*6ad0*/  ISETP.GT.AND P1, PT, R0, 0x7, PT ;  /* 0x000000070000780c */ /* 0x000fc40003f24270 */
[----:B------:R-:W-:Y:S01]  /*6ae0*/  PRMT R17, RZ, 0x7610, R17 ;  /* 0x00007610ff117816 */ /* 0x000fe20000000011 */
[----:B------:R-:W5:Y:S04]  /*6af0*/  LDL.64 R8, [R1+0x790] ;  /* 0x0007900001087983 */ /* 0x000f680000100a00 */
[----:B0-----:R-:W5:Y:S01]  /*6b00*/  LDL.64 R18, [R1+0x778] ;  /* 0x0007780001127983 */ /* 0x001f620000100a00 */
[----:B-1----:R-:W-:-:S03]  /*6b10*/  IADD3 R4, P2, R14, UR4, RZ ;  /* 0x000000040e047c10 */ /* 0x002fc6000ff5e0ff */
[----:B------:R-:W5:Y:S01]  /*6b20*/  LDL.64 R28, [R1+0x7a8] ;  /* 0x0007a800011c7983 */ /* 0x000f620000100a00 */
[----:B------:R-:W-:-:S05]  /*6b30*/  IADD3.X R5, R15, UR5, RZ, P2, !PT ;  /* 0x000000050f057c10 */ /* 0x000fca00097fe4ff */
[----:B------:R5:W5:Y:S01]  /*6b40*/  @P1 LDG.E.U16 R17, desc[UR10][R4.64] ;  /* 0x0000000a04111981 */ /* 0x000b62000c1e1500 */
[----:B------:R-:W-:Y:S02]  /*6b50*/  PRMT R10, RZ, 0x7610, R10 ;  /* 0x00007610ff0a7816 */ /* 0x000fe4000000000a */
[----:B------:R-:W-:Y:S01]  /*6b60*/  PRMT R11, RZ, 0x7610, R11 ;  /* 0x00007610ff0b7816 */ /* 0x000fe2000000000b */
[----:B--2---:R3:W-:Y:S02]  /*6b70*/  STL [R1+0x688], R6 ;  /* 0x0006880601007387 */ /* 0x0047e40000100800 */
[----:B---3--:R-:W-:Y:S02]  /*6b80*/  IADD3 R6, P0, R20, UR4, RZ ;  /* 0x0000000414067c10 */ /* 0x008fe4000ff1e0ff */
[----:B----4-:R0:W-:Y:S04]  /*6b90*/  STL [R1+0x68c], R7 ;  /* 0x00068c0701007387 */ /* 0x0101e80000100800 */
[----:B------:R-:W2:Y:S01]  /*6ba0*/  LDL.64 R14, [R1+0x7a0] ;  /* 0x0007a000010e7983 */ /* 0x000ea20000100a00 */
[----:B-----5:R-:W-:Y:S01]  /*6bb0*/  IMAD.MOV.U32 R5, RZ, RZ, R19 ;  /* 0x000000ffff057224 */ /* 0x020fe200078e0013 */
[----:B------:R-:W-:-:S02]  /*6bc0*/  IADD3 R2, P2, R18, UR4, RZ ;  /* 0x0000000412027c10 */ /* 0x000fc4000ff5e0ff */
[----:B0-----:R-:W-:Y:S02]  /*6bd0*/  IADD3.X R7, R21, UR5, RZ, P0, !PT ;  /* 0x0000000515077c10 */ /* 0x001fe400087fe4ff */
[----:B------:R-:W-:Y:S01]  /*6be0*/  IADD3.X R3, R5, UR5, RZ, P2, !PT ;  /* 0x0000000505037c10 */ /* 0x000fe200097fe4ff */
[----:B------:R-:W3:Y:S04]  /*6bf0*/  LDL.LU.64 R20, [R1+0x15c0] ;  /* 0x0015c00001147983 */ /* 0x000ee80000300a00 */
[----:B------:R-:W4:Y:S04]  /*6c00*/  @P1 LDG.E.U16 R10, desc[UR10][R2.64] ;  /* 0x0000000a020a1981 */ /* 0x000f28000c1e1500 */
[----:B------:R-:W5:Y:S01]  /*6c10*/  @P1 LDG.E.U16 R11, desc[UR10][R6.64] ;  /* 0x0000000a060b1981 */ /* 0x000f62000c1e1500 */
[----:B------:R-:W-:Y:S01]  /*6c20*/  IMAD.MOV.U32 R4, RZ, RZ, R18 ;  /* 0x000000ffff047224 */ /* 0x000fe200078e0012 */
[----:B------:R-:W-:-:S02]  /*6c30*/  IADD3 R4, P3, R8, UR4, RZ ;  /* 0x0000000408047c10 */ /* 0x000fc4000ff7e0ff */
[----:B------:R-:W3:Y:S01]  /*6c40*/  LDL.LU.64 R18, [R1+0x15b8] ;  /* 0x0015b80001127983 */ /* 0x000ee20000300a00 */
[----:B------:R-:W-:Y:S02]  /*6c50*/  PRMT R16, RZ, 0x7610, R16 ;  /* 0x00007610ff107816 */ /* 0x000fe40000000010 */
[----:B------:R-:W-:-:S05]  /*6c60*/  IADD3.X R5, R9, UR5, RZ, P3, !PT ;  /* 0x0000000509057c10 */ /* 0x000fca0009ffe4ff */
[----:B------:R-:W3:Y:S04]  /*6c70*/  @P1 LDG.E.U16 R16, desc[UR10][R4.64] ;  /* 0x0000000a04101981 */ /* 0x000ee8000c1e1500 */
[----:B----4-:R-:W-:Y:S04]  /*6c80*/  STL [R1+0x67c], R10 ;  /* 0x00067c0a01007387 */ /* 0x010fe80000100800 */
[----:B-----5:R0:W-:Y:S04]  /*6c90*/  STL [R1+0x684], R11 ;  /* 0x0006840b01007387 */ /* 0x0201e80000100800 */
[----:B------:R-:W4:Y:S04]  /*6ca0*/  LDL.64 R8, [R1+0x7b0] ;  /* 0x0007b00001087983 */ /* 0x000f280000100a00 */
[----:B0-----:R-:W5:Y:S01]  /*6cb0*/  LDL.64 R10, [R1+0x798] ;  /* 0x00079800010a7983 */ /* 0x001f620000100a00 */
[----:B------:R-:W-:-:S02]  /*6cc0*/  ISETP.GT.AND P0, PT, R0, 0x8, PT ;  /* 0x000000080000780c */ /* 0x000fc40003f04270 */
[----:B--2---:R-:W-:Y:S02]  /*6cd0*/  IADD3 R2, P3, R14, UR4, RZ ;  /* 0x000000040e027c10 */ /* 0x004fe4000ff7e0ff */
[----:B------:R-:W-:Y:S02]  /*6ce0*/  IADD3 R6, P2, R28, UR4, RZ ;  /* 0x000000041c067c10 */ /* 0x000fe4000ff5e0ff */
[----:B---3--:R-:W-:Y:S02]  /*6cf0*/  PRMT R20, RZ, 0x7610, R20 ;  /* 0x00007610ff147816 */ /* 0x008fe40000000014 */
[----:B------:R-:W-:Y:S02]  /*6d00*/  IADD3.X R3, R15, UR5, RZ, P3, !PT ;  /* 0x000000050f037c10 */ /* 0x000fe40009ffe4ff */
[----:B------:R-:W-:Y:S02]  /*6d10*/  PRMT R22, RZ, 0x7610, R22 ;  /* 0x00007610ff167816 */ /* 0x000fe40000000016 */
[----:B------:R-:W-:Y:S01]  /*6d20*/  IADD3.X R7, R29, UR5, RZ, P2, !PT ;  /* 0x000000051d077c10 */ /* 0x000fe200097fe4ff */
[----:B------:R4:W2:Y:S01]  /*6d30*/  @P0 LDG.E.U16 R20, desc[UR10][R2.64] ;  /* 0x0000000a02140981 */ /* 0x0008a2000c1e1500 */
[----:B------:R-:W-:-:S02]  /*6d40*/  PRMT R19, RZ, 0x7610, R19 ;  /* 0x00007610ff137816 */ /* 0x000fc40000000013 */
[----:B------:R-:W-:Y:S01]  /*6d50*/  PRMT R21, RZ, 0x7610, R21 ;  /* 0x00007610ff157816 */ /* 0x000fe20000000015 */
[----:B------:R-:W3:Y:S04]  /*6d60*/  @P0 LDG.E.U16 R22, desc[UR10][R6.64] ;  /* 0x0000000a06160981 */ /* 0x000ee8000c1e1500 */
[----:B------:R-:W-:Y:S04]  /*6d70*/  STL [R1+0x678], R16 ;  /* 0x0006781001007387 */ /* 0x000fe80000100800 */
[----:B------:R0:W-:Y:S04]  /*6d80*/  STL [R1+0x680], R17 ;  /* 0x0006801101007387 */ /* 0x0001e80000100800 */
[----:B------:R-:W2:Y:S04]  /*6d90*/  LDL.64 R14, [R1+0x7c0] ;  /* 0x0007c000010e7983 */ /* 0x000ea80000100a00 */
[----:B0-----:R-:W2:Y:S01]  /*6da0*/  LDL.64 R16, [R1+0x7c8] ;  /* 0x0007c80001107983 */ /* 0x001ea20000100a00 */
[----:B----4-:R-:W-:-:S02]  /*6db0*/  IADD3 R2, P2, R8, UR4, RZ ;  /* 0x0000000408027c10 */ /* 0x010fc4000ff5e0ff */
[----:B-----5:R-:W-:Y:S02]  /*6dc0*/  IADD3 R4, P1, R10, UR4, RZ ;  /* 0x000000040a047c10 */ /* 0x020fe4000ff3e0ff */
[----:B------:R-:W-:Y:S02]  /*6dd0*/  IADD3.X R3, R9, UR5, RZ, P2, !PT ;  /* 0x0000000509037c10 */ /* 0x000fe400097fe4ff */
[----:B------:R-:W-:-:S03]  /*6de0*/  IADD3.X R5, R11, UR5, RZ, P1, !PT ;  /* 0x000000050b057c10 */ /* 0x000fc60008ffe4ff */
[----:B------:R-:W4:Y:S04]  /*6df0*/  @P0 LDG.E.U16 R21, desc[UR10][R2.64] ;  /* 0x0000000a02150981 */ /* 0x000f28000c1e1500 */
[----:B------:R0:W5:Y:S01]  /*6e00*/  @P0 LDG.E.U16 R19, desc[UR10][R4.64] ;  /* 0x0000000a04130981 */ /* 0x000162000c1e1500 */
[----:B------:R-:W-:-:S03]  /*6e10*/  ISETP.GT.AND P1, PT, R0, 0x9, PT ;  /* 0x000000090000780c */ /* 0x000fc60003f24270 */
[----:B---3--:R-:W-:Y:S04]  /*6e20*/  STL.64 [R1+0x1480], R22 ;  /* 0x0014801601007387 */ /* 0x008fe80000100a00 */
[----:B------:R-:W-:Y:S04]  /*6e30*/  STL [R1+0x14e4], R22 ;  /* 0x0014e41601007387 */ /* 0x000fe80000100800 */
[----:B------:R-:W-:Y:S04]  /*6e40*/  STL [R1+0x14f4], R22 ;  /* 0x0014f41601007387 */ /* 0x000fe80000100800 */
[----:B------:R-:W-:Y:S01]  /*6e50*/  STL.64 [R1+0x1518], R22 ;  /* 0x0015181601007387 */ /* 0x000fe20000100a00 */
[----:B--2---:R-:W-:-:S03]  /*6e60*/  IADD3 R6, P0, R14, UR4, RZ ;  /* 0x000000040e067c10 */ /* 0x004fc6000ff1e0ff */
[----:B------:R-:W-:Y:S01]  /*6e70*/  STL.64 [R1+0x1548], R22 ;  /* 0x0015481601007387 */ /* 0x000fe20000100a00 */
[----:B0-----:R-:W-:-:S03]  /*6e80*/  IADD3 R4, P2, R16, UR4, RZ ;  /* 0x0000000410047c10 */ /* 0x001fc6000ff5e0ff */
[----:B------:R-:W2:Y:S01]  /*6e90*/  LDL.64 R28, [R1+0x7b8] ;  /* 0x0007b800011c7983 */ /* 0x000ea20000100a00 */
[----:B------:R-:W-:-:S03]  /*6ea0*/  IADD3.X R7, R15, UR5, RZ, P0, !PT ;  /* 0x000000050f077c10 */ /* 0x000fc600087fe4ff */
[----:B------:R-:W3:Y:S01]  /*6eb0*/  LDL.64 R10, [R1+0x7d0] ;  /* 0x0007d000010a7983 */ /* 0x000ee20000100a00 */
[----:B------:R-:W-:-:S03]  /*6ec0*/  IADD3.X R5, R17, UR5, RZ, P2, !PT ;  /* 0x0000000511057c10 */ /* 0x000fc600097fe4ff */
[----:B------:R-:W3:Y:S01]  /*6ed0*/  LDL.64 R8, [R1+0x7e8] ;  /* 0x0007e80001087983 */ /* 0x000ee20000100a00 */
[----:B------:R-:W-:Y:S02]  /*6ee0*/  PRMT R12, RZ, 0x7610, R12 ;  /* 0x00007610ff0c7816 */ /* 0x000fe4000000000c */
[----:B------:R-:W-:-:S04]  /*6ef0*/  PRMT R13, RZ, 0x7610, R13 ;  /* 0x00007610ff0d7816 */ /* 0x000fc8000000000d */
[----:B------:R-:W3:Y:S04]  /*6f00*/  @P1 LDG.E.U16 R12, desc[UR10][R6.64] ;  /* 0x0000000a060c1981 */ /* 0x000ee8000c1e1500 */
[----:B------:R2:W3:Y:S04]  /*6f10*/  @P1 LDG.E.U16 R13, desc[UR10][R4.64] ;  /* 0x0000000a040d1981 */ /* 0x0004e8000c1e1500 */
[----:B-----5:R-:W-:Y:S04]  /*6f20*/  STL [R1+0x1490], R19 ;  /* 0x0014901301007387 */ /* 0x020fe80000100800 */
[----:B----4-:R-:W-:Y:S04]  /*6f30*/  STL.64 [R1+0x1488], R20 ;  /* 0x0014881401007387 */ /* 0x010fe80000100a00 */
[----:B------:R-:W4:Y:S04]  /*6f40*/  LDL.64 R16, [R1+0x7e0] ;  /* 0x0007e00001107983 */ /* 0x000f280000100a00 */
[----:B------:R-:W5:Y:S01]  /*6f50*/  LDL.LU.64 R14, [R1+0x15b0] ;  /* 0x0015b000010e7983 */ /* 0x000f620000300a00 */
[----:B--2---:R-:W-:Y:S01]  /*6f60*/  IMAD.MOV.U32 R5, RZ, RZ, R29 ;  /* 0x000000ffff057224 */ /* 0x004fe200078e001d */
[----:B------:R-:W-:Y:S01]  /*6f70*/  IADD3 R2, P2, R28, UR4, RZ ;  /* 0x000000041c027c10 */ /* 0x000fe2000ff5e0ff */
[----:B------:R-:W-:-:S02]  /*6f80*/  IMAD.MOV.U32 R4, RZ, RZ, R28 ;  /* 0x000000ffff047224 */ /* 0x000fc400078e001c */
[----:B------:R-:W2:Y:S01]  /*6f90*/  LDL.LU.64 R28, [R1+0x15a8] ;  /* 0x0015a800011c7983 */ /* 0x000ea20000300a00 */
[----:B------:R-:W-:Y:S02]  /*6fa0*/  IADD3.X R3, R5, UR5, RZ, P2, !PT ;  /* 0x0000000505037c10 */ /* 0x000fe400097fe4ff */
[----:B---3--:R-:W-:Y:S01]  /*6fb0*/  IADD3 R4, P3, R10, UR4, RZ ;  /* 0x000000040a047c10 */ /* 0x008fe2000ff7e0ff */
[----:B------:R-:W-:Y:S04]  /*6fc0*/  STL [R1+0x4b8], R12 ;  /* 0x0004b80c01007387 */ /* 0x000fe80000100800 */
[----:B------:R0:W-:Y:S04]  /*6fd0*/  STL [R1+0x4c0], R13 ;  /* 0x0004c00d01007387 */ /* 0x0001e80000100800 */
[----:B0-----:R-:W3:Y:S01]  /*6fe0*/  LDL.64 R12, [R1+0x7d8] ;  /* 0x0007d800010c7983 */ /* 0x001ee20000100a00 */
[----:B-----5:R-:W-:-:S06]  /*6ff0*/  PRMT R15, RZ, 0x7610, R15 ;  /* 0x00007610ff0f7816 */ /* 0x020fcc000000000f */
[----:B------:R0:W5:Y:S01]  /*7000*/  @P1 LDG.E.U16 R15, desc[UR10][R2.64] ;  /* 0x0000000a020f1981 */ /* 0x000162000c1e1500 */
[----:B------:R-:W-:Y:S01]  /*7010*/  PRMT R14, RZ, 0x7610, R14 ;  /* 0x00007610ff0e7816 */ /* 0x000fe2000000000e */
[----:B0-----:R-:W-:Y:S02]  /*7020*/  IMAD.MOV.U32 R3, RZ, RZ, R11 ;  /* 0x000000ffff037224 */ /* 0x001fe400078e000b */
[----:B------:R-:W-:Y:S02]  /*7030*/  IMAD.MOV.U32 R2, RZ, RZ, R10 ;  /* 0x000000ffff027224 */ /* 0x000fe400078e000a */
[----:B------:R-:W5:Y:S01]  /*7040*/  LDL.64 R10, [R1+0x7f0] ;  /* 0x0007f000010a7983 */ /* 0x000f620000100a00 */
[----:B------:R-:W-:-:S05]  /*7050*/  IADD3.X R5, R3, UR5, RZ, P3, !PT ;  /* 0x0000000503057c10 */ /* 0x000fca0009ffe4ff */
[----:B------:R3:W5:Y:S01]  /*7060*/  @P1 LDG.E.U16 R14, desc[UR10][R4.64] ;  /* 0x0000000a040e1981 */ /* 0x000762000c1e1500 */
[----:B------:R-:W-:Y:S02]  /*7070*/  ISETP.GT.AND P0, PT, R0, 0xa, PT ;  /* 0x0000000a0000780c */ /* 0x000fe40003f04270 */
[----:B----4-:R-:W-:Y:S02]  /*7080*/  IADD3 R2, P3, R16, UR4, RZ ;  /* 0x0000000410027c10 */ /* 0x010fe4000ff7e0ff */
[----:B------:R-:W-:Y:S02]  /*7090*/  IADD3 R6, P2, R8, UR4, RZ ;  /* 0x0000000408067c10 */ /* 0x000fe4000ff5e0ff */
[----:B--2---:R-:W-:Y:S02]  /*70a0*/  PRMT R28, RZ, 0x7610, R28 ;  /* 0x00007610ff1c7816 */ /* 0x004fe4000000001c */
[----:B------:R-:W-:Y:S02]  /*70b0*/  IADD3.X R3, R17, UR5, RZ, P3, !PT ;  /* 0x0000000511037c10 */ /* 0x000fe40009ffe4ff */
[----:B------:R-:W-:-:S02]  /*70c0*/  PRMT R29, RZ, 0x7610, R29 ;  /* 0x00007610ff1d7816 */ /* 0x000fc4000000001d */
[----:B------:R-:W-:Y:S01]  /*70d0*/  IADD3.X R7, R9, UR5, RZ, P2, !PT ;  /* 0x0000000509077c10 */ /* 0x000fe200097fe4ff */
[----:B------:R-:W2:Y:S04]  /*70e0*/  @P0 LDG.E.U16 R28, desc[UR10][R2.64] ;  /* 0x0000000a021c0981 */ /* 0x000ea8000c1e1500 */
[----:B------:R0:W4:Y:S01]  /*70f0*/  @P0 LDG.E.U16 R29, desc[UR10][R6.64] ;  /* 0x0000000a061d0981 */ /* 0x000122000c1e1500 */
[----:B---3--:R-:W-:-:S03]  /*7100*/  IADD3 R4, P1, R12, UR4, RZ ;  /* 0x000000040c047c10 */ /* 0x008fc6000ff3e0ff */
[----:B------:R-:W3:Y:S01]  /*7110*/  LDL.LU.64 R8, [R1+0x15a0] ;  /* 0x0015a00001087983 */ /* 0x000ee20000300a00 */
[----:B------:R-:W-:Y:S02]  /*7120*/  IADD3.X R5, R13, UR5, RZ, P1, !PT ;  /* 0x000000050d057c10 */ /* 0x000fe40008ffe4ff */
[----:B0-----:R-:W-:Y:S02]  /*7130*/  PRMT R6, RZ, 0x7610, R6 ;  /* 0x00007610ff067816 */ /* 0x001fe40000000006 */
[----:B------:R-:W-:-:S06]  /*7140*/  PRMT R7, RZ, 0x7610, R7 ;  /* 0x00007610ff077816 */ /* 0x000fcc0000000007 */
[----:B------:R-:W3:Y:S01]  /*7150*/  @P0 LDG.E.U16 R7, desc[UR10][R4.64] ;  /* 0x0000000a04070981 */ /* 0x000ee2000c1e1500 */
[----:B-----5:R-:W-:-:S04]  /*7160*/  IADD3 R2, P2, R10, UR4, RZ ;  /* 0x000000040a027c10 */ /* 0x020fc8000ff5e0ff */
[----:B------:R-:W-:Y:S01]  /*7170*/  IADD3.X R3, R11, UR5, RZ, P2, !PT ;  /* 0x000000050b037c10 */ /* 0x000fe200097fe4ff */
[----:B------:R-:W-:Y:S04]  /*7180*/  STL [R1+0x4bc], R14 ;  /* 0x0004bc0e01007387 */ /* 0x000fe80000100800 */
[----:B------:R0:W-:Y:S04]  /*7190*/  STL [R1+0x4b4], R15 ;  /* 0x0004b40f01007387 */ /* 0x0001e80000100800 */
[----:B------:R-:W5:Y:S04]  /*71a0*/  @P0 LDG.E.U16 R6, desc[UR10][R2.64] ;  /* 0x0000000a02060981 */ /* 0x000f68000c1e1500 */
[----:B------:R-:W3:Y:S04]  /*71b0*/  LDL.64 R16, [R1+0x800] ;  /* 0x0008000001107983 */ /* 0x000ee80000100a00 */
[----:B0-----:R-:W3:Y:S04]  /*71c0*/  LDL.64 R14, [R1+0x808] ;  /* 0x00080800010e7983 */ /* 0x001ee80000100a00 */
[----:B--2---:R-:W-:Y:S01]  /*71d0*/  STL [R1+0x670], R28 ;  /* 0x0006701c01007387 */ /* 0x004fe20000100800 */
[----:B------:R-:W-:-:S03]  /*71e0*/  ISETP.GT.AND P1, PT, R0, 0xb, PT ;  /* 0x0000000b0000780c */ /* 0x000fc60003f24270 */
[----:B----4-:R0:W-:Y:S04]  /*71f0*/  STL [R1+0x674], R29 ;  /* 0x0006741d01007387 */ /* 0x0101e80000100800 */
[----:B------:R-:W2:Y:S04]  /*7200*/  LDL.64 R12, [R1+0x810] ;  /* 0x00081000010c7983 */ /* 0x000ea80000100a00 */
[----:B------:R-:W4:Y:S04]  /*7210*/  LDL.64 R10, [R1+0x828] ;  /* 0x00082800010a7983 */ /* 0x000f280000100a00 */
[----:B0-----:R-:W2:Y:S01]  /*7220*/  LDL.64 R28, [R1+0x7f8] ;  /* 0x0007f800011c7983 */ /* 0x001ea20000100a00 */
[----:B------:R-:W-:-:S02]  /*7230*/  PRMT R26, RZ, 0x7610, R26 ;  /* 0x00007610ff1a7816 */ /* 0x000fc4000000001a */
[----:B------:R-:W-:Y:S01]  /*7240*/  PRMT R27, RZ, 0x7610, R27 ;  /* 0x00007610ff1b7816 */ /* 0x000fe2000000001b */
[----:B-----5:R0:W-:Y:S04]  /*7250*/  STL [R1+0x660], R6 ;  /* 0x0006600601007387 */ /* 0x0201e80000100800 */
[----:B---3--:R1:W-:Y:S01]  /*7260*/  STL [R1+0x664], R7 ;  /* 0x0006640701007387 */ /* 0x0083e20000100800 */
[----:B------:R-:W-:Y:S02]  /*7270*/  IADD3 R4, P2, R14, UR4, RZ ;  /* 0x000000040e047c10 */ /* 0x000fe4000ff5e0ff */
[----:B0-----:R-:W-:Y:S02]  /*7280*/  IADD3 R6, P0, R16, UR4, RZ ;  /* 0x0000000410067c10 */ /* 0x001fe4000ff1e0ff */
[----:B------:R-:W-:-:S02]  /*7290*/  IADD3.X R5, R15, UR5, RZ, P2, !PT ;  /* 0x000000050f057c10 */ /* 0x000fc400097fe4ff */
[----:B------:R-:W3:Y:S01]  /*72a0*/  LDL.64 R14, [R1+0x820] ;  /* 0x00082000010e7983 */ /* 0x000ee20000100a00 */
[----:B-1----:R-:W-:-:S03]  /*72b0*/  IADD3.X R7, R17, UR5, RZ, P0, !PT ;  /* 0x0000000511077c10 */ /* 0x002fc600087fe4ff */
[----:B------:R-:W5:Y:S04]  /*72c0*/  LDL.LU.64 R16, [R1+0x1598] ;  /* 0x0015980001107983 */ /* 0x000f680000300a00 */
[----:B------:R-:W4:Y:S04]  /*72d0*/  @P1 LDG.E.U16 R26, desc[UR10][R6.64] ;  /* 0x0000000a061a1981 */ /* 0x000f28000c1e1500 */
[----:B------:R0:W3:Y:S01]  /*72e0*/  @P1 LDG.E.U16 R27, desc[UR10][R4.64] ;  /* 0x0000000a041b1981 */ /* 0x0000e2000c1e1500 */
[----:B--2---:R-:W-:Y:S01]  /*72f0*/  IADD3 R2, P2, R28, UR4, RZ ;  /* 0x000000041c027c10 */ /* 0x004fe2000ff5e0ff */
[----:B0-----:R-:W-:-:S02]  /*7300*/  IMAD.MOV.U32 R5, RZ, RZ, R29 ;  /* 0x000000ffff057224 */ /* 0x001fc400078e001d */
[----:B------:R-:W-:Y:S02]  /*7310*/  IMAD.MOV.U32 R4, RZ, RZ, R28 ;  /* 0x000000ffff047224 */ /* 0x000fe400078e001c */
[----:B------:R-:W2:Y:S01]  /*7320*/  LDL.LU.64 R28, [R1+0x1590] ;  /* 0x00159000011c7983 */ /* 0x000ea20000300a00 */
[----:B------:R-:W-:Y:S02]  /*7330*/  IADD3.X R3, R5, UR5, RZ, P2, !PT ;  /* 0x0000000505037c10 */ /* 0x000fe400097fe4ff */
[----:B------:R-:W-:Y:S02]  /*7340*/  IADD3 R4, P3, R12, UR4, RZ ;  /* 0x000000040c047c10 */ /* 0x000fe4000ff7e0ff */
[----:B-----5:R-:W-:Y:S01]  /*7350*/  PRMT R17, RZ, 0x7610, R17 ;  /* 0x00007610ff117816 */ /* 0x020fe20000000011 */
[----:B----4-:R-:W-:Y:S05]  /*7360*/  STL [R1+0x66c], R26 ;  /* 0x00066c1a01007387 */ /* 0x010fea0000100800 */
[----:B------:R0:W4:Y:S01]  /*7370*/  @P1 LDG.E.U16 R17, desc[UR10][R2.64] ;  /* 0x0000000a02111981 */ /* 0x000122000c1e1500 */
[----:B------:R-:W-:-:S03]  /*7380*/  PRMT R16, RZ, 0x7610, R16 ;  /* 0x00007610ff107816 */ /* 0x000fc60000000010 */
[----:B---3--:R1:W-:Y:S01]  /*7390*/  STL [R1+0x668], R27 ;  /* 0x0006681b01007387 */ /* 0x0083e20000100800 */
[----:B0-----:R-:W-:Y:S02]  /*73a0*/  IMAD.MOV.U32 R3, RZ, RZ, R13 ;  /* 0x000000ffff037224 */ /* 0x001fe400078e000d */
[----:B------:R-:W-:Y:S02]  /*73b0*/  IMAD.MOV.U32 R2, RZ, RZ, R12 ;  /* 0x000000ffff027224 */ /* 0x000fe400078e000c */
[----:B------:R-:W3:Y:S01]  /*73c0*/  LDL.64 R12, [R1+0x830] ;  /* 0x00083000010c7983 */ /* 0x000ee20000100a00 */
[----:B------:R-:W-:-:S03]  /*73d0*/  IADD3.X R5, R3, UR5, RZ, P3, !PT ;  /* 0x0000000503057c10 */ /* 0x000fc60009ffe4ff */
[----:B-1----:R-:W5:Y:S04]  /*73e0*/  LDL.64 R26, [R1+0x818] ;  /* 0x00081800011a7983 */ /* 0x002f680000100a00 */
[----:B------:R-:W4:Y:S01]  /*73f0*/  @P1 LDG.E.U16 R16, desc[UR10][R4.64] ;  /* 0x0000000a04101981 */ /* 0x000f22000c1e1500 */
[----:B------:R-:W-:Y:S02]  /*7400*/  ISETP.GT.AND P0, PT, R0, 0xc, PT ;  /* 0x0000000c0000780c */ /* 0x000fe40003f04270 */
[----:B------:R-:W-:Y:S02]  /*7410*/  IADD3 R2, P3, R14, UR4, RZ ;  /* 0x000000040e027c10 */ /* 0x000fe4000ff7e0ff */
[----:B------:R-:W-:Y:S02]  /*7420*/  IADD3 R6, P2, R10, UR4, RZ ;  /* 0x000000040a067c10 */ /* 0x000fe4000ff5e0ff */
[----:B--2---:R-:W-:-:S02]  /*7430*/  PRMT R28, RZ, 0x7610, R28 ;  /* 0x00007610ff1c7816 */ /* 0x004fc4000000001c */
[----:B------:R-:W-:Y:S02]  /*7440*/  IADD3.X R3, R15, UR5, RZ, P3, !PT ;  /* 0x000000050f037c10 */ /* 0x000fe40009ffe4ff */
[----:B------:R-:W-:Y:S02]  /*7450*/  PRMT R29, RZ, 0x7610, R29 ;  /* 0x00007610ff1d7816 */ /* 0x000fe4000000001d */
[----:B------:R-:W-:Y:S01]  /*7460*/  IADD3.X R7, R11, UR5, RZ, P2, !PT ;  /* 0x000000050b077c10 */ /* 0x000fe200097fe4ff */
[----:B------:R-:W2:Y:S04]  /*7470*/  @P0 LDG.E.U16 R28, desc[UR10][R2.64] ;  /* 0x0000000a021c0981 */ /* 0x000ea8000c1e1500 */
[----:B------:R0:W2:Y:S04]  /*7480*/  @P0 LDG.E.U16 R29, desc[UR10][R6.64] ;  /* 0x0000000a061d0981 */ /* 0x0000a8000c1e1500 */
[----:B------:R-:W2:Y:S01]  /*7490*/  LDL.LU.64 R10, [R1+0x1588] ;  /* 0x00158800010a7983 */ /* 0x000ea20000300a00 */
[----:B0-----:R-:W-:-:S02]  /*74a0*/  PRMT R6, RZ, 0x7610, R6 ;  /* 0x00007610ff067816 */ /* 0x001fc40000000006 */
[----:B------:R-:W-:Y:S02]  /*74b0*/  PRMT R7, RZ, 0x7610, R7 ;  /* 0x00007610ff077816 */ /* 0x000fe40000000007 */
[----:B---3--:R-:W-:Y:S02]  /*74c0*/  IADD3 R2, P2, R12, UR4, RZ ;  /* 0x000000040c027c10 */ /* 0x008fe4000ff5e0ff */
[----:B-----5:R-:W-:Y:S02]  /*74d0*/  IADD3 R4, P1, R26, UR4, RZ ;  /* 0x000000041a047c10 */ /* 0x020fe4000ff3e0ff */
[----:B------:R-:W-:Y:S01]  /*74e0*/  IADD3.X R3, R13, UR5, RZ, P2, !PT ;  /* 0x000000050d037c10 */ /* 0x000fe200097fe4ff */
[----:B----4-:R-:W-:Y:S01]  /*74f0*/  STL [R1+0x654], R16 ;  /* 0x0006541001007387 */ /* 0x010fe20000100800 */
[----:B------:R-:W-:-:S03]  /*7500*/  IADD3.X R5, R27, UR5, RZ, P1, !PT ;  /* 0x000000051b057c10 */ /* 0x000fc60008ffe4ff */
[----:B------:R0:W-:Y:S04]  /*7510*/  STL [R1+0x65c], R17 ;  /* 0x00065c1101007387 */ /* 0x0001e80000100800 */
[----:B------:R-:W3:Y:S04]  /*7520*/  @P0 LDG.E.U16 R6, desc[UR10][R2.64] ;  /* 0x0000000a02060981 */ /* 0x000ee8000c1e1500 */
[----:B------:R-:W4:Y:S04]  /*7530*/  LDL.64 R14, [R1+0x840] ;  /* 0x00084000010e7983 */ /* 0x000f280000100a00 */
[----:B0-----:R-:W5:Y:S04]  /*7540*/  LDL.64 R16, [R1+0x848] ;  /* 0x0008480001107983 */ /* 0x001f680000100a00 */
[----:B------:R5:W4:Y:S04]  /*7550*/  @P0 LDG.E.U16 R7, desc[UR10][R4.64] ;  /* 0x0000000a04070981 */ /* 0x000b28000c1e1500 */
[----:B--2---:R-:W-:Y:S04]  /*7560*/  STL [R1+0x650], R28 ;  /* 0x0006501c01007387 */ /* 0x004fe80000100800 */
[----:B------:R0:W-:Y:S04]  /*7570*/  STL [R1+0x658], R29 ;  /* 0x0006581d01007387 */ /* 0x0001e80000100800 */
[----:B------:R-:W2:Y:S04]  /*7580*/  LDL.64 R26, [R1+0x850] ;  /* 0x00085000011a7983 */ /* 0x000ea80000100a00 */
[----:B------:R-:W2:Y:S04]  /*7590*/  LDL.64 R12, [R1+0x868] ;  /* 0x00086800010c7983 */ /* 0x000ea80000100a00 */
[----:B0-----:R-:W2:Y:S04]  /*75a0*/  LDL.64 R28, [R1+0x838] ;  /* 0x00083800011c7983 */ /* 0x001ea80000100a00 */
[----:B---3--:R4:W-:Y:S01]  /*75b0*/  STL [R1+0x64c], R6 ;  /* 0x00064c0601007387 */ /* 0x0089e20000100800 */
[----:B-----5:R-:W-:-:S02]  /*75c0*/  IADD3 R4, P2, R16, UR4, RZ ;  /* 0x0000000410047c10 */ /* 0x020fc4000ff5e0ff */
[----:B----4-:R-:W-:Y:S01]  /*75d0*/  IADD3 R6, P0, R14, UR4, RZ ;  /* 0x000000040e067c10 */ /* 0x010fe2000ff1e0ff */
[----:B------:R0:W-:Y:S01]  /*75e0*/  STL [R1+0x648], R7 ;  /* 0x0006480701007387 */ /* 0x0001e20000100800 */
[----:B------:R-:W-:-:S03]  /*75f0*/  IADD3.X R5, R17, UR5, RZ, P2, !PT ;  /* 0x0000000511057c10 */ /* 0x000fc600097fe4ff */
[----:B------:R-:W3:Y:S01]  /*7600*/  LDL.64 R16, [R1+0x860] ;  /* 0x0008600001107983 */ /* 0x000ee20000100a00 */
[----:B0-----:R-:W-:-:S03]  /*7610*/  IADD3.X R7, R15, UR5, RZ, P0, !PT ;  /* 0x000000050f077c10 */ /* 0x001fc600087fe4ff */
[----:B------:R-:W4:Y:S01]  /*7620*/  LDL.LU.64 R14, [R1+0x1580] ;  /* 0x00158000010e7983 */ /* 0x000f220000300a00 */
[----:B------:R-:W-:Y:S02]  /*7630*/  ISETP.GT.AND P1, PT, R0, 0xd, PT ;  /* 0x0000000d0000780c */ /* 0x000fe40003f24270 */
[----:B------:R-:W-:Y:S02]  /*7640*/  PRMT R11, RZ, 0x7610, R11 ;  /* 0x00007610ff0b7816 */ /* 0x000fe4000000000b */
[----:B------:R-:W-:Y:S02]  /*7650*/  PRMT R10, RZ, 0x7610, R10 ;  /* 0x00007610ff0a7816 */ /* 0x000fe4000000000a */
[----:B--2---:R-:W-:-:S07]  /*7660*/  IADD3 R2, P2, R28, UR4, RZ ;  /* 0x000000041c027c10 */ /* 0x004fce000ff5e0ff */
[----:B------:R0:W2:Y:S04]  /*7670*/  @P1 LDG.E.U16 R11, desc[UR10][R4.64] ;  /* 0x0000000a040b1981 */ /* 0x0000a8000c1e1500 */
[----:B------:R-:W5:Y:S01]  /*7680*/  @P1 LDG.E.U16 R10, desc[UR10][R6.64] ;  /* 0x0000000a060a1981 */ /* 0x000f62000c1e1500 */
[----:B0-----:R-:W-:-:S05]  /*7690*/  IMAD.MOV.U32 R5, RZ, RZ, R29 ;  /* 0x000000ffff057224 */ /* 0x001fca00078e001d */
[----:B------:R-:W-:Y:S01]  /*76a0*/  IADD3.X R3, R5, UR5, RZ, P2, !PT ;  /* 0x0000000505037c10 */ /* 0x000fe200097fe4ff */
[----:B------:R-:W-:Y:S01]  /*76b0*/  IMAD.MOV.U32 R4, RZ, RZ, R28 ;  /* 0x000000ffff047224 */ /* 0x000fe200078e001c */
[----:B------:R-:W-:Y:S01]  /*76c0*/  IADD3 R4, P3, R26, UR4, RZ ;  /* 0x000000041a047c10 */ /* 0x000fe2000ff7e0ff */
[----:B------:R-:W3:Y:S01]  /*76d0*/  LDL.LU R28, [R1+0x1578] ;  /* 0x00157800011c7983 */ /* 0x000ee20000300800 */
[----:B----4-:R-:W-:-:S06]  /*76e0*/  PRMT R15, RZ, 0x7610, R15 ;  /* 0x00007610ff0f7816 */ /* 0x010fcc000000000f */
[----:B------:R0:W4:Y:S01]  /*76f0*/  @P1 LDG.E.U16 R15, desc[UR10][R2.64] ;  /* 0x0000000a020f1981 */ /* 0x000122000c1e1500 */
[----:B------:R-:W-:Y:S01]  /*7700*/  PRMT R14, RZ, 0x7610, R14 ;  /* 0x00007610ff0e7816 */ /* 0x000fe2000000000e */
[----:B0-----:R-:W-:-:S05]  /*7710*/  IMAD.MOV.U32 R3, RZ, RZ, R27 ;  /* 0x000000ffff037224 */ /* 0x001fca00078e001b */
[----:B------:R-:W-:-:S05]  /*7720*/  IADD3.X R5, R3, UR5, RZ, P3, !PT ;  /* 0x0000000503057c10 */ /* 0x000fca0009ffe4ff */
[----:B------:R-:W4:Y:S04]  /*7730*/  @P1 LDG.E.U16 R14, desc[UR10][R4.64] ;  /* 0x0000000a040e1981 */ /* 0x000f28000c1e1500 */
[----:B-----5:R-:W-:Y:S01]  /*7740*/  STL [R1+0x644], R10 ;  /* 0x0006440a01007387 */ /* 0x020fe20000100800 */
[----:B------:R-:W-:-:S03]  /*7750*/  IMAD.MOV.U32 R2, RZ, RZ, R26 ;  /* 0x000000ffff027224 */ /* 0x000fc600078e001a */
[----:B--2---:R0:W-:Y:S04]  /*7760*/  STL [R1+0x640], R11 ;  /* 0x0006400b01007387 */ /* 0x0041e80000100800 */
[----:B------:R-:W2:Y:S04]  /*7770*/  LDL.64 R26, [R1+0x870] ;  /* 0x00087000011a7983 */ /* 0x000ea80000100a00 */
[----:B0-----:R-:W5:Y:S01]  /*7780*/  LDL.64 R10, [R1+0x858] ;  /* 0x00085800010a7983 */ /* 0x001f620000100a00 */
[----:B------:R-:W-:Y:S02]  /*7790*/  ISETP.GT.AND P0, PT, R0, 0xe, PT ;  /* 0x0000000e0000780c */ /* 0x000fe40003f04270 */
[----:B------:R-:W-:-:S04]  /*77a0*/  IADD3 R6, P2, R12, UR4, RZ ;  /* 0x000000040c067c10 */ /* 0x000fc8000ff5e0ff */
[----:B------:R-:W-:Y:S02]  /*77b0*/  IADD3.X R7, R13, UR5, RZ, P2, !PT ;  /* 0x000000050d077c10 */ /* 0x000fe400097fe4ff */
[----:B------:R-:W2:Y:S01]  /*77c0*/  LDL.LU.64 R12, [R1+0x1570] ;  /* 0x00157000010c7983 */ /* 0x000ea20000300a00 */
[----:B---3--:R-:W-:-:S06]  /*77d0*/  PRMT R28, RZ, 0x7610, R28 ;  /* 0x00007610ff1c7816 */ /* 0x008fcc000000001c */
[----:B------:R0:W3:Y:S04]  /*77e0*/  @P0 LDG.E.U16 R28, desc[UR10][R6.64] ;  /* 0x0000000a061c0981 */ /* 0x0000e8000c1e1500 */
[----:B----4-:R-:W-:Y:S04]  /*77f0*/  STL [R1+0x638], R14 ;  /* 0x0006380e01007387 */ /* 0x010fe80000100800 */
[----:B------:R1:W-:Y:S04]  /*7800*/  STL [R1+0x63c], R15 ;  /* 0x00063c0f01007387 */ /* 0x0003e80000100800 */
[----:B-1----:R-:W4:Y:S01]  /*7810*/  LDL.64 R14, [R1+0x888] ;  /* 0x00088800010e7983 */ /* 0x002f220000100a00 */
[----:B------:R-:W-:-:S02]  /*7820*/  IADD3 R2, P3, R16, UR4, RZ ;  /* 0x0000000410027c10 */ /* 0x000fc4000ff7e0ff */
[----:B------:R-:W-:Y:S02]  /*7830*/  PRMT R23, RZ, 0x7610, R23 ;  /* 0x00007610ff177816 */ /* 0x000fe40000000017 */
[----:B------:R-:W-:Y:S02]  /*7840*/  IADD3.X R3, R17, UR5, RZ, P3, !PT ;  /* 0x0000000511037c10 */ /* 0x000fe40009ffe4ff */
[----:B-----5:R-:W-:Y:S01]  /*7850*/  IADD3 R4, P1, R10, UR4, RZ ;  /* 0x000000040a047c10 */ /* 0x020fe2000ff3e0ff */
[----:B------:R-:W5:Y:S01]  /*7860*/  LDL.64 R16, [R1+0x880] ;  /* 0x0008800001107983 */ /* 0x000f620000100a00 */
[----:B------:R-:W-:-:S03]  /*7870*/  PRMT R22, RZ, 0x7610, R22 ;  /* 0x00007610ff167816 */ /* 0x000fc60000000016 */
[----:B------:R2:W5:Y:S01]  /*7880*/  @P0 LDG.E.U16 R23, desc[UR10][R2.64] ;  /* 0x0000000a02170981 */ /* 0x000562000c1e1500 */
[----:B------:R-:W-:Y:S02]  /*7890*/  IADD3.X R5, R11, UR5, RZ, P1, !PT ;  /* 0x000000050b057c10 */ /* 0x000fe40008ffe4ff */
[----:B0-----:R-:W-:-:S03]  /*78a0*/  PRMT R6, RZ, 0x7610, R6 ;  /* 0x00007610ff067816 */ /* 0x001fc60000000006 */
[----:B------:R-:W5:Y:S01]  /*78b0*/  @P0 LDG.E.U16 R22, desc[UR10][R4.64] ;  /* 0x0000000a04160981 */ /* 0x000f62000c1e1500 */
[----:B--2---:R-:W-:-:S04]  /*78c0*/  IADD3 R2, P2, R26, UR4, RZ ;  /* 0x000000041a027c10 */ /* 0x004fc8000ff5e0ff */
[----:B------:R-:W-:Y:S02]  /*78d0*/  IADD3.X R3, R27, UR5, RZ, P2, !PT ;  /* 0x000000051b037c10 */ /* 0x000fe400097fe4ff */
[----:B------:R-:W-:-:S03]  /*78e0*/  ISETP.GT.AND P1, PT, R0, 0xf, PT ;  /* 0x0000000f0000780c */ /* 0x000fc60003f24270 */
[----:B------:R0:W2:Y:S01]  /*78f0*/  @P0 LDG.E.U16 R6, desc[UR10][R2.64] ;  /* 0x0000000a02060981 */ /* 0x0000a2000c1e1500 */
[----:B------:R-:W-:-:S03]  /*7900*/  PRMT R7, RZ, 0x7610, R7 ;  /* 0x00007610ff077816 */ /* 0x000fc60000000007 */
[----:B---3--:R1:W-:Y:S02]  /*7910*/  STL [R1+0x634], R28 ;  /* 0x0006341c01007387 */ /* 0x0083e40000100800 */
[----:B0-----:R-:W-:Y:S02]  /*7920*/  IMAD.MOV.U32 R3, RZ, RZ, R7 ;  /* 0x000000ffff037224 */ /* 0x001fe400078e0007 */
[----:B-1----:R-:W3:Y:S04]  /*7930*/  LDL.64 R28, [R1+0x878] ;  /* 0x00087800011c7983 */ /* 0x002ee80000100a00 */
[----:B------:R-:W3:Y:S01]  /*7940*/  LDL.LU.64 R10, [R1+0x1568] ;  /* 0x00156800010a7983 */ /* 0x000ee20000300a00 */
[----:B----4-:R-:W-:-:S04]  /*7950*/  IADD3 R4, P2, R14, UR4, RZ ;  /* 0x000000040e047c10 */ /* 0x010fc8000ff5e0ff */
[----:B------:R-:W-:-:S05]  /*7960*/  IADD3.X R5, R15, UR5, RZ, P2, !PT ;  /* 0x000000050f057c10 */ /* 0x000fca00097fe4ff */
[----:B------:R-:W4:Y:S01]  /*7970*/  @P1 LDG.E.U16 R3, desc[UR10][R4.64] ;  /* 0x0000000a04031981 */ /* 0x000f22000c1e1500 */
[----:B------:R-:W-:-:S03]  /*7980*/  PRMT R9, RZ, 0x7610, R9 ;  /* 0x00007610ff097816 */ /* 0x000fc60000000009 */
[----:B-----5:R-:W-:Y:S04]  /*7990*/  STL [R1+0x62c], R22 ;  /* 0x00062c1601007387 */ /* 0x020fe80000100800 */
[----:B------:R0:W-:Y:S04]  /*79a0*/  STL [R1+0x630], R23 ;  /* 0x0006301701007387 */ /* 0x0001e80000100800 */
[----:B------:R-:W5:Y:S04]  /*79b0*/  LDL.64 R26, [R1+0x8a8] ;  /* 0x0008a800011a7983 */ /* 0x000f680000100a00 */
[----:B0-----:R-:W5:Y:S04]  /*79c0*/  LDL.64 R22, [R1+0x890] ;  /* 0x0008900001167983 */ /* 0x001f680000100a00 */
[----:B--2---:R0:W-:Y:S04]  /*79d0*/  STL [R1+0x628], R6 ;  /* 0x0006280601007387 */ /* 0x0041e80000100800 */
[----:B------:R-:W2:Y:S01]  /*79e0*/  LDL.64 R14, [R1+0x8a0] ;  /* 0x0008a000010e7983 */ /* 0x000ea20000100a00 */
[----:B0-----:R-:W-:-:S03]  /*79f0*/  IADD3 R6, P0, R16, UR4, RZ ;  /* 0x0000000410067c10 */ /* 0x001fc6000ff1e0ff */
[----:B------:R0:W-:Y:S01]  /*7a00*/  STL.S16 [R1+0x620], R7 ;  /* 0x0006200701007387 */ /* 0x0001e20000100600 */
[----:B------:R-:W-:Y:S02]  /*7a10*/  PRMT R8, RZ, 0x7610, R8 ;  /* 0x00007610ff087816 */ /* 0x000fe40000000008 */
[----:B---3--:R-:W-:Y:S02]  /*7a20*/  IADD3 R2, P2, R28, UR4, RZ ;  /* 0x000000041c027c10 */ /* 0x008fe4000ff5e0ff */
[----:B0-----:R-:W-:Y:S02]  /*7a30*/  IADD3.X R7, R17, UR5, RZ, P0, !PT ;  /* 0x0000000511077c10 */ /* 0x001fe400087fe4ff */
[----:B------:R-:W3:Y:S04]  /*7a40*/  LDL.LU.64 R16, [R1+0x1560] ;  /* 0x0015600001107983 */ /* 0x000ee80000300a00 */
[----:B------:R0:W2:Y:S02]  /*7a50*/  @P1 LDG.E.U16 R9, desc[UR10][R6.64] ;  /* 0x0000000a06091981 */ /* 0x0000a4000c1e1500 */
[----:B0-----:R-:W-:-:S02]  /*7a60*/  IMAD.MOV.U32 R7, RZ, RZ, R8 ;  /* 0x000000ffff077224 */ /* 0x001fc400078e0008 */
[----:B----4-:R0:W-:Y:S02]  /*7a70*/  @P1 STL [R1+0x620], R3 ;  /* 0x0006200301001387 */ /* 0x0101e40000100800 */
[----:B0-----:R-:W-:Y:S02]  /*7a80*/  IADD3.X R3, R29, UR5, RZ, P2, !PT ;  /* 0x000000051d037c10 */ /* 0x001fe400097fe4ff */
[----:B------:R-:W4:Y:S04]  /*7a90*/  LDL.LU.64 R28, [R1+0x1558] ;  /* 0x00155800011c7983 */ /* 0x000f280000300a00 */
[----:B------:R0:W3:Y:S04]  /*7aa0*/  @P1 LDG.E.U16 R7, desc[UR10][R2.64] ;  /* 0x0000000a02071981 */ /* 0x0000e8000c1e1500 */
[----:B------:R-:W-:Y:S01]  /*7ab0*/  STL.S16 [R1+0x61c], R8 ;  /* 0x00061c0801007387 */ /* 0x000fe20000100600 */
[----:B-----5:R-:W-:-:S02]  /*7ac0*/  IADD3 R6, P2, R26, UR4, RZ ;  /* 0x000000041a067c10 */ /* 0x020fc4000ff5e0ff */
[----:B------:R-:W-:Y:S01]  /*7ad0*/  IADD3 R4, P3, R22, UR4, RZ ;  /* 0x0000000416047c10 */ /* 0x000fe2000ff7e0ff */
[----:B0-----:R-:W-:Y:S02]  /*7ae0*/  IMAD.MOV.U32 R2, RZ, RZ, R22 ;  /* 0x000000ffff027224 */ /* 0x001fe400078e0016 */
[----:B------:R-:W-:Y:S01]  /*7af0*/  IMAD.MOV.U32 R3, RZ, RZ, R23 ;  /* 0x000000ffff037224 */ /* 0x000fe200078e0017 */
[----:B--2---:R0:W-:Y:S04]  /*7b00*/  STL [R1+0x624], R9 ;  /* 0x0006240901007387 */ /* 0x0041e80000100800 */
[----:B------:R-:W2:Y:S04]  /*7b10*/  LDL.64 R22, [R1+0x8b0] ;  /* 0x0008b00001167983 */ /* 0x000ea80000100a00 */
[----:B0-----:R-:W5:Y:S04]  /*7b20*/  LDL.64 R8, [R1+0x898] ;  /* 0x0008980001087983 */ /* 0x001f680000100a00 */
[----:B---3--:R0:W-:Y:S02]  /*7b30*/  @P1 STL [R1+0x61c], R7 ;  /* 0x00061c0701001387 */ /* 0x0081e40000100800 */
[----:B0-----:R-:W-:-:S02]  /*7b40*/  IADD3.X R7, R27, UR5, RZ, P2, !PT ;  /* 0x000000051b077c10 */ /* 0x001fc400097fe4ff */
[----:B------:R-:W3:Y:S01]  /*7b50*/  LDL.64 R26, [R1+0x8c8] ;  /* 0x0008c800011a7983 */ /* 0x000ee20000100a00 */
[----:B------:R-:W-:Y:S02]  /*7b60*/  ISETP.GT.AND P0, PT, R0, 0x10, PT ;  /* 0x000000100000780c */ /* 0x000fe40003f04270 */
[----:B------:R-:W-:Y:S02]  /*7b70*/  PRMT R13, RZ, 0x7610, R13 ;  /* 0x00007610ff0d7816 */ /* 0x000fe4000000000d */
[----:B------:R-:W-:Y:S02]  /*7b80*/  IADD3.X R5, R3, UR5, RZ, P3, !PT ;  /* 0x0000000503057c10 */ /* 0x000fe40009ffe4ff */
[----:B------:R-:W-:Y:S02]  /*7b90*/  IADD3 R2, P3, R14, UR4, RZ ;  /* 0x000000040e027c10 */ /* 0x000fe4000ff7e0ff */
[----:B------:R-:W-:Y:S01]  /*7ba0*/  PRMT R16, RZ, 0x7610, R16 ;  /* 0x00007610ff107816 */ /* 0x000fe20000000010 */
[----:B------:R-:W4:Y:S01]  /*7bb0*/  @P1 LDG.E.U16 R13, desc[UR10][R4.64] ;  /* 0x0000000a040d1981 */ /* 0x000f22000c1e1500 */
[----:B------:R-:W-:-:S02]  /*7bc0*/  IADD3.X R3, R15, UR5, RZ, P3, !PT ;  /* 0x000000050f037c10 */ /* 0x000fc40009ffe4ff */
[----:B------:R-:W-:Y:S01]  /*7bd0*/  PRMT R18, RZ, 0x7610, R18 ;  /* 0x00007610ff127816 */ /* 0x000fe20000000012 */
[----:B------:R-:W4:Y:S01]  /*7be0*/  LDL.64 R14, [R1+0x8c0] ;  /* 0x0008c000010e7983 */ /* 0x000f220000100a00 */
[----:B------:R-:W-:-:S03]  /*7bf0*/  PRMT R11, RZ, 0x7610, R11 ;  /* 0x00007610ff0b7816 */ /* 0x000fc6000000000b */
[----:B------:R2:W4:Y:S01]  /*7c00*/  @P0 LDG.E.U16 R16, desc[UR10][R2.64] ;  /* 0x0000000a02100981 */ /* 0x000522000c1e1500 */
[----:B------:R-:W-:-:S03]  /*7c10*/  PRMT R17, RZ, 0x7610, R17 ;  /* 0x00007610ff117816 */ /* 0x000fc60000000011 */
[----:B------:R-:W4:Y:S01]  /*7c20*/  @P0 LDG.E.U16 R18, desc[UR10][R6.64] ;  /* 0x0000000a06120981 */ /* 0x000f22000c1e1500 */
[----:B--2---:R-:W-:Y:S02]  /*7c30*/  IADD3 R2, P2, R22, UR4, RZ ;  /* 0x0000000416027c10 */ /* 0x004fe4000ff5e0ff */
[----:B-----5:R-:W-:-:S04]  /*7c40*/  IADD3 R4, P1, R8, UR4, RZ ;  /* 0x0000000408047c10 */ /* 0x020fc8000ff3e0ff */
[----:B------:R-:W-:Y:S02]  /*7c50*/  IADD3.X R5, R9, UR5, RZ, P1, !PT ;  /* 0x0000000509057c10 */ /* 0x000fe40008ffe4ff */
[----:B------:R-:W-:Y:S02]  /*7c60*/  ISETP.GT.AND P1, PT, R0, 0x11, PT ;  /* 0x000000110000780c */ /* 0x000fe40003f24270 */
[----:B------:R-:W-:Y:S01]  /*7c70*/  IADD3.X R3, R23, UR5, RZ, P2, !PT ;  /* 0x0000000517037c10 */ /* 0x000fe200097fe4ff */
[----:B------:R3:W2:Y:S01]  /*7c80*/  @P0 LDG.E.U16 R11, desc[UR10][R4.64] ;  /* 0x0000000a040b0981 */ /* 0x0006a2000c1e1500 */
[----:B------:R-:W-:-:S03]  /*7c90*/  PRMT R12, RZ, 0x7610, R12 ;  /* 0x00007610ff0c7816 */ /* 0x000fc6000000000c */
[----:B------:R-:W5:Y:S01]  /*7ca0*/  @P0 LDG.E.U16 R17, desc[UR10][R2.64] ;  /* 0x0000000a02110981 */ /* 0x000f62000c1e1500 */
[----:B---3--:R-:W-:-:S04]  /*7cb0*/  IADD3 R4, P2, R26, UR4, RZ ;  /* 0x000000041a047c10 */ /* 0x008fc8000ff5e0ff */
[----:B------:R-:W-:-:S05]  /*7cc0*/  IADD3.X R5, R27, UR5, RZ, P2, !PT ;  /* 0x000000051b057c10 */ /* 0x000fca00097fe4ff */
[----:B------:R-:W3:Y:S01]  /*7cd0*/  @P1 LDG.E.U16 R12, desc[UR10][R4.64] ;  /* 0x0000000a040c1981 */ /* 0x000ee2000c1e1500 */
[----:B----4-:R-:W-:Y:S02]  /*7ce0*/  PRMT R29, RZ, 0x7610, R29 ;  /* 0x00007610ff1d7816 */ /* 0x010fe4000000001d */
[----:B------:R-:W-:Y:S01]  /*7cf0*/  IADD3 R6, P0, R14, UR4, RZ ;  /* 0x000000040e067c10 */ /* 0x000fe2000ff1e0ff */
[----:B------:R-:W-:Y:S04]  /*7d00*/  STL.64 [R1+0x1498], R18 ;  /* 0x0014981201007387 */ /* 0x000fe80000100a00 */
[----:B------:R-:W-:Y:S04]  /*7d10*/  STL [R1+0x14a0], R16 ;  /* 0x0014a01001007387 */ /* 0x000fe80000100800 */
[----:B------:R-:W4:Y:S01]  /*7d20*/  LDL.64 R8, [R1+0x8b8] ;  /* 0x0008b80001087983 */ /* 0x000f220000100a00 */
[----:B------:R-:W-:-:S03]  /*7d30*/  IADD3.X R7, R15, UR5, RZ, P0, !PT ;  /* 0x000000050f077c10 */ /* 0x000fc600087fe4ff */
[----:B------:R-:W2:Y:S04]  /*7d40*/  LDL.64 R22, [R1+0x8e8] ;  /* 0x0008e80001167983 */ /* 0x000ea80000100a00 */
[----:B------:R-:W2:Y:S04]  /*7d50*/  @P1 LDG.E.U16 R29, desc[UR10][R6.64] ;  /* 0x0000000a061d1981 */ /* 0x000ea8000c1e1500 */
[----:B-----5:R-:W-:Y:S04]  /*7d60*/  STL.64 [R1+0x14a8], R16 ;  /* 0x0014a81001007387 */ /* 0x020fe80000100a00 */
[----:B------:R-:W-:Y:S04]  /*7d70*/  STL.64 [R1+0x14c8], R16 ;  /* 0x0014c81001007387 */ /* 0x000fe80000100a00 */
[----:B------:R-:W5:Y:S04]  /*7d80*/  LDL.64 R26, [R1+0x8e0] ;  /* 0x0008e000011a7983 */ /* 0x000f680000100a00 */
[----:B------:R-:W2:Y:S04]  /*7d90*/  LDL.LU R14, [R1+0x1550] ;  /* 0x00155000010e7983 */ /* 0x000ea80000300800 */
[----:B------:R-:W-:Y:S04]  /*7da0*/  STL [R1+0x618], R13 ;  /* 0x0006180d01007387 */ /* 0x000fe80000100800 */
[----:B---3--:R0:W-:Y:S04]  /*7db0*/  STL [R1+0x4b0], R12 ;  /* 0x0004b00c01007387 */ /* 0x0081e80000100800 */
[----:B------:R-:W3:Y:S01]  /*7dc0*/  LDL.64 R6, [R1+0x8d0] ;  /* 0x0008d00001067983 */ /* 0x000ee20000100a00 */
[----:B------:R-:W-:-:S03]  /*7dd0*/  PRMT R28, RZ, 0x7610, R28 ;  /* 0x00007610ff1c7816 */ /* 0x000fc6000000001c */
[----:B0-----:R-:W5:Y:S01]  /*7de0*/  LDL.64 R12, [R1+0x8d8] ;  /* 0x0008d800010c7983 */ /* 0x001f620000100a00 */
[----:B----4-:R-:W-:-:S04]  /*7df0*/  IADD3 R2, P2, R8, UR4, RZ ;  /* 0x0000000408027c10 */ /* 0x010fc8000ff5e0ff */
[----:B------:R-:W-:Y:S02]  /*7e00*/  IADD3.X R3, R9, UR5, RZ, P2, !PT ;  /* 0x0000000509037c10 */ /* 0x000fe400097fe4ff */
[----:B------:R-:W4:Y:S04]  /*7e10*/  LDL.64 R8, [R1+0x8f0] ;  /* 0x0008f00001087983 */ /* 0x000f280000100a00 */
[----:B------:R3:W4:Y:S01]  /*7e20*/  @P1 LDG.E.U16 R28, desc[UR10][R2.64] ;  /* 0x0000000a021c1981 */ /* 0x000722000c1e1500 */
[----:B--2---:R-:W-:Y:S01]  /*7e30*/  PRMT R14, RZ, 0x7610, R14 ;  /* 0x00007610ff0e7816 */ /* 0x004fe2000000000e */
[----:B---3--:R-:W-:Y:S01]  /*7e40*/  IMAD.MOV.U32 R3, RZ, RZ, R7 ;  /* 0x000000ffff037224 */ /* 0x008fe200078e0007 */
[----:B------:R-:W-:-:S04]  /*7e50*/  IADD3 R4, P3, R6, UR4, RZ ;  /* 0x0000000406047c10 */ /* 0x000fc8000ff7e0ff */
[----:B------:R-:W-:-:S05]  /*7e60*/  IADD3.X R5, R3, UR5, RZ, P3, !PT ;  /* 0x0000000503057c10 */ /* 0x000fca0009ffe4ff */
[----:B------:R0:W2:Y:S01]  /*7e70*/  @P1 LDG.E.U16 R14, desc[UR10][R4.64] ;  /* 0x0000000a040e1981 */ /* 0x0000a2000c1e1500 */
[----:B------:R-:W-:Y:S01]  /*7e80*/  ISETP.GT.AND P0, PT, R0, 0x12, PT ;  /* 0x000000120000780c */ /* 0x000fe20003f04270 */
[----:B------:R-:W-:Y:S01]  /*7e90*/  IMAD.MOV.U32 R2, RZ, RZ, R6 ;  /* 0x000000ffff027224 */ /* 0x000fe200078e0006 */
[----:B-----5:R-:W-:Y:S02]  /*7ea0*/  IADD3 R2, P3, R26, UR4, RZ ;  /* 0x000000041a027c10 */ /* 0x020fe4000ff7e0ff */
[----:B------:R-:W-:Y:S02]  /*7eb0*/  IADD3 R6, P2, R22, UR4, RZ ;  /* 0x0000000416067c10 */ /* 0x000fe4000ff5e0ff */
[----:B------:R-:W-:Y:S02]  /*7ec0*/  PRMT R24, RZ, 0x7610, R24 ;  /* 0x00007610ff187816 */ /* 0x000fe40000000018 */
[----:B------:R-:W-:Y:S02]  /*7ed0*/  IADD3.X R3, R27, UR5, RZ, P3, !PT ;  /* 0x000000051b037c10 */ /* 0x000fe40009ffe4ff */
[----:B------:R-:W-:-:S02]  /*7ee0*/  PRMT R25, RZ, 0x7610, R25 ;  /* 0x00007610ff197816 */ /* 0x000fc40000000019 */
[----:B------:R-:W-:Y:S01]  /*7ef0*/  IADD3.X R7, R23, UR5, RZ, P2, !PT ;  /* 0x0000000517077c10 */ /* 0x000fe200097fe4ff */
[----:B------:R4:W3:Y:S01]  /*7f00*/  @P0 LDG.E.U16 R24, desc[UR10][R2.64] ;  /* 0x0000000a02180981 */ /* 0x0008e2000c1e1500 */
[----:B0-----:R-:W-:-:S03]  /*7f10*/  IADD3 R4, P1, R12, UR4, RZ ;  /* 0x000000040c047c10 */ /* 0x001fc6000ff3e0ff */
[----:B------:R0:W5:Y:S04]  /*7f20*/  @P0 LDG.E.U16 R25, desc[UR10][R6.64] ;  /* 0x0000000a06190981 */ /* 0x000168000c1e1500 */
[----:B------:R-:W5:Y:S01]  /*7f30*/  LDL.LU.64 R22, [R1+0x1548] ;  /* 0x0015480001167983 */ /* 0x000f620000300a00 */
[----:B----4-:R-:W-:Y:S02]  /*7f40*/  IADD3 R2, P2, R8, UR4, RZ ;  /* 0x0000000408027c10 */ /* 0x010fe4000ff5e0ff */
[----:B0-----:R-:W-:Y:S02]  /*7f50*/  PRMT R6, RZ, 0x7610, R6 ;  /* 0x00007610ff067816 */ /* 0x001fe40000000006 */
[----:B------:R-:W-:Y:S02]  /*7f60*/  IADD3.X R3, R9, UR5, RZ, P2, !PT ;  /* 0x0000000509037c10 */ /* 0x000fe400097fe4ff */
[----:B------:R-:W-:-:S02]  /*7f70*/  PRMT R7, RZ, 0x7610, R7 ;  /* 0x00007610ff077816 */ /* 0x000fc40000000007 */
[----:B------:R-:W-:Y:S01]  /*7f80*/  IADD3.X R5, R13, UR5, RZ, P1, !PT ;  /* 0x000000050d057c10 */ /* 0x000fe20008ffe4ff */
[----:B------:R-:W4:Y:S04]  /*7f90*/  @P0 LDG.E.U16 R6, desc[UR10][R2.64] ;  /* 0x0000000a02060981 */ /* 0x000f28000c1e1500 */
[----:B------:R-:W4:Y:S04]  /*7fa0*/  @P0 LDG.E.U16 R7, desc[UR10][R4.64] ;  /* 0x0000000a04070981 */ /* 0x000f28000c1e1500 */
[----:B--2---:R0:W-:Y:S04]  /*7fb0*/  STL [R1+0x614], R14 ;  /* 0x0006140e01007387 */ /* 0x0041e80000100800 */
[----:B------:R-:W2:Y:S04]  /*7fc0*/  LDL.64 R26, [R1+0x900] ;  /* 0x00090000011a7983 */ /* 0x000ea80000100a00 */
[----:B0-----:R-:W2:Y:S04]  /*7fd0*/  LDL.64 R14, [R1+0x908] ;  /* 0x00090800010e7983 */ /* 0x001ea80000100a00 */
[----:B---3--:R-:W-:Y:S04]  /*7fe0*/  STL [R1+0x60c], R24 ;  /* 0x00060c1801007387 */ /* 0x008fe80000100800 */
[----:B-----5:R0:W-:Y:S04]  /*7ff0*/  STL [R1+0x610], R25 ;  /* 0x0006101901007387 */ /* 0x0201e80000100800 */
[----:B------:R-:W3:Y:S04]  /*8000*/  LDL.64 R12, [R1+0x910] ;  /* 0x00091000010c7983 */ /* 0x000ee80000100a00 */
[----:B------:R-:W5:Y:S04]  /*8010*/  LDL.64 R8, [R1+0x928] ;  /* 0x0009280001087983 */ /* 0x000f680000100a00 */
[----:B0-----:R-:W3:Y:S01]  /*8020*/  LDL.64 R24, [R1+0x8f8] ;  /* 0x0008f80001187983 */ /* 0x001ee20000100a00 */
[----:B------:R-:W-:-:S03]  /*8030*/  ISETP.GT.AND P1, PT, R0, 0x13, PT ;  /* 0x000000130000780c */ /* 0x000fc60003f24270 */
[----:B----4-:R2:W-:Y:S04]  /*8040*/  STL [R1+0x5fc], R6 ;  /* 0x0005fc0601007387 */ /* 0x0105e80000100800 */
[----:B------:R0:W-:Y:S01]  /*8050*/  STL [R1+0x600], R7 ;  /* 0x0006000701007387 */ /* 0x0001e20000100800 */
[----:B------:R-:W-:Y:S02]  /*8060*/  PRMT R22, RZ, 0x7610, R22 ;  /* 0x00007610ff167816 */ /* 0x000fe40000000016 */
[----:B------:R-:W-:Y:S02]  /*8070*/  PRMT R23, RZ, 0x7610, R23 ;  /* 0x00007610ff177816 */ /* 0x000fe40000000017 */
[----:B--2---:R-:W-:Y:S02]  /*8080*/  IADD3 R6, P0, R26, UR4, RZ ;  /* 0x000000041a067c10 */ /* 0x004fe4000ff1e0ff */
[----:B------:R-:W-:-:S02]  /*8090*/  IADD3 R4, P2, R14, UR4, RZ ;  /* 0x000000040e047c10 */ /* 0x000fc4000ff5e0ff */
[----:B0-----:R-:W-:Y:S02]  /*80a0*/  IADD3.X R7, R27, UR5, RZ, P0, !PT ;  /* 0x000000051b077c10 */ /* 0x001fe400087fe4ff */
[----:B------:R-:W-:Y:S02]  /*80b0*/  IADD3.X R5, R15, UR5, RZ, P2, !PT ;  /* 0x000000050f057c10 */ /* 0x000fe400097fe4ff */
[----:B------:R-:W2:Y:S04]  /*80c0*/  LDL.64 R14, [R1+0x920] ;  /* 0x00092000010e7983 */ /* 0x000ea80000100a00 */
[----:B------:R-:W4:Y:S04]  /*80d0*/  LDL.LU.64 R26, [R1+0x1540] ;  /* 0x00154000011a7983 */ /* 0x000f280000300a00 */
[----:B------:R-:W5:Y:S04]  /*80e0*/  @P1 LDG.E.U16 R22, desc[UR10][R6.64] ;  /* 0x0000000a06161981 */ /* 0x000f68000c1e1500 */
[----:B------:R0:W2:Y:S01]  /*80f0*/  @P1 LDG.E.U16 R23, desc[UR10][R4.64] ;  /* 0x0000000a04171981 */ /* 0x0000a2000c1e1500 */
[----:B---3--:R-:W-:Y:S01]  /*8100*/  IADD3 R2, P2, R24, UR4, RZ ;  /* 0x0000000418027c10 */ /* 0x008fe2000ff5e0ff */
[----:B0-----:R-:W-:-:S05]  /*8110*/  IMAD.MOV.U32 R5, RZ, RZ, R25 ;  /* 0x000000ffff057224 */ /* 0x001fca00078e0019 */
[----:B------:R-:W-:Y:S01]  /*8120*/  IADD3.X R3, R5, UR5, RZ, P2, !PT ;  /* 0x0000000505037c10 */ /* 0x000fe200097fe4ff */
[----:B------:R-:W-:Y:S02]  /*8130*/  IMAD.MOV.U32 R4, RZ, RZ, R24 ;  /* 0x000000ffff047224 */ /* 0x000fe400078e0018 */
[----:B------:R-:W3:Y:S01]  /*8140*/  LDL.LU.64 R24, [R1+0x1538] ;  /* 0x0015380001187983 */ /* 0x000ee20000300a00 */
[----:B------:R-:W-:Y:S02]  /*8150*/  IADD3 R4, P3, R12, UR4, RZ ;  /* 0x000000040c047c10 */ /* 0x000fe4000ff7e0ff */
[----:B----4-:R-:W-:-:S06]  /*8160*/  PRMT R27, RZ, 0x7610, R27 ;  /* 0x00007610ff1b7816 */ /* 0x010fcc000000001b */
[----:B------:R0:W4:Y:S01]  /*8170*/  @P1 LDG.E.U16 R27, desc[UR10][R2.64] ;  /* 0x0000000a021b1981 */ /* 0x000122000c1e1500 */
[----:B------:R-:W-:-:S03]  /*8180*/  PRMT R26, RZ, 0x7610, R26 ;  /* 0x00007610ff1a7816 */ /* 0x000fc6000000001a */
[----:B-----5:R-:W-:Y:S01]  /*8190*/  STL [R1+0x608], R22 ;  /* 0x0006081601007387 */ /* 0x020fe20000100800 */
[----:B0-----:R-:W-:-:S03]  /*81a0*/  IMAD.MOV.U32 R3, RZ, RZ, R13 ;  /* 0x000000ffff037224 */ /* 0x001fc600078e000d */
[----:B--2---:R0:W-:Y:S01]  /*81b0*/  STL [R1+0x604], R23 ;  /* 0x0006041701007387 */ /* 0x0041e20000100800 */
[----:B------:R-:W-:Y:S01]  /*81c0*/  IMAD.MOV.U32 R2, RZ, RZ, R12 ;  /* 0x000000ffff027224 */ /* 0x000fe200078e000c */
[----:B------:R-:W-:Y:S02]  /*81d0*/  IADD3.X R5, R3, UR5, RZ, P3, !PT ;  /* 0x0000000503057c10 */ /* 0x000fe40009ffe4ff */
[----:B------:R-:W2:Y:S04]  /*81e0*/  LDL.64 R12, [R1+0x930] ;  /* 0x00093000010c7983 */ /* 0x000ea80000100a00 */
[----:B------:R-:W5:Y:S04]  /*81f0*/  @P1 LDG.E.U16 R26, desc[UR10][R4.64] ;  /* 0x0000000a041a1981 */ /* 0x000f68000c1e1500 */
[----:B0-----:R-:W4:Y:S01]  /*8200*/  LDL.64 R22, [R1+0x918] ;  /* 0x0009180001167983 */ /* 0x001f220000100a00 */
[----:B------:R-:W-:-:S02]  /*8210*/  ISETP.GT.AND P0, PT, R0, 0x14, PT ;  /* 0x000000140000780c */ /* 0x000fc40003f04270 */
[----:B------:R-:W-:Y:S02]  /*8220*/  IADD3 R2, P3, R14, UR4, RZ ;  /* 0x000000040e027c10 */ /* 0x000fe4000ff7e0ff */
[----:B------:R-:W-:Y:S02]  /*8230*/  IADD3 R6, P2, R8, UR4, RZ ;  /* 0x0000000408067c10 */ /* 0x000fe4000ff5e0ff */
[----:B---3--:R-:W-:Y:S02]  /*8240*/  PRMT R24, RZ, 0x7610, R24 ;  /* 0x00007610ff187816 */ /* 0x008fe40000000018 */
[----:B------:R-:W-:Y:S02]  /*8250*/  IADD3.X R3, R15, UR5, RZ, P3, !PT ;  /* 0x000000050f037c10 */ /* 0x000fe40009ffe4ff */
[----:B------:R-:W-:Y:S02]  /*8260*/  PRMT R25, RZ, 0x7610, R25 ;  /* 0x00007610ff197816 */ /* 0x000fe40000000019 */
[----:B------:R-:W-:Y:S01]  /*8270*/  IADD3.X R7, R9, UR5, RZ, P2, !PT ;  /* 0x0000000509077c10 */ /* 0x000fe200097fe4ff */
[----:B------:R-:W3:Y:S04]  /*8280*/  @P0 LDG.E.U16 R24, desc[UR10][R2.64] ;  /* 0x0000000a02180981 */ /* 0x000ee8000c1e1500 */
[----:B------:R0:W3:Y:S04]  /*8290*/  @P0 LDG.E.U16 R25, desc[UR10][R6.64] ;  /* 0x0000000a06190981 */ /* 0x0000e8000c1e1500 */
[----:B------:R-:W3:Y:S01]  /*82a0*/  LDL.LU.64 R8, [R1+0x1530] ;  /* 0x0015300001087983 */ /* 0x000ee20000300a00 */
[----:B0-----:R-:W-:-:S02]  /*82b0*/  PRMT R6, RZ, 0x7610, R6 ;  /* 0x00007610ff067816 */ /* 0x001fc40000000006 */
[----:B------:R-:W-:Y:S02]  /*82c0*/  PRMT R7, RZ, 0x7610, R7 ;  /* 0x00007610ff077816 */ /* 0x000fe40000000007 */
[----:B--2---:R-:W-:Y:S01]  /*82d0*/  IADD3 R2, P2, R12, UR4, RZ ;  /* 0x000000040c027c10 */ /* 0x004fe2000ff5e0ff */
[----:B-----5:R-:W-:Y:S03]  /*82e0*/  STL [R1+0x5ec], R26 ;  /* 0x0005ec1a01007387 */ /* 0x020fe60000100800 */
[----:B------:R-:W-:Y:S02]  /*82f0*/  IADD3.X R3, R13, UR5, RZ, P2, !PT ;  /* 0x000000050d037c10 */ /* 0x000fe400097fe4ff */
[----:B----4-:R-:W-:Y:S01]  /*8300*/  IADD3 R4, P1, R22, UR4, RZ ;  /* 0x0000000416047c10 */ /* 0x010fe2000ff3e0ff */
[----:B------:R0:W-:Y:S03]  /*8310*/  STL [R1+0x5f8], R27 ;  /* 0x0005f81b01007387 */ /* 0x0001e60000100800 */
[----:B------:R-:W-:Y:S01]  /*8320*/  IADD3.X R5, R23, UR5, RZ, P1, !PT ;  /* 0x0000000517057c10 */ /* 0x000fe20008ffe4ff */
[----:B------:R-:W2:Y:S04]  /*8330*/  @P0 LDG.E.U16 R6, desc[UR10][R2.64] ;  /* 0x0000000a02060981 */ /* 0x000ea8000c1e1500 */
[----:B------:R-:W4:Y:S04]  /*8340*/  @P0 LDG.E.U16 R7, desc[UR10][R4.64] ;  /* 0x0000000a04070981 */ /* 0x000f28000c1e1500 */
[----:B0-----:R-:W5:Y:S04]  /*8350*/  LDL.64 R26, [R1+0x948] ;  /* 0x00094800011a7983 */ /* 0x001f680000100a00 */
[----:B------:R-:W5:Y:S04]  /*8360*/  LDL.64 R14, [R1+0x940] ;  /* 0x00094000010e7983 */ /* 0x000f680000100a00 */
[----:B---3--:R-:W-:Y:S04]  /*8370*/  STL [R1+0x5f0], R24 ;  /* 0x0005f01801007387 */ /* 0x008fe80000100800 */
[----:B------:R0:W-:Y:S04]  /*8380*/  STL [R1+0x5f4], R25 ;  /* 0x0005f41901007387 */ /* 0x0001e80000100800 */
[----:B------:R-:W3:Y:S04]  /*8390*/  LDL.64 R12, [R1+0x950] ;  /* 0x00095000010c7983 */ /* 0x000ee80000100a00 */
[----:B------:R-:W3:Y:S04]  /*83a0*/  LDL.64 R22, [R1+0x968] ;  /* 0x0009680001167983 */ /* 0x000ee80000100a00 */
[----:B0-----:R-:W3:Y:S04]  /*83b0*/  LDL.64 R24, [R1+0x938] ;  /* 0x0009380001187983 */ /* 0x001ee80000100a00 */
[----:B--2---:R0:W-:Y:S04]  /*83c0*/  STL [R1+0x5e8], R6 ;  /* 0x0005e80601007387 */ /* 0x0041e80000100800 */
[----:B----4-:R1:W-:Y:S01]  /*83d0*/  STL [R1+0x5e4], R7 ;  /* 0x0005e40701007387 */ /* 0x0103e20000100800 */
[----:B-----5:R-:W-:-:S04]  /*83e0*/  IADD3 R4, P2, R26, UR4, RZ ;  /* 0x000000041a047c10 */ /* 0x020fc8000ff5e0ff */
[----:B------:R-:W-:Y:S02]  /*83f0*/  IADD3.X R5, R27, UR5, RZ, P2, !PT ;  /* 0x000000051b057c10 */ /* 0x000fe400097fe4ff */
[----:B0-----:R-:W-:Y:S01]  /*8400*/  IADD3 R6, P0, R14, UR4, RZ ;  /* 0x000000040e067c10 */ /* 0x001fe2000ff1e0ff */
[----:B------:R-:W2:Y:S04]  /*8410*/  LDL.64 R26, [R1+0x960] ;  /* 0x00096000011a7983 */ /* 0x000ea80000100a00 */
[----:B------:R-:W4:Y:S01]  /*8420*/  LDL.LU R14, [R1+0x1528] ;  /* 0x00152800010e7983 */ /* 0x000f220000300800 */
[----:B------:R-:W-:Y:S02]  /*8430*/  ISETP.GT.AND P1, PT, R0, 0x15, PT ;  /* 0x000000150000780c */ /* 0x000fe40003f24270 */
[----:B------:R-:W-:-:S02]  /*8440*/  PRMT R9, RZ, 0x7610, R9 ;  /* 0x00007610ff097816 */ /* 0x000fc40000000009 */
[----:B------:R-:W-:Y:S02]  /*8450*/  PRMT R8, RZ, 0x7610, R8 ;  /* 0x00007610ff087816 */ /* 0x000fe40000000008 */
[----:B-1----:R-:W-:-:S07]  /*8460*/  IADD3.X R7, R15, UR5, RZ, P0, !PT ;  /* 0x000000050f077c10 */ /* 0x002fce00087fe4ff */
[----:B------:R0:W5:Y:S01]  /*8470*/  @P1 LDG.E.U16 R9, desc[UR10][R4.64] ;  /* 0x0000000a04091981 */ /* 0x000162000c1e1500 */
[----:B---3--:R-:W-:-:S03]  /*8480*/  IADD3 R2, P2, R24, UR4, RZ ;  /* 0x0000000418027c10 */ /* 0x008fc6000ff5e0ff */
[----:B------:R1:W3:Y:S01]  /*8490*/  @P1 LDG.E.U16 R8, desc[UR10][R6.64] ;  /* 0x0000000a06081981 */ /* 0x0002e2000c1e1500 */
[----:B0-----:R-:W-:Y:S02]  /*84a0*/  IMAD.MOV.U32 R5, RZ, RZ, R25 ;  /* 0x000000ffff057224 */ /* 0x001fe400078e0019 */
[----:B------:R-:W-:Y:S01]  /*84b0*/  IMAD.MOV.U32 R4, RZ, RZ, R24 ;  /* 0x000000ffff047224 */ /* 0x000fe200078e0018 */
[----:B-1----:R-:W-:Y:S01]  /*84c0*/  PRMT R7, RZ, 0x7610, R7 ;  /* 0x00007610ff077816 */ /* 0x002fe20000000007 */
[----:B------:R-:W2:Y:S01]  /*84d0*/  LDL.LU.64 R24, [R1+0x1520] ;  /* 0x0015200001187983 */ /* 0x000ea20000300a00 */
[----:B------:R-:W-:Y:S02]  /*84e0*/  IADD3.X R3, R5, UR5, RZ, P2, !PT ;  /* 0x0000000505037c10 */ /* 0x000fe400097fe4ff */
[----:B------:R-:W-:-:S04]  /*84f0*/  IADD3 R4, P3, R12, UR4, RZ ;  /* 0x000000040c047c10 */ /* 0x000fc8000ff7e0ff */
[----:B------:R-:W-:Y:S02]  /*8500*/  IADD3.X R5, R13, UR5, RZ, P3, !PT ;  /* 0x000000050d057c10 */ /* 0x000fe40009ffe4ff */
[----:B----4-:R-:W-:-:S06]  /*8510*/  PRMT R14, RZ, 0x7610, R14 ;  /* 0x00007610ff0e7816 */ /* 0x010fcc000000000e */
[----:B------:R0:W4:Y:S02]  /*8520*/  @P1 LDG.E.U16 R14, desc[UR10][R2.64] ;  /* 0x0000000a020e1981 */ /* 0x000124000c1e1500 */
[----:B0-----:R-:W-:-:S06]  /*8530*/  IMAD.MOV.U32 R3, RZ, RZ, R7 ;  /* 0x000000ffff037224 */ /* 0x001fcc00078e0007 */
[----:B------:R-:W4:Y:S01]  /*8540*/  @P1 LDG.E.U16 R3, desc[UR10][R4.64] ;  /* 0x0000000a04031981 */ /* 0x000f22000c1e1500 */
[----:B------:R-:W-:-:S03]  /*8550*/  ISETP.GT.AND P0, PT, R0, 0x16, PT ;  /* 0x000000160000780c */ /* 0x000fc60003f04270 */
[----:B---3--:R-:W-:Y:S01]  /*8560*/  STL [R1+0x5e0], R8 ;  /* 0x0005e00801007387 */ /* 0x008fe20000100800 */
[----:B------:R-:W-:-:S03]  /*8570*/  IADD3 R6, P2, R22, UR4, RZ ;  /* 0x0000000416067c10 */ /* 0x000fc6000ff5e0ff */
[----:B-----5:R0:W-:Y:S01]  /*8580*/  STL [R1+0x5dc], R9 ;  /* 0x0005dc0901007387 */ /* 0x0201e20000100800 */
[----:B--2---:R-:W-:Y:S02]  /*8590*/  IADD3 R2, P3, R26, UR4, RZ ;  /* 0x000000041a027c10 */ /* 0x004fe4000ff7e0ff */
[----:B------:R-:W-:Y:S01]  /*85a0*/  PRMT R24, RZ, 0x7610, R24 ;  /* 0x00007610ff187816 */ /* 0x000fe20000000018 */
[----:B0-----:R-:W2:Y:S01]  /*85b0*/  LDL.64 R8, [R1+0x958] ;  /* 0x0009580001087983 */ /* 0x001ea20000100a00 */
[----:B------:R-:W-:-:S03]  /*85c0*/  PRMT R25, RZ, 0x7610, R25 ;  /* 0x00007610ff197816 */ /* 0x000fc60000000019 */
[----:B----4-:R0:W-:Y:S04]  /*85d0*/  STL [R1+0x5d8], R14 ;  /* 0x0005d80e01007387 */ /* 0x0101e80000100800 */
[----:B------:R-:W3:Y:S04]  /*85e0*/  LDL.64 R12, [R1+0x988] ;  /* 0x00098800010c7983 */ /* 0x000ee80000100a00 */
[----:B0-----:R-:W4:Y:S04]  /*85f0*/  LDL.64 R14, [R1+0x970] ;  /* 0x00097000010e7983 */ /* 0x001f280000100a00 */
[----:B------:R0:W-:Y:S02]  /*8600*/  STL.S16 [R1+0x5d4], R7 ;  /* 0x0005d40701007387 */ /* 0x0001e40000100600 */
[----:B0-----:R-:W-:-:S02]  /*8610*/  IADD3.X R7, R23, UR5, RZ, P2, !PT ;  /* 0x0000000517077c10 */ /* 0x001fc400097fe4ff */
[----:B------:R-:W5:Y:S04]  /*8620*/  LDL.LU.64 R22, [R1+0x1518] ;  /* 0x0015180001167983 */ /* 0x000f680000300a00 */
[----:B------:R0:W-:Y:S04]  /*8630*/  @P1 STL [R1+0x5d4], R3 ;  /* 0x0005d40301001387 */ /* 0x0001e80000100800 */
[----:B------:R1:W3:Y:S01]  /*8640*/  @P0 LDG.E.U16 R25, desc[UR10][R6.64] ;  /* 0x0000000a06190981 */ /* 0x0002e2000c1e1500 */
[----:B0-----:R-:W-:Y:S02]  /*8650*/  IADD3.X R3, R27, UR5, RZ, P3, !PT ;  /* 0x000000051b037c10 */ /* 0x001fe40009ffe4ff */
[----:B--2---:R-:W-:Y:S01]  /*8660*/  IADD3 R4, P2, R8, UR4, RZ ;  /* 0x0000000408047c10 */ /* 0x004fe2000ff5e0ff */
[----:B------:R-:W2:Y:S04]  /*8670*/  LDL.64 R26, [R1+0x980] ;  /* 0x00098000011a7983 */ /* 0x000ea80000100a00 */
[----:B------:R0:W5:Y:S01]  /*8680*/  @P0 LDG.E.U16 R24, desc[UR10][R2.64] ;  /* 0x0000000a02180981 */ /* 0x000162000c1e1500 */
[----:B-1----:R-:W-:-:S02]  /*8690*/  PRMT R7, RZ, 0x7610, R7 ;  /* 0x00007610ff077816 */ /* 0x002fc40000000007 */
[----:B------:R-:W-:-:S03]  /*86a0*/  IADD3.X R5, R9, UR5, RZ, P2, !PT ;  /* 0x0000000509057c10 */ /* 0x000fc600097fe4ff */
[----:B0-----:R-:W-:-:S06]  /*86b0*/  IMAD.MOV.U32 R3, RZ, RZ, R7 ;  /* 0x000000ffff037224 */ /* 0x001fcc00078e0007 */
[----:B------:R-:W2:Y:S01]  /*86c0*/  @P0 LDG.E.U16 R3, desc[UR10][R4.64] ;  /* 0x0000000a04030981 */ /* 0x000ea2000c1e1500 */
[----:B----4-:R-:W-:-:S03]  /*86d0*/  IADD3 R6, P3, R14, UR4, RZ ;  /* 0x000000040e067c10 */ /* 0x010fc6000ff7e0ff */
[----:B-----5:R-:W-:Y:S04]  /*86e0*/  STL [R1+0x5cc], R24 ;  /* 0x0005cc1801007387 */ /* 0x020fe80000100800 */
[----:B---3--:R0:W-:Y:S04]  /*86f0*/  STL [R1+0x5d0], R25 ;  /* 0x0005d01901007387 */ /* 0x0081e80000100800 */
[----:B------:R-:W3:Y:S04]  /*8700*/  LDL.64 R8, [R1+0x990] ;  /* 0x0009900001087983 */ /* 0x000ee80000100a00 */
[----:B0-----:R-:W4:Y:S04]  /*8710*/  LDL.64 R24, [R1+0x978] ;  /* 0x0009780001187983 */ /* 0x001f280000100a00 */
[----:B------:R0:W-:Y:S02]  /*8720*/  STL.S16 [R1+0x5c8], R7 ;  /* 0x0005c80701007387 */ /* 0x0001e40000100600 */
[----:B0-----:R-:W-:-:S02]  /*8730*/  IADD3.X R7, R15, UR5, RZ, P3, !PT ;  /* 0x000000050f077c10 */ /* 0x001fc40009ffe4ff */
[----:B------:R-:W5:Y:S01]  /*8740*/  LDL.LU.64 R14, [R1+0x1510] ;  /* 0x00151000010e7983 */ /* 0x000f620000300a00 */
[----:B------:R-:W-:Y:S02]  /*8750*/  ISETP.GT.AND P1, PT, R0, 0x17, PT ;  /* 0x000000170000780c */ /* 0x000fe40003f24270 */
[----:B------:R-:W-:Y:S02]  /*8760*/  IADD3 R2, P2, R12, UR4, RZ ;  /* 0x000000040c027c10 */ /* 0x000fe4000ff5e0ff */
[----:B------:R-:W-:Y:S01]  /*8770*/  PRMT R10, RZ, 0x7610, R10 ;  /* 0x00007610ff0a7816 */ /* 0x000fe2000000000a */
[----:B--2---:R0:W-:Y:S05]  /*8780*/  @P0 STL [R1+0x5c8], R3 ;  /* 0x0005c80301000387 */ /* 0x0041ea0000100800 */
[----:B------:R-:W2:Y:S01]  /*8790*/  @P0 LDG.E.U16 R10, desc[UR10][R6.64] ;  /* 0x0000000a060a0981 */ /* 0x000ea2000c1e1500 */
[----:B0-----:R-:W-:-:S02]  /*87a0*/  IADD3.X R3, R13, UR5, RZ, P2, !PT ;  /* 0x000000050d037c10 */ /* 0x001fc400097fe4ff */
[----:B------:R-:W-:Y:S01]  /*87b0*/  IADD3 R4, P0, R26, UR4, RZ ;  /* 0x000000041a047c10 */ /* 0x000fe2000ff1e0ff */
[----:B------:R-:W2:Y:S01]  /*87c0*/  LDL.LU.64 R12, [R1+0x1508] ;  /* 0x00150800010c7983 */ /* 0x000ea20000300a00 */
[----:B------:R-:W-:Y:S02]  /*87d0*/  PRMT R23, RZ, 0x7610, R23 ;  /* 0x00007610ff177816 */ /* 0x000fe40000000017 */
[----:B-----5:R-:W-:-:S06]  /*87e0*/  PRMT R14, RZ, 0x7610, R14 ;  /* 0x00007610ff0e7816 */ /* 0x020fcc000000000e */
[----:B------:R0:W5:Y:S02]  /*87f0*/  @P1 LDG.E.U16 R14, desc[UR10][R2.64] ;  /* 0x0000000a020e1981 */ /* 0x000164000c1e1500 */
[----:B0-----:R-:W-:-:S05]  /*8800*/  IMAD.MOV.U32 R3, RZ, RZ, R27 ;  /* 0x000000ffff037224 */ /* 0x001fca00078e001b */
[----:B------:R-:W-:Y:S01]  /*8810*/  IADD3.X R5, R3, UR5, RZ, P0, !PT ;  /* 0x0000000503057c10 */ /* 0x000fe200087fe4ff */
[----:B------:R-:W-:Y:S01]  /*8820*/  IMAD.MOV.U32 R2, RZ, RZ, R26 ;  /* 0x000000ffff027224 */ /* 0x000fe200078e001a */
[----:B----4-:R-:W-:-:S03]  /*8830*/  IADD3 R2, P0, R24, UR4, RZ ;  /* 0x0000000418027c10 */ /* 0x010fc6000ff1e0ff */
[----:B------:R0:W4:Y:S01]  /*8840*/  @P1 LDG.E.U16 R23, desc[UR10][R4.64] ;  /* 0x0000000a04171981 */ /* 0x000122000c1e1500 */
[----:B------:R-:W-:Y:S01]  /*8850*/  PRMT R22, RZ, 0x7610, R22 ;  /* 0x00007610ff167816 */ /* 0x000fe20000000016 */
[----:B0-----:R-:W-:-:S05]  /*8860*/  IMAD.MOV.U32 R5, RZ, RZ, R25 ;  /* 0x000000ffff057224 */ /* 0x001fca00078e0019 */
[----:B------:R-:W-:-:S05]  /*8870*/  IADD3.X R3, R5, UR5, RZ, P0, !PT ;  /* 0x0000000505037c10 */ /* 0x000fca00087fe4ff */
[----:B------:R0:W4:Y:S01]  /*8880*/  @P1 LDG.E.U16 R22, desc[UR10][R2.64] ;  /* 0x0000000a02161981 */ /* 0x000122000c1e1500 */
[----:B------:R-:W-:Y:S01]  /*8890*/  IMAD.MOV.U32 R4, RZ, RZ, R24 ;  /* 0x000000ffff047224 */ /* 0x000fe200078e0018 */
[----:B---3--:R-:W-:Y:S02]  /*88a0*/  IADD3 R4, P0, R8, UR4, RZ ;  /* 0x0000000408047c10 */ /* 0x008fe4000ff1e0ff */
[----:B--2---:R1:W-:Y:S02]  /*88b0*/  STL [R1+0x5c4], R10 ;  /* 0x0005c40a01007387 */ /* 0x0043e40000100800 */
[----:B------:R-:W-:Y:S02]  /*88c0*/  IADD3.X R5, R9, UR5, RZ, P0, !PT ;  /* 0x0000000509057c10 */ /* 0x000fe400087fe4ff */
[----:B0-----:R-:W-:Y:S01]  /*88d0*/  PRMT R2, RZ, 0x7610, R2 ;  /* 0x00007610ff027816 */ /* 0x001fe20000000002 */
[----:B-1----:R-:W2:Y:S05]  /*88e0*/  LDL.LU R10, [R1+0x1504] ;  /* 0x00150400010a7983 */ /* 0x002eaa0000300800 */
[----:B------:R-:W3:Y:S04]  /*88f0*/  @P1 LDG.E.U16 R2, desc[UR10][R4.64] ;  /* 0x0000000a04021981 */ /* 0x000ee8000c1e1500 */
[----:B-----5:R0:W-:Y:S04]  /*8900*/  STL [R1+0x5c0], R14 ;  /* 0x0005c00e01007387 */ /* 0x0201e80000100800 */
[----:B0-----:R-:W5:Y:S04]  /*8910*/  LDL.LU R14, [R1+0x1500] ;  /* 0x00150000010e7983 */ /* 0x001f680000300800 */
[----:B------:R-:W2:Y:S04]  /*8920*/  LDL.64 R26, [R1+0x9a8] ;  /* 0x0009a800011a7983 */ /* 0x000ea80000100a00 */
[----:B------:R-:W5:Y:S04]  /*8930*/  LDL.64 R24, [R1+0x9a0] ;  /* 0x0009a00001187983 */ /* 0x000f680000100a00 */
[----:B----4-:R-:W-:Y:S04]  /*8940*/  STL [R1+0x5b8], R22 ;  /* 0x0005b81601007387 */ /* 0x010fe80000100800 */
[----:B------:R0:W-:Y:S04]  /*8950*/  STL [R1+0x5bc], R23 ;  /* 0x0005bc1701007387 */ /* 0x0001e80000100800 */
[----:B------:R-:W4:Y:S04]  /*8960*/  LDL.64 R8, [R1+0x9b0] ;  /* 0x0009b00001087983 */ /* 0x000f280000100a00 */
[----:B0-----:R-:W4:Y:S04]  /*8970*/  LDL.64 R22, [R1+0x998] ;  /* 0x0009980001167983 */ /* 0x001f280000100a00 */
[----:B---3--:R2:W-:Y:S02]  /*8980*/  STL [R1+0x5b4], R2 ;  /* 0x0005b40201007387 */ /* 0x0085e40000100800 */
[----:B--2---:R-:W-:-:S04]  /*8990*/  IADD3 R2, P0, R26, UR4, RZ ;  /* 0x000000041a027c10 */ /* 0x004fc8000ff1e0ff */
[----:B------:R-:W-:Y:S02]  /*89a0*/  IADD3.X R3, R27, UR5, RZ, P0, !PT ;  /* 0x000000051b037c10 */ /* 0x000fe400087fe4ff */
[----:B------:R-:W2:Y:S01]  /*89b0*/  LDL.64 R26, [R1+0x9c8] ;  /* 0x0009c800011a7983 */ /* 0x000ea20000100a00 */
[----:B------:R-:W-:Y:S02]  /*89c0*/  ISETP.GT.AND P2, PT, R0, 0x18, PT ;  /* 0x000000180000780c */ /* 0x000fe40003f44270 */
[----:B------:R-:W-:Y:S02]  /*89d0*/  PRMT R15, RZ, 0x7610, R15 ;  /* 0x00007610ff0f7816 */ /* 0x000fe4000000000f */
[----:B------:R-:W-:-:S09]  /*89e0*/  PRMT R13, RZ, 0x7610, R13 ;  /* 0x00007610ff0d7816 */ /* 0x000fd2000000000d */
[----:B------:R5:W3:Y:S02]  /*89f0*/  @P2 LDG.E.U16 R15, desc[UR10][R2.64] ;  /* 0x0000000a020f2981 */ /* 0x000ae4000c1e1500 */
[----:B-----5:R-:W-:-:S04]  /*8a00*/  IADD3 R2, P0, R24, UR4, RZ ;  /* 0x0000000418027c10 */ /* 0x020fc8000ff1e0ff */
[----:B------:R-:W-:Y:S02]  /*8a10*/  IADD3.X R3, R25, UR5, RZ, P0, !PT ;  /* 0x0000000519037c10 */ /* 0x000fe400087fe4ff */
[----:B------:R-:W-:Y:S01]  /*8a20*/  PRMT R10, RZ, 0x7610, R10 ;  /* 0x00007610ff0a7816 */ /* 0x000fe2000000000a */
[----:B------:R-:W5:Y:S04]  /*8a30*/  LDL.64 R24, [R1+0x9c0] ;  /* 0x0009c00001187983 */ /* 0x000f680000100a00 */
[----:B------:R4:W3:Y:S02]  /*8a40*/  @P2 LDG.E.U16 R13, desc[UR10][R2.64] ;  /* 0x0000000a020d2981 */ /* 0x0008e4000c1e1500 */
[----:B----4-:R-:W-:-:S04]  /*8a50*/  IADD3 R2, P0, R22, UR4, RZ ;  /* 0x0000000416027c10 */ /* 0x010fc8000ff1e0ff */
[----:B------:R-:W-:Y:S02]  /*8a60*/  IADD3.X R3, R23, UR5, RZ, P0, !PT ;  /* 0x0000000517037c10 */ /* 0x000fe400087fe4ff */
[----:B------:R-:W-:Y:S01]  /*8a70*/  PRMT R14, RZ, 0x7610, R14 ;  /* 0x00007610ff0e7816 */ /* 0x000fe2000000000e */
[----:B------:R-:W4:Y:S04]  /*8a80*/  LDL.64 R22, [R1+0x9b8] ;  /* 0x0009b80001167983 */ /* 0x000f280000100a00 */
[----:B------:R0:W3:Y:S02]  /*8a90*/  @P2 LDG.E.U16 R10, desc[UR10][R2.64] ;  /* 0x0000000a020a2981 */ /* 0x0000e4000c1e1500 */
[----:B0-----:R-:W-:-:S04]  /*8aa0*/  IADD3 R2, P0, R8, UR4, RZ ;  /* 0x0000000408027c10 */ /* 0x001fc8000ff1e0ff */
[----:B------:R-:W-:Y:S02]  /*8ab0*/  IADD3.X R3, R9, UR5, RZ, P0, !PT ;  /* 0x0000000509037c10 */ /* 0x000fe400087fe4ff */
[----:B------:R-:W3:Y:S04]  /*8ac0*/  LDL.64 R8, [R1+0x9d0] ;  /* 0x0009d00001087983 */ /* 0x000ee80000100a00 */
[----:B------:R2:W3:Y:S02]  /*8ad0*/  @P2 LDG.E.U16 R14, desc[UR10][R2.64] ;  /* 0x0000000a020e2981 */ /* 0x0004e4000c1e1500 */
[----:B--2---:R-:W-:Y:S02]  /*8ae0*/  IADD3 R2, P0, R26, UR4, RZ ;  /* 0x000000041a027c10 */ /* 0x004fe4000ff1e0ff */
[----:B------:R-:W2:Y:S01]  /*8af0*/  LDL.LU R26, [R1+0x14fc] ;  /* 0x0014fc00011a7983 */ /* 0x000ea20000300800 */
[----:B------:R-:W-:-:S02]  /*8b00*/  ISETP.GT.AND P1, PT, R0, 0x19, PT ;  /* 0x000000190000780c */ /* 0x000fc40003f24270 */
[----:B------:R-:W-:Y:S02]  /*8b10*/  IADD3.X R3, R27, UR5, RZ, P0, !PT ;  /* 0x000000051b037c10 */ /* 0x000fe400087fe4ff */
[----:B--2---:R-:W-:-:S09]  /*8b20*/  PRMT R26, RZ, 0x7610, R26 ;  /* 0x00007610ff1a7816 */ /* 0x004fd2000000001a */
[----:B------:R5:W2:Y:S02]  /*8b30*/  @P1 LDG.E.U16 R26, desc[UR10][R2.64] ;  /* 0x0000000a021a1981 */ /* 0x000aa4000c1e1500 */
[----:B-----5:R-:W-:Y:S02]  /*8b40*/  IADD3 R2, P0, R24, UR4, RZ ;  /* 0x0000000418027c10 */ /* 0x020fe4000ff1e0ff */
[----:B--2---:R0:W-:Y:S04]  /*8b50*/  STL [R1+0x5b0], R26 ;  /* 0x0005b01a01007387 */ /* 0x0041e80000100800 */
[----:B0-----:R-:W2:Y:S04]  /*8b60*/  LDL.64 R26, [R1+0x9e8] ;  /* 0x0009e800011a7983 */ /* 0x001ea80000100a00 */
[----:B------:R-:W5:Y:S01]  /*8b70*/  LDL.LU R24, [R1+0x14f8] ;  /* 0x0014f80001187983 */ /* 0x000f620000300800 */
[----:B------:R-:W-:-:S02]  /*8b80*/  IADD3.X R3, R25, UR5, RZ, P0, !PT ;  /* 0x0000000519037c10 */ /* 0x000fc400087fe4ff */
[----:B-----5:R-:W-:-:S06]  /*8b90*/  PRMT R24, RZ, 0x7610, R24 ;  /* 0x00007610ff187816 */ /* 0x020fcc0000000018 */
[----:B------:R4:W5:Y:S02]  /*8ba0*/  @P1 LDG.E.U16 R24, desc[UR10][R2.64] ;  /* 0x0000000a02181981 */ /* 0x000964000c1e1500 */
[----:B----4-:R-:W-:Y:S02]  /*8bb0*/  IADD3 R2, P0, R22, UR4, RZ ;  /* 0x0000000416027c10 */ /* 0x010fe4000ff1e0ff */
[----:B-----5:R0:W-:Y:S04]  /*8bc0*/  STL [R1+0x5ac], R24 ;  /* 0x0005ac1801007387 */ /* 0x0201e80000100800 */
[----:B0-----:R-:W4:Y:S04]  /*8bd0*/  LDL.64 R24, [R1+0x9e0] ;  /* 0x0009e00001187983 */ /* 0x001f280000100a00 */
[----:B------:R-:W5:Y:S01]  /*8be0*/  LDL.LU R22, [R1+0x14f4] ;  /* 0x0014f40001167983 */ /* 0x000f620000300800 */
[----:B------:R-:W-:-:S02]  /*8bf0*/  IADD3.X R3, R23, UR5, RZ, P0, !PT ;  /* 0x0000000517037c10 */ /* 0x000fc400087fe4ff */
[----:B-----5:R-:W-:-:S06]  /*8c00*/  PRMT R22, RZ, 0x7610, R22 ;  /* 0x00007610ff167816 */ /* 0x020fcc0000000016 */
[----:B------:R3:W5:Y:S02]  /*8c10*/  @P1 LDG.E.U16 R22, desc[UR10][R2.64] ;  /* 0x0000000a02161981 */ /* 0x000764000c1e1500 */
[----:B---3--:R-:W-:Y:S02]  /*8c20*/  IADD3 R2, P0, R8, UR4, RZ ;  /* 0x0000000408027c10 */ /* 0x008fe4000ff1e0ff */
[----:B-----5:R0:W-:Y:S04]  /*8c30*/  STL [R1+0x5a8], R22 ;  /* 0x0005a81601007387 */ /* 0x0201e80000100800 */
[----:B0-----:R-:W3:Y:S04]  /*8c40*/  LDL.64 R22, [R1+0x9d8] ;  /* 0x0009d80001167983 */ /* 0x001ee80000100a00 */
[----:B------:R-:W5:Y:S01]  /*8c50*/  LDL.LU R8, [R1+0x14f0] ;  /* 0x0014f00001087983 */ /* 0x000f620000300800 */
[----:B------:R-:W-:-:S02]  /*8c60*/  IADD3.X R3, R9, UR5, RZ, P0, !PT ;  /* 0x0000000509037c10 */ /* 0x000fc400087fe4ff */
[----:B-----5:R-:W-:-:S06]  /*8c70*/  PRMT R8, RZ, 0x7610, R8 ;  /* 0x00007610ff087816 */ /* 0x020fcc0000000008 */
[----:B------:R2:W5:Y:S02]  /*8c80*/  @P1 LDG.E.U16 R8, desc[UR10][R2.64] ;  /* 0x0000000a02081981 */ /* 0x000564000c1e1500 */
[----:B--2---:R-:W-:Y:S02]  /*8c90*/  IADD3 R2, P0, R26, UR4, RZ ;  /* 0x000000041a027c10 */ /* 0x004fe4000ff1e0ff */
[----:B-----5:R0:W-:Y:S04]  /*8ca0*/  STL [R1+0x8c], R8 ;  /* 0x00008c0801007387 */ /* 0x0201e80000100800 */
[----:B0-----:R-:W2:Y:S04]  /*8cb0*/  LDL.64 R8, [R1+0x9f0] ;  /* 0x0009f00001087983 */ /* 0x001ea80000100a00 */
[----:B------:R-:W5:Y:S01]  /*8cc0*/  LDL.LU R26, [R1+0x14ec] ;  /* 0x0014ec00011a7983 */ /* 0x000f620000300800 */
[----:B------:R-:W-:-:S02]  /*8cd0*/  ISETP.GT.AND P1, PT, R0, 0x1a, PT ;  /* 0x0000001a0000780c */ /* 0x000fc40003f24270 */
[----:B------:R-:W-:Y:S02]  /*8ce0*/  IADD3.X R3, R27, UR5, RZ, P0, !PT ;  /* 0x000000051b037c10 */ /* 0x000fe400087fe4ff */
[----:B-----5:R-:W-:-:S09]  /*8cf0*/  PRMT R26, RZ, 0x7610, R26 ;  /* 0x00007610ff1a7816 */ /* 0x020fd2000000001a */
        /* <DEDUP_REMOVED lines=19> */
[----:B------:R-:W-:-:S02]  /*8e30*/  IADD3.X R3, R9, UR5, RZ, P0, !PT ;  /* 0x0000000509037c10 */ /* 0x000fc400087fe4ff */
[----:B-----5:R-:W-:-:S06]  /*8e40*/  PRMT R8, RZ, 0x7610, R8 ;  /* 0x00007610ff087816 */ /* 0x020fcc0000000008 */
[----:B------:R4:W5:Y:S01]  /*8e50*/  @P1 LDG.E.U16 R8, desc[UR10][R2.64] ;  /* 0x0000000a02081981 */ /* 0x000962000c1e1500 */
[----:B------:R-:W-:Y:S02]  /*8e60*/  ISETP.GT.AND P1, PT, R0, 0x1b, PT ;  /* 0x0000001b0000780c */ /* 0x000fe40003f24270 */
[----:B------:R-:W-:Y:S02]  /*8e70*/  PRMT R21, RZ, 0x7610, R21 ;  /* 0x00007610ff157816 */ /* 0x000fe40000000015 */
[----:B----4-:R-:W-:-:S04]  /*8e80*/  IADD3 R2, P0, R26, UR4, RZ ;  /* 0x000000041a027c10 */ /* 0x010fc8000ff1e0ff */
[----:B------:R-:W-:-:S05]  /*8e90*/  IADD3.X R3, R27, UR5, RZ, P0, !PT ;  /* 0x000000051b037c10 */ /* 0x000fca00087fe4ff */
[----:B------:R3:W4:Y:S01]  /*8ea0*/  @P1 LDG.E.U16 R21, desc[UR10][R2.64] ;  /* 0x0000000a02151981 */ /* 0x000722000c1e1500 */
[----:B------:R-:W-:Y:S02]  /*8eb0*/  PRMT R20, RZ, 0x7610, R20 ;  /* 0x00007610ff147816 */ /* 0x000fe40000000014 */
[----:B---3--:R-:W-:-:S04]  /*8ec0*/  IADD3 R2, P0, R24, UR4, RZ ;  /* 0x0000000418027c10 */ /* 0x008fc8000ff1e0ff */
[----:B------:R-:W-:-:S05]  /*8ed0*/  IADD3.X R3, R25, UR5, RZ, P0, !PT ;  /* 0x0000000519037c10 */ /* 0x000fca00087fe4ff */
[----:B------:R2:W3:Y:S04]  /*8ee0*/  @P1 LDG.E.U16 R20, desc[UR10][R2.64] ;  /* 0x0000000a02141981 */ /* 0x0004e8000c1e1500 */
[----:B-----5:R0:W-:Y:S01]  /*8ef0*/  STL [R1+0x78], R8 ;  /* 0x0000780801007387 */ /* 0x0201e20000100800 */
[----:B--2---:R-:W-:Y:S02]  /*8f00*/  IADD3 R2, P0, R22, UR4, RZ ;  /* 0x0000000416027c10 */ /* 0x004fe4000ff1e0ff */
[----:B------:R-:W-:Y:S01]  /*8f10*/  PRMT R17, RZ, 0x7610, R17 ;  /* 0x00007610ff117816 */ /* 0x000fe20000000011 */
[----:B------:R-:W2:Y:S04]  /*8f20*/  LDL.64 R26, [R1+0xa28] ;  /* 0x000a2800011a7983 */ /* 0x000ea80000100a00 */
[----:B0-----:R-:W5:Y:S01]  /*8f30*/  LDL.64 R8, [R1+0xa10] ;  /* 0x000a100001087983 */ /* 0x001f620000100a00 */
[----:B------:R-:W-:-:S02]  /*8f40*/  IADD3.X R3, R23, UR5, RZ, P0, !PT ;  /* 0x0000000517037c10 */ /* 0x000fc400087fe4ff */
[----:B------:R-:W-:Y:S01]  /*8f50*/  PRMT R16, RZ, 0x7610, R16 ;  /* 0x00007610ff107816 */ /* 0x000fe20000000010 */
[----:B------:R-:W2:Y:S04]  /*8f60*/  LDL.LU.64 R24, [R1+0x14d8] ;  /* 0x0014d80001187983 */ /* 0x000ea80000300a00 */
[----:B------:R5:W2:Y:S04]  /*8f70*/  @P1 LDG.E.U16 R17, desc[UR10][R2.64] ;  /* 0x0000000a02111981 */ /* 0x000aa8000c1e1500 */
[----:B---3--:R-:W-:Y:S04]  /*8f80*/  STL [R1+0x74], R20 ;  /* 0x0000741401007387 */ /* 0x008fe80000100800 */
[----:B----4-:R0:W-:Y:S04]  /*8f90*/  STL [R1+0x7c], R21 ;  /* 0x00007c1501007387 */ /* 0x0101e80000100800 */
[----:B------:R-:W3:Y:S04]  /*8fa0*/  LDL.64 R22, [R1+0xa18] ;  /* 0x000a180001167983 */ /* 0x000ee80000100a00 */
[----:B0-----:R-:W4:Y:S01]  /*8fb0*/  LDL.64 R20, [R1+0xa20] ;  /* 0x000a200001147983 */ /* 0x001f220000100a00 */
[----:B-----5:R-:W-:-:S04]  /*8fc0*/  IADD3 R2, P0, R8, UR4, RZ ;  /* 0x0000000408027c10 */ /* 0x020fc8000ff1e0ff */
[----:B------:R-:W-:Y:S02]  /*8fd0*/  IADD3.X R3, R9, UR5, RZ, P0, !PT ;  /* 0x0000000509037c10 */ /* 0x000fe400087fe4ff */
[----:B------:R-:W5:Y:S04]  /*8fe0*/  LDL.LU.64 R8, [R1+0x14d0] ;  /* 0x0014d00001087983 */ /* 0x000f680000300a00 */
[----:B------:R0:W5:Y:S01]  /*8ff0*/  @P1 LDG.E.U16 R16, desc[UR10][R2.64] ;  /* 0x0000000a02101981 */ /* 0x000162000c1e1500 */
[----:B------:R-:W-:Y:S02]  /*9000*/  ISETP.GT.AND P1, PT, R0, 0x1c, PT ;  /* 0x0000001c0000780c */ /* 0x000fe40003f24270 */
[----:B--2---:R-:W-:Y:S02]  /*9010*/  PRMT R25, RZ, 0x7610, R25 ;  /* 0x00007610ff197816 */ /* 0x004fe40000000019 */
[----:B0-----:R-:W-:-:S04]  /*9020*/  IADD3 R2, P0, R26, UR4, RZ ;  /* 0x000000041a027c10 */ /* 0x001fc8000ff1e0ff */
[----:B------:R-:W-:-:S05]  /*9030*/  IADD3.X R3, R27, UR5, RZ, P0, !PT ;  /* 0x000000051b037c10 */ /* 0x000fca00087fe4ff */
[----:B------:R4:W2:Y:S01]  /*9040*/  @P1 LDG.E.U16 R25, desc[UR10][R2.64] ;  /* 0x0000000a02191981 */ /* 0x0008a2000c1e1500 */
[----:B------:R-:W-:Y:S02]  /*9050*/  PRMT R24, RZ, 0x7610, R24 ;  /* 0x00007610ff187816 */ /* 0x000fe40000000018 */
[----:B----4-:R-:W-:-:S04]  /*9060*/  IADD3 R2, P0, R20, UR4, RZ ;  /* 0x0000000414027c10 */ /* 0x010fc8000ff1e0ff */
[----:B------:R-:W-:-:S05]  /*9070*/  IADD3.X R3, R21, UR5, RZ, P0, !PT ;  /* 0x0000000515037c10 */ /* 0x000fca00087fe4ff */
[----:B------:R3:W4:Y:S02]  /*9080*/  @P1 LDG.E.U16 R24, desc[UR10][R2.64] ;  /* 0x0000000a02181981 */ /* 0x000724000c1e1500 */
[----:B---3--:R-:W-:-:S04]  /*9090*/  IADD3 R2, P0, R22, UR4, RZ ;  /* 0x0000000416027c10 */ /* 0x008fc8000ff1e0ff */
[----:B------:R-:W-:Y:S01]  /*90a0*/  IADD3.X R3, R23, UR5, RZ, P0, !PT ;  /* 0x0000000517037c10 */ /* 0x000fe200087fe4ff */
[----:B-----5:R-:W-:Y:S04]  /*90b0*/  STL [R1+0x6c], R16 ;  /* 0x00006c1001007387 */ /* 0x020fe80000100800 */
[----:B------:R0:W-:Y:S04]  /*90c0*/  STL [R1+0x70], R17 ;  /* 0x0000701101007387 */ /* 0x0001e80000100800 */
[----:B------:R-:W3:Y:S04]  /*90d0*/  LDL.64 R20, [R1+0xa48] ;  /* 0x000a480001147983 */ /* 0x000ee80000100a00 */
[----:B------:R-:W5:Y:S04]  /*90e0*/  LDL.64 R22, [R1+0xa40] ;  /* 0x000a400001167983 */ /* 0x000f680000100a00 */
[----:B0-----:R-:W2:Y:S01]  /*90f0*/  LDL.64 R16, [R1+0xa30] ;  /* 0x000a300001107983 */ /* 0x001ea20000100a00 */
[----:B------:R-:W-:-:S02]  /*9100*/  PRMT R19, RZ, 0x7610, R19 ;  /* 0x00007610ff137816 */ /* 0x000fc40000000013 */
[----:B------:R-:W-:-:S04]  /*9110*/  PRMT R9, RZ, 0x7610, R9 ;  /* 0x00007610ff097816 */ /* 0x000fc80000000009 */
[----:B------:R2:W4:Y:S01]  /*9120*/  @P1 LDG.E.U16 R19, desc[UR10][R2.64] ;  /* 0x0000000a02131981 */ /* 0x000522000c1e1500 */
[----:B------:R-:W-:Y:S02]  /*9130*/  PRMT R8, RZ, 0x7610, R8 ;  /* 0x00007610ff087816 */ /* 0x000fe40000000008 */
[----:B------:R-:W-:Y:S02]  /*9140*/  PRMT R18, RZ, 0x7610, R18 ;  /* 0x00007610ff127816 */ /* 0x000fe40000000012 */
[----:B--2---:R-:W-:-:S04]  /*9150*/  IADD3 R2, P0, R16, UR4, RZ ;  /* 0x0000000410027c10 */ /* 0x004fc8000ff1e0ff */
[----:B------:R-:W-:Y:S02]  /*9160*/  IADD3.X R3, R17, UR5, RZ, P0, !PT ;  /* 0x0000000511037c10 */ /* 0x000fe400087fe4ff */
[----:B------:R-:W2:Y:S04]  /*9170*/  LDL.64 R16, [R1+0xa38] ;  /* 0x000a380001107983 */ /* 0x000ea80000100a00 */
[----:B------:R3:W2:Y:S01]  /*9180*/  @P1 LDG.E.U16 R9, desc[UR10][R2.64] ;  /* 0x0000000a02091981 */ /* 0x0006a2000c1e1500 */
[----:B------:R-:W-:Y:S02]  /*9190*/  ISETP.GT.AND P1, PT, R0, 0x1d, PT ;  /* 0x0000001d0000780c */ /* 0x000fe40003f24270 */
[----:B---3--:R-:W-:-:S04]  /*91a0*/  IADD3 R2, P0, R20, UR4, RZ ;  /* 0x0000000414027c10 */ /* 0x008fc8000ff1e0ff */
[----:B------:R-:W-:-:S07]  /*91b0*/  IADD3.X R3, R21, UR5, RZ, P0, !PT ;  /* 0x0000000515037c10 */ /* 0x000fce00087fe4ff */
[----:B------:R5:W3:Y:S02]  /*91c0*/  @P1 LDG.E.U16 R8, desc[UR10][R2.64] ;  /* 0x0000000a02081981 */ /* 0x000ae4000c1e1500 */
[----:B-----5:R-:W-:-:S04]  /*91d0*/  IADD3 R2, P0, R22, UR4, RZ ;  /* 0x0000000416027c10 */ /* 0x020fc8000ff1e0ff */
[----:B------:R-:W-:-:S05]  /*91e0*/  IADD3.X R3, R23, UR5, RZ, P0, !PT ;  /* 0x0000000517037c10 */ /* 0x000fca00087fe4ff */
[----:B------:R2:W5:Y:S04]  /*91f0*/  @P1 LDG.E.U16 R18, desc[UR10][R2.64] ;  /* 0x0000000a02121981 */ /* 0x000568000c1e1500 */
[----:B----4-:R-:W-:Y:S04]  /*9200*/  STL [R1+0x64], R24 ;  /* 0x0000641801007387 */ /* 0x010fe80000100800 */
[----:B------:R0:W-:Y:S04]  /*9210*/  STL [R1+0x68], R25 ;  /* 0x0000681901007387 */ /* 0x0001e80000100800 */
[----:B------:R-:W4:Y:S04]  /*9220*/  LDL.64 R26, [R1+0xa50] ;  /* 0x000a5000011a7983 */ /* 0x000f280000100a00 */
[----:B------:R-:W4:Y:S04]  /*9230*/  LDL.64 R20, [R1+0x4a0] ;  /* 0x0004a00001147983 */ /* 0x000f280000100a00 */
[----:B0-----:R-:W4:Y:S01]  /*9240*/  LDL.64 R24, [R1+0x490] ;  /* 0x0004900001187983 */ /* 0x001f220000100a00 */
[----:B--2---:R-:W-:-:S04]  /*9250*/  IADD3 R2, P0, R16, UR4, RZ ;  /* 0x0000000410027c10 */ /* 0x004fc8000ff1e0ff */
[----:B------:R-:W-:Y:S01]  /*9260*/  IADD3.X R3, R17, UR5, RZ, P0, !PT ;  /* 0x0000000511037c10 */ /* 0x000fe200087fe4ff */
[----:B---3--:R-:W-:Y:S04]  /*9270*/  STL [R1+0x58], R8 ;  /* 0x0000580801007387 */ /* 0x008fe80000100800 */
[----:B------:R0:W-:Y:S04]  /*9280*/  STL [R1+0x5c], R9 ;  /* 0x00005c0901007387 */ /* 0x0001e80000100800 */
[----:B0-----:R-:W2:Y:S04]  /*9290*/  LDL.64 R8, [R1+0xa68] ;  /* 0x000a680001087983 */ /* 0x001ea80000100a00 */
[----:B-----5:R-:W-:Y:S04]  /*92a0*/  STL [R1+0x54], R18 ;  /* 0x0000541201007387 */ /* 0x020fe80000100800 */
[----:B------:R0:W-:Y:S04]  /*92b0*/  STL [R1+0x60], R19 ;  /* 0x0000601301007387 */ /* 0x0001e80000100800 */
[----:B------:R-:W3:Y:S04]  /*92c0*/  LDL.64 R22, [R1+0x4a8] ;  /* 0x0004a80001167983 */ /* 0x000ee80000100a00 */
[----:B0-----:R-:W5:Y:S04]  /*92d0*/  LDL.64 R18, [R1+0xa60] ;  /* 0x000a600001127983 */ /* 0x001f680000100a00 */
[----:B------:R-:W3:Y:S01]  /*92e0*/  LDL.LU.64 R16, [R1+0x14c8] ;  /* 0x0014c80001107983 */ /* 0x000ee20000300a00 */
[----:B------:R-:W-:-:S06]  /*92f0*/  PRMT R12, RZ, 0x7610, R12 ;  /* 0x00007610ff0c7816 */ /* 0x000fcc000000000c */
[----:B------:R4:W5:Y:S01]  /*9300*/  @P1 LDG.E.U16 R12, desc[UR10][R2.64] ;  /* 0x0000000a020c1981 */ /* 0x000962000c1e1500 */
[----:B------:R-:W-:Y:S02]  /*9310*/  PRMT R4, RZ, 0x7610, R4 ;  /* 0x00007610ff047816 */ /* 0x000fe40000000004 */
[----:B----4-:R-:W-:-:S04]  /*9320*/  IADD3 R2, P0, R26, UR4, RZ ;  /* 0x000000041a027c10 */ /* 0x010fc8000ff1e0ff */
[----:B------:R-:W-:-:S05]  /*9330*/  IADD3.X R3, R27, UR5, RZ, P0, !PT ;  /* 0x000000051b037c10 */ /* 0x000fca00087fe4ff */
[----:B------:R2:W4:Y:S01]  /*9340*/  @P1 LDG.E.U16 R4, desc[UR10][R2.64] ;  /* 0x0000000a02041981 */ /* 0x000522000c1e1500 */
[----:B------:R-:W-:Y:S02]  /*9350*/  ISETP.GT.AND P0, PT, R0, 0x1e, PT ;  /* 0x0000001e0000780c */ /* 0x000fe40003f04270 */
[----:B--2---:R-:W-:-:S04]  /*9360*/  IADD3 R2, P1, R8, UR4, RZ ;  /* 0x0000000408027c10 */ /* 0x004fc8000ff3e0ff */
[----:B------:R-:W-:Y:S02]  /*9370*/  IADD3.X R3, R9, UR5, RZ, P1, !PT ;  /* 0x0000000509037c10 */ /* 0x000fe40008ffe4ff */
[----:B---3--:R-:W-:Y:S02]  /*9380*/  PRMT R17, RZ, 0x7610, R17 ;  /* 0x00007610ff117816 */ /* 0x008fe40000000011 */
[----:B------:R-:W-:-:S04]  /*9390*/  PRMT R16, RZ, 0x7610, R16 ;  /* 0x00007610ff107816 */ /* 0x000fc80000000010 */
[----:B------:R5:W2:Y:S02]  /*93a0*/  @P0 LDG.E.U16 R17, desc[UR10][R2.64] ;  /* 0x0000000a02110981 */ /* 0x000aa4000c1e1500 */
[----:B-----5:R-:W-:-:S04]  /*93b0*/  IADD3 R2, P1, R18, UR4, RZ ;  /* 0x0000000412027c10 */ /* 0x020fc8000ff3e0ff */
[----:B------:R-:W-:-:S05]  /*93c0*/  IADD3.X R3, R19, UR5, RZ, P1, !PT ;  /* 0x0000000513037c10 */ /* 0x000fca0008ffe4ff */
[----:B------:R0:W3:Y:S04]  /*93d0*/  @P0 LDG.E.U16 R16, desc[UR10][R2.64] ;  /* 0x0000000a02100981 */ /* 0x0000e8000c1e1500 */
[----:B------:R1:W-:Y:S04]  /*93e0*/  STL [R1+0x50], R12 ;  /* 0x0000500c01007387 */ /* 0x0003e80000100800 */
[----:B-1----:R-:W5:Y:S04]  /*93f0*/  LDL.LU R12, [R1+0x14c0] ;  /* 0x0014c000010c7983 */ /* 0x002f680000300800 */
[----:B------:R-:W5:Y:S04]  /*9400*/  LDL.LU.64 R26, [R1+0x14b8] ;  /* 0x0014b800011a7983 */ /* 0x000f680000300a00 */
[----:B----4-:R1:W-:Y:S04]  /*9410*/  STL [R1+0x4c], R4 ;  /* 0x00004c0401007387 */ /* 0x0103e80000100800 */
[----:B------:R-:W4:Y:S01]  /*9420*/  LDL.LU.64 R8, [R1+0x14b0] ;  /* 0x0014b00001087983 */ /* 0x000f220000300a00 */
[----:B-1----:R-:W0:Y:S01]  /*9430*/  LDC R4, c[0x0][0x238] ;  /* 0x00008e00ff047b82 */ /* 0x002e220000000800 */
[----:B------:R-:W-:Y:S01]  /*9440*/  ISETP.GT.AND P2, PT, R0, 0x1, PT ;  /* 0x000000010000780c */ /* 0x000fe20003f44270 */
[----:B0-----:R-:W-:Y:S01]  /*9450*/  IMAD.WIDE R2, R4, 0x2, R24 ;  /* 0x0000000204027825 */ /* 0x001fe200078e0218 */
[----:B---3--:R-:W-:Y:S04]  /*9460*/  STL [R1+0x44], R16 ;  /* 0x0000441001007387 */ /* 0x008fe80000100800 */
[----:B--2---:R0:W-:Y:S01]  /*9470*/  STL [R1+0x48], R17 ;  /* 0x0000481101007387 */ /* 0x0041e20000100800 */
[----:B------:R-:W-:-:S02]  /*9480*/  IADD3 R2, P1, R2, UR4, RZ ;  /* 0x0000000402027c10 */ /* 0x000fc4000ff3e0ff */
[----:B------:R-:W-:Y:S01]  /*9490*/  PRMT R6, RZ, 0x7610, R6 ;  /* 0x00007610ff067816 */ /* 0x000fe20000000006 */
[----:B------:R-:W2:Y:S04]  /*94a0*/  LDL.64 R18, [R1+0xa70] ;  /* 0x000a700001127983 */ /* 0x000ea80000100a00 */
[----:B0-----:R-:W3:Y:S01]  /*94b0*/  LDL.64 R16, [R1+0xa58] ;  /* 0x000a580001107983 */ /* 0x001ee20000100a00 */
[----:B-----5:R-:W-:Y:S02]  /*94c0*/  PRMT R12, RZ, 0x7610, R12 ;  /* 0x00007610ff0c7816 */ /* 0x020fe4000000000c */
[----:B------:R-:W-:-:S05]  /*94d0*/  IADD3.X R3, R3, UR5, RZ, P1, !PT ;  /* 0x0000000503037c10 */ /* 0x000fca0008ffe4ff */
[----:B------:R0:W5:Y:S02]  /*94e0*/  @P2 LDG.E.U16 R12, desc[UR10][R2.64] ;  /* 0x0000000a020c2981 */ /* 0x000164000c1e1500 */
[----:B0-----:R-:W-:Y:S01]  /*94f0*/  IMAD.WIDE R2, R4, 0x2, R20 ;  /* 0x0000000204027825 */ /* 0x001fe200078e0214 */
[----:B----4-:R-:W-:Y:S01]  /*9500*/  PRMT R8, RZ, 0x7610, R8 ;  /* 0x00007610ff087816 */ /* 0x010fe20000000008 */
[----:B------:R-:W4:Y:S01]  /*9510*/  LDL.64 R20, [R1+0xa80] ;  /* 0x000a800001147983 */ /* 0x000f220000100a00 */
[----:B------:R-:W-:-:S04]  /*9520*/  IADD3 R2, P1, R2, UR4, RZ ;  /* 0x0000000402027c10 */ /* 0x000fc8000ff3e0ff */
[----:B------:R-:W-:-:S05]  /*9530*/  IADD3.X R3, R3, UR5, RZ, P1, !PT ;  /* 0x0000000503037c10 */ /* 0x000fca0008ffe4ff */
[----:B------:R0:W5:Y:S02]  /*9540*/  @P2 LDG.E.U16 R8, desc[UR10][R2.64] ;  /* 0x0000000a02082981 */ /* 0x000164000c1e1500 */
[----:B0-----:R-:W-:Y:S01]  /*9550*/  IMAD.WIDE R2, R4, 0x2, R22 ;  /* 0x0000000204027825 */ /* 0x001fe200078e0216 */
[----:B------:R-:W-:Y:S01]  /*9560*/  PRMT R9, RZ, 0x7610, R9 ;  /* 0x00007610ff097816 */ /* 0x000fe20000000009 */
[----:B------:R-:W5:Y:S01]  /*9570*/  LDL.64 R22, [R1+0xa78] ;  /* 0x000a780001167983 */ /* 0x000f620000100a00 */
[----:B------:R-:W-:-:S04]  /*9580*/  IADD3 R2, P1, R2, UR4, RZ ;  /* 0x0000000402027c10 */ /* 0x000fc8000ff3e0ff */
[----:B------:R-:W-:-:S05]  /*9590*/  IADD3.X R3, R3, UR5, RZ, P1, !PT ;  /* 0x0000000503037c10 */ /* 0x000fca0008ffe4ff */
[----:B------:R0:W5:Y:S02]  /*95a0*/  @P2 LDG.E.U16 R6, desc[UR10][R2.64] ;  /* 0x0000000a02062981 */ /* 0x000164000c1e1500 */
[----:B0-----:R-:W-:-:S03]  /*95b0*/  IMAD.WIDE R2, R4, 0x2, R26 ;  /* 0x0000000204027825 */ /* 0x001fc600078e021a */
[----:B------:R-:W-:-:S04]  /*95c0*/  IADD3 R2, P1, R2, UR4, RZ ;  /* 0x0000000402027c10 */ /* 0x000fc8000ff3e0ff */
[----:B------:R-:W-:-:S05]  /*95d0*/  IADD3.X R3, R3, UR5, RZ, P1, !PT ;  /* 0x0000000503037c10 */ /* 0x000fca0008ffe4ff */
[----:B------:R3:W5:Y:S02]  /*95e0*/  @P2 LDG.E.U16 R9, desc[UR10][R2.64] ;  /* 0x0000000a02092981 */ /* 0x000764000c1e1500 */
[----:B---3--:R-:W-:-:S04]  /*95f0*/  IADD3 R2, P1, R16, UR4, RZ ;  /* 0x0000000410027c10 */ /* 0x008fc8000ff3e0ff */
[----:B------:R-:W-:Y:S02]  /*9600*/  IADD3.X R3, R17, UR5, RZ, P1, !PT ;  /* 0x0000000511037c10 */ /* 0x000fe40008ffe4ff */
[----:B------:R-:W3:Y:S02]  /*9610*/  LDL.LU.64 R16, [R1+0x14a8] ;  /* 0x0014a80001107983 */ /* 0x000ee40000300a00 */
[----:B---3--:R-:W-:-:S06]  /*9620*/  PRMT R16, RZ, 0x7610, R16 ;  /* 0x00007610ff107816 */ /* 0x008fcc0000000010 */
[----:B------:R2:W3:Y:S02]  /*9630*/  @P0 LDG.E.U16 R16, desc[UR10][R2.64] ;  /* 0x0000000a02100981 */ /* 0x0004e4000c1e1500 */
[----:B--2---:R-:W-:-:S04]  /*9640*/  IADD3 R2, P1, R18, UR4, RZ ;  /* 0x0000000412027c10 */ /* 0x004fc8000ff3e0ff */
[----:B------:R-:W-:Y:S01]  /*9650*/  IADD3.X R3, R19, UR5, RZ, P1, !PT ;  /* 0x0000000513037c10 */ /* 0x000fe20008ffe4ff */
[----:B---3--:R0:W-:Y:S04]  /*9660*/  STL [R1+0x40], R16 ;  /* 0x0000401001007387 */ /* 0x0081e80000100800 */
[----:B0-----:R-:W2:Y:S04]  /*9670*/  LDL.LU R16, [R1+0x14a0] ;  /* 0x0014a00001107983 */ /* 0x001ea80000300800 */
[----:B------:R-:W3:Y:S01]  /*9680*/  LDL.LU.64 R18, [R1+0x1498] ;  /* 0x0014980001127983 */ /* 0x000ee20000300a00 */
[----:B------:R-:W-:-:S02]  /*9690*/  ISETP.GT.AND P1, PT, R0, 0x1f, PT ;  /* 0x0000001f0000780c */ /* 0x000fc40003f24270 */
[----:B------:R-:W-:Y:S02]  /*96a0*/  PRMT R4, RZ, 0x7610, R4 ;  /* 0x00007610ff047816 */ /* 0x000fe40000000004 */
[----:B---3--:R-:W-:-:S06]  /*96b0*/  PRMT R19, RZ, 0x7610, R19 ;  /* 0x00007610ff137816 */ /* 0x008fcc0000000013 */
[----:B------:R4:W3:Y:S02]  /*96c0*/  @P0 LDG.E.U16 R19, desc[UR10][R2.64] ;  /* 0x0000000a02130981 */ /* 0x0008e4000c1e1500 */
[----:B----4-:R-:W-:-:S04]  /*96d0*/  IADD3 R2, P0, R20, UR4, RZ ;  /* 0x0000000414027c10 */ /* 0x010fc8000ff1e0ff */
[----:B------:R-:W-:-:S05]  /*96e0*/  IADD3.X R3, R21, UR5, RZ, P0, !PT ;  /* 0x0000000515037c10 */ /* 0x000fca00087fe4ff */
[----:B------:R5:W4:Y:S01]  /*96f0*/  @P1 LDG.E.U16 R4, desc[UR10][R2.64] ;  /* 0x0000000a02041981 */ /* 0x000b22000c1e1500 */
[----:B------:R-:W-:Y:S02]  /*9700*/  PRMT R5, RZ, 0x7610, R5 ;  /* 0x00007610ff057816 */ /* 0x000fe40000000005 */
[----:B-----5:R-:W-:-:S04]  /*9710*/  IADD3 R2, P0, R22, UR4, RZ ;  /* 0x0000000416027c10 */ /* 0x020fc8000ff1e0ff */
[----:B------:R-:W-:-:S05]  /*9720*/  IADD3.X R3, R23, UR5, RZ, P0, !PT ;  /* 0x0000000517037c10 */ /* 0x000fca00087fe4ff */
[----:B------:R0:W5:Y:S04]  /*9730*/  @P1 LDG.E.U16 R5, desc[UR10][R2.64] ;  /* 0x0000000a02051981 */ /* 0x000168000c1e1500 */
[----:B---3--:R1:W-:Y:S04]  /*9740*/  STL [R1+0x3c], R19 ;  /* 0x00003c1301007387 */ /* 0x0083e80000100800 */
[----:B-1----:R-:W3:Y:S04]  /*9750*/  LDL.LU R19, [R1+0x1490] ;  /* 0x0014900001137983 */ /* 0x002ee80000300800 */
[----:B------:R-:W2:Y:S04]  /*9760*/  LDL.LU.64 R20, [R1+0x1488] ;  /* 0x0014880001147983 */ /* 0x000ea80000300a00 */
[----:B----4-:R1:W-:Y:S04]  /*9770*/  STL [R1+0x38], R4 ;  /* 0x0000380401007387 */ /* 0x0103e80000100800 */
[----:B------:R-:W4:Y:S01]  /*9780*/  LDL.LU.64 R22, [R1+0x1480] ;  /* 0x0014800001167983 */ /* 0x000f220000300a00 */
[----:B-1----:R-:W1:Y:S02]  /*9790*/  LDC R4, c[0x0][0x238] ;  /* 0x00008e00ff047b82 */ /* 0x002e640000000800 */
[----:B-1----:R-:W-:-:S04]  /*97a0*/  IMAD R4, R4, 0x1f, RZ ;  /* 0x0000001f04047824 */ /* 0x002fc800078e02ff */
[----:B0-----:R-:W-:Y:S01]  /*97b0*/  IMAD.WIDE R2, R4, 0x2, R24 ;  /* 0x0000000204027825 */ /* 0x001fe200078e0218 */
[----:B------:R-:W-:Y:S02]  /*97c0*/  PRMT R4, RZ, 0x7610, R4 ;  /* 0x00007610ff047816 */ /* 0x000fe40000000004 */
[----:B------:R-:W-:-:S04]  /*97d0*/  IADD3 R2, P0, R2, UR4, RZ ;  /* 0x0000000402027c10 */ /* 0x000fc8000ff1e0ff */
[----:B------:R-:W-:-:S05]  /*97e0*/  IADD3.X R3, R3, UR5, RZ, P0, !PT ;  /* 0x0000000503037c10 */ /* 0x000fca00087fe4ff */
[----:B------:R-:W3:Y:S04]  /*97f0*/  @P1 LDG.E.U16 R4, desc[UR10][R2.64] ;  /* 0x0000000a02041981 */ /* 0x000ee8000c1e1500 */
[----:B-----5:R0:W-:Y:S04]  /*9800*/  STL [R1+0x34], R5 ;  /* 0x0000340501007387 */ /* 0x0201e80000100800 */
[----:B0-----:R-:W5:Y:S04]  /*9810*/  LDL.LU R5, [R1+0x18] ;  /* 0x0000180001057983 */ /* 0x001f680000300800 */
[----:B------:R-:W2:Y:S01]  /*9820*/  LDL.LU.64 R24, [R1+0x1478] ;  /* 0x0014780001187983 */ /* 0x000ea20000300a00 */
[----:B------:R-:W-:-:S03]  /*9830*/  PRMT R7, RZ, 0x7610, R7 ;  /* 0x00007610ff077816 */ /* 0x000fc60000000007 */
[----:B---3--:R0:W-:Y:S02]  /*9840*/  STL [R1+0x30], R4 ;  /* 0x0000300401007387 */ /* 0x0081e40000100800 */
[----:B0-----:R-:W0:Y:S02]  /*9850*/  LDC R4, c[0x0][0x238] ;  /* 0x00008e00ff047b82 */ /* 0x001e240000000800 */
[----:B0-----:R-:W-:-:S04]  /*9860*/  IMAD R4, R4, 0x1f, RZ ;  /* 0x0000001f04047824 */ /* 0x001fc800078e02ff */
[----:B------:R-:W-:Y:S02]  /*9870*/  IMAD.WIDE R2, R4, 0x2, R26 ;  /* 0x0000000204027825 */ /* 0x000fe400078e021a */
[----:B------:R-:W3:Y:S01]  /*9880*/  LDL.LU.64 R26, [R1+0x1470] ;  /* 0x00147000011a7983 */ /* 0x000ee20000300a00 */
[----:B------:R-:W-:-:S03]  /*9890*/  IADD3 R2, P0, R2, UR4, RZ ;  /* 0x0000000402027c10 */ /* 0x000fc6000ff1e0ff */
[----:B------:R-:W5:Y:S01]  /*98a0*/  LDL.LU R4, [R1+0x10] ;  /* 0x0000100001047983 */ /* 0x000f620000300800 */
[----:B------:R-:W-:-:S05]  /*98b0*/  IADD3.X R3, R3, UR5, RZ, P0, !PT ;  /* 0x0000000503037c10 */ /* 0x000fca00087fe4ff */
[----:B------:R0:W4:Y:S02]  /*98c0*/  @P1 LDG.E.U16 R7, desc[UR10][R2.64] ;  /* 0x0000000a02071981 */ /* 0x000124000c1e1500 */
[----:B0-----:R-:W0:Y:S02]  /*98d0*/  S2R R2, SR_TID.X ;  /* 0x0000000000027919 */ /* 0x001e240000002100 */
[----:B0-----:R-:W-:-:S04]  /*98e0*/  LOP3.LUT R2, R2, 0x1f, RZ, 0xc0, !PT ;  /* 0x0000001f02027812 */ /* 0x001fc800078ec0ff */
[----:B------:R-:W-:Y:S01]  /*98f0*/  ISETP.GE.AND P0, PT, R2, R0, PT ;  /* 0x000000000200720c */ /* 0x000fe20003f06270 */
[----:B------:R-:W-:Y:S06]  /*9900*/  BAR.SYNC.DEFER_BLOCKING 0x0 ;  /* 0x0000000000007b1d */ /* 0x000fec0000010000 */
[----:B----4-:R0:W-:Y:S02]  /*9910*/  STL [R1+0x2c], R7 ;  /* 0x00002c0701007387 */ /* 0x0101e40000100800 */
[----:B0-----:R-:W0:Y:S01]  /*9920*/  S2R R7, SR_TID.X ;  /* 0x0000000000077919 */ /* 0x001e220000002100 */
[----:B-----5:R-:W-:-:S04]  /*9930*/  LOP3.LUT R5, R5, R4, RZ, 0x3c, !PT ;  /* 0x0000000405057212 */ /* 0x020fc800078e3cff */
[----:B------:R-:W-:-:S04]  /*9940*/  LOP3.LUT R4, R5, R4, RZ, 0x3c, !PT ;  /* 0x0000000405047212 */ /* 0x000fc800078e3cff */
[----:B------:R-:W-:Y:S01]  /*9950*/  LOP3.LUT R5, R5, R4, RZ, 0x3c, !PT ;  /* 0x0000000405057212 */ /* 0x000fe200078e3cff */
[----:B------:R-:W-:Y:S01]  /*9960*/  STL [R1+0xb1c], R0 ;  /* 0x000b1c0001007387 */ /* 0x000fe20000100800 */
[----:B---3--:R-:W-:-:S03]  /*9970*/  PRMT R27, RZ, 0x7610, R27 ;  /* 0x00007610ff1b7816 */ /* 0x008fc6000000001b */
[----:B------:R1:W-:Y:S01]  /*9980*/  STL.64 [R1+0x5a0], R4 ;  /* 0x0005a00401007387 */ /* 0x0003e20000100a00 */
[----:B0-----:R-:W-:-:S05]  /*9990*/  LOP3.LUT R2, R7, 0x1f, RZ, 0xc0, !PT ;  /* 0x0000001f07027812 */ /* 0x001fca00078ec0ff */
[----:B------:R-:W-:-:S04]  /*99a0*/  IMAD R2, R2, UR9, RZ ;  /* 0x0000000902027c24 */ /* 0x000fc8000f8e02ff */
[----:B-1----:R-:W-:-:S05]  /*99b0*/  IMAD.WIDE R4, R2, 0x2, R4 ;  /* 0x0000000202047825 */ /* 0x002fca00078e0204 */
[----:B------:R-:W3:Y:S04]  /*99c0*/  @!P0 LDG.E.U16 R27, desc[UR10][R4.64] ;  /* 0x0000000a041b8981 */ /* 0x000ee8000c1e1500 */
[----:B---3--:R0:W-:Y:S04]  /*99d0*/  STL [R1+0x24], R27 ;  /* 0x0000241b01007387 */ /* 0x0081e80000100800 */
[----:B0-----:R-:W3:Y:S04]  /*99e0*/  LDL.LU R27, [R1+0x146c] ;  /* 0x00146c00011b7983 */ /* 0x001ee80000300800 */
[----:B------:R-:W4:Y:S04]  /*99f0*/  LDL.LU R4, [R1+0x8] ;  /* 0x0000080001047983 */ /* 0x000f280000300800 */
[----:B------:R-:W4:Y:S01]  /*9a00*/  LDL.LU R5, [R1+0x14] ;  /* 0x0000140001057983 */ /* 0x000f220000300800 */
[----:B------:R-:W-:-:S02]  /*9a10*/  PRMT R0, RZ, 0x7610, R0 ;  /* 0x00007610ff007816 */ /* 0x000fc40000000000 */
[----:B----4-:R-:W-:-:S04]  /*9a20*/  LOP3.LUT R5, R5, R4, RZ, 0x3c, !PT ;  /* 0x0000000405057212 */ /* 0x010fc800078e3cff */
[----:B------:R-:W-:-:S04]  /*9a30*/  LOP3.LUT R4, R5, R4, RZ, 0x3c, !PT ;  /* 0x0000000405047212 */ /* 0x000fc800078e3cff */
[----:B------:R-:W-:-:S05]  /*9a40*/  LOP3.LUT R5, R5, R4, RZ, 0x3c, !PT ;  /* 0x0000000405057212 */ /* 0x000fca00078e3cff */
[----:B------:R0:W-:Y:S02]  /*9a50*/  STL.64 [R1+0x598], R4 ;  /* 0x0005980401007387 */ /* 0x0001e40000100a00 */
[----:B0-----:R-:W-:-:S05]  /*9a60*/  IMAD.WIDE R4, R2, 0x2, R4 ;  /* 0x0000000202047825 */ /* 0x001fca00078e0204 */
[----:B------:R-:W4:Y:S04]  /*9a70*/  @!P0 LDG.E.U16 R0, desc[UR10][R4.64] ;  /* 0x0000000a04008981 */ /* 0x000f28000c1e1500 */
[----:B------:R-:W5:Y:S04]  /*9a80*/  LDL.LU R4, [R1] ;  /* 0x0000000001047983 */ /* 0x000f680000300800 */
[----:B------:R-:W5:Y:S01]  /*9a90*/  LDL.LU R5, [R1+0xc] ;  /* 0x00000c0001057983 */ /* 0x000f620000300800 */
[----:B---3--:R-:W-:-:S03]  /*9aa0*/  PRMT R27, RZ, 0x7610, R27 ;  /* 0x00007610ff1b7816 */ /* 0x008fc6000000001b */
[----:B----4-:R-:W-:Y:S01]  /*9ab0*/  STL [R1+0x13f8], R0 ;  /* 0x0013f80001007387 */ /* 0x010fe20000100800 */
[----:B-----5:R-:W-:-:S04]  /*9ac0*/  LOP3.LUT R5, R5, R4, RZ, 0x3c, !PT ;  /* 0x0000000405057212 */ /* 0x020fc800078e3cff */
[----:B------:R-:W-:-:S04]  /*9ad0*/  LOP3.LUT R4, R5, R4, RZ, 0x3c, !PT ;  /* 0x0000000405047212 */ /* 0x000fc800078e3cff */
[----:B------:R-:W-:-:S05]  /*9ae0*/  LOP3.LUT R5, R5, R4, RZ, 0x3c, !PT ;  /* 0x0000000405057212 */ /* 0x000fca00078e3cff */
[----:B------:R0:W-:Y:S02]  /*9af0*/  STL.64 [R1+0x590], R4 ;  /* 0x0005900401007387 */ /* 0x0001e40000100a00 */
[----:B0-----:R-:W-:-:S05]  /*9b00*/  IMAD.WIDE R4, R2, 0x2, R4 ;  /* 0x0000000202047825 */ /* 0x001fca00078e0204 */
[----:B------:R-:W3:Y:S04]  /*9b10*/  @!P0 LDG.E.U16 R27, desc[UR10][R4.64] ;  /* 0x0000000a041b8981 */ /* 0x000ee8000c1e1500 */
[----:B---3--:R0:W-:Y:S04]  /*9b20*/  STL [R1+0x20], R27 ;  /* 0x0000201b01007387 */ /* 0x0081e80000100800 */
[----:B0-----:R-:W3:Y:S04]  /*9b30*/  LDL.LU R27, [R1+0x1468] ;  /* 0x00146800011b7983 */ /* 0x001ee80000300800 */
[----:B------:R-:W4:Y:S04]  /*9b40*/  LDL.LU R4, [R1+0x4] ;  /* 0x0000040001047983 */ /* 0x000f280000300800 */
[----:B------:R-:W4:Y:S02]  /*9b50*/  LDL.LU R5, [R1+0x1c] ;  /* 0x00001c0001057983 */ /* 0x000f240000300800 */
[----:B----4-:R-:W-:-:S04]  /*9b60*/  LOP3.LUT R5, R5, R4, RZ, 0x3c, !PT ;  /* 0x0000000405057212 */ /* 0x010fc800078e3cff */
[----:B------:R-:W-:-:S04]  /*9b70*/  LOP3.LUT R4, R5, R4, RZ, 0x3c, !PT ;  /* 0x0000000405047212 */ /* 0x000fc800078e3cff */
[----:B------:R-:W-:Y:S02]  /*9b80*/  LOP3.LUT R5, R5, R4, RZ, 0x3c, !PT ;  /* 0x0000000405057212 */ /* 0x000fe400078e3cff */
[----:B---3--:R-:W-:-:S03]  /*9b90*/  PRMT R27, RZ, 0x7610, R27 ;  /* 0x00007610ff1b7816 */ /* 0x008fc6000000001b */
[----:B------:R0:W-:Y:S02]  /*9ba0*/  STL.64 [R1+0x588], R4 ;  /* 0x0005880401007387 */ /* 0x0001e40000100a00 */
[----:B0-----:R-:W-:-:S05]  /*9bb0*/  IMAD.WIDE R4, R2, 0x2, R4 ;  /* 0x0000000202047825 */ /* 0x001fca00078e0204 */
        /* <DEDUP_REMOVED lines=11> */
[----:B------:R-:W4:Y:S01]  /*9c70*/  @!P0 LDG.E.U16 R3, desc[UR10][R4.64] ;  /* 0x0000000a04038981 */ /* 0x000f22000c1e1500 */
[----:B------:R-:W0:Y:S03]  /*9c80*/  S2UR UR7, SR_CgaCtaId ;  /* 0x00000000000779c3 */ /* 0x000e260000008800 */
[----:B----4-:R1:W-:Y:S04]  /*9c90*/  STL [R1+0x14], R3 ;  /* 0x0000140301007387 */ /* 0x0103e80000100800 */
[----:B------:R-:W4:Y:S04]  /*9ca0*/  LDL.LU R4, [R1+0x4cc] ;  /* 0x0004cc0001047983 */ /* 0x000f280000300800 */
[----:B------:R-:W4:Y:S01]  /*9cb0*/  LDL.LU R5, [R1+0x4d0] ;  /* 0x0004d00001057983 */ /* 0x000f220000300800 */
[----:B-1----:R-:W1:Y:S01]  /*9cc0*/  S2R R3, SR_TID.X ;  /* 0x0000000000037919 */ /* 0x002e620000002100 */
[----:B------:R-:W-:-:S02]  /*9cd0*/  UMOV UR6, 0x400 ;  /* 0x0000040000067882 */ /* 0x000fc40000000000 */
[----:B0-----:R-:W-:Y:S01]  /*9ce0*/  ULEA UR6, UR7, UR6, 0x18 ;  /* 0x0000000607067291 */ /* 0x001fe2000f8ec03f */
[----:B-1----:R-:W-:-:S05]  /*9cf0*/  LOP3.LUT R3, R3, 0x3f, RZ, 0xc0, !PT ;  /* 0x0000003f03037812 */ /* 0x002fca00078ec0ff */
[----:B------:R-:W-:-:S05]  /*9d00*/  IMAD.SHL.U32 R3, R3, 0x2, RZ ;  /* 0x0000000203037824 */ /* 0x000fca00078e00ff */
[----:B------:R0:W-:Y:S02]  /*9d10*/  STS.U16 [R3+UR6], R23 ;  /* 0x0000001703007988 */ /* 0x0001e40008000406 */
[----:B0-----:R-:W-:Y:S02]  /*9d20*/  PRMT R3, RZ, 0x7610, R3 ;  /* 0x00007610ff037816 */ /* 0x001fe40000000003 */
[----:B----4-:R-:W-:-:S04]  /*9d30*/  LOP3.LUT R5, R5, R4, RZ, 0x3c, !PT ;  /* 0x0000000405057212 */ /* 0x010fc800078e3cff */
[----:B------:R-:W-:-:S04]  /*9d40*/  LOP3.LUT R4, R5, R4, RZ, 0x3c, !PT ;  /* 0x0000000405047212 */ /* 0x000fc800078e3cff */
[----:B------:R-:W-:-:S05]  /*9d50*/  LOP3.LUT R5, R5, R4, RZ, 0x3c, !PT ;  /* 0x0000000405057212 */ /* 0x000fca00078e3cff */
[----:B------:R0:W-:Y:S02]  /*9d60*/  STL.64 [R1+0x578], R4 ;  /* 0x0005780401007387 */ /* 0x0001e40000100a00 */
[----:B0-----:R-:W-:-:S05]  /*9d70*/  IMAD.WIDE R4, R2, 0x2, R4 ;  /* 0x0000000202047825 */ /* 0x001fca00078e0204 */
[----:B------:R-:W4:Y:S04]  /*9d80*/  @!P0 LDG.E.U16 R3, desc[UR10][R4.64] ;  /* 0x0000000a04038981 */ /* 0x000f28000c1e1500 */
[----:B----4-:R0:W-:Y:S04]  /*9d90*/  STL [R1+0x18], R3 ;  /* 0x0000180301007387 */ /* 0x0101e80000100800 */
[----:B------:R-:W4:Y:S04]  /*9da0*/  LDL.LU R4, [R1+0x4d4] ;  /* 0x0004d40001047983 */ /* 0x000f280000300800 */
[----:B------:R-:W4:Y:S01]  /*9db0*/  LDL.LU R5, [R1+0x4d8] ;  /* 0x0004d80001057983 */ /* 0x000f220000300800 */
[----:B------:R-:W-:Y:S01]  /*9dc0*/  PRMT R0, RZ, 0x7610, R0 ;  /* 0x00007610ff007816 */ /* 0x000fe20000000000 */
[----:B0-----:R-:W0:Y:S01]  /*9dd0*/  S2R R3, SR_TID.X ;  /* 0x0000000000037919 */ /* 0x001e220000002100 */
[----:B----4-:R-:W-:-:S04]  /*9de0*/  LOP3.LUT R5, R5, R4, RZ, 0x3c, !PT ;  /* 0x0000000405057212 */ /* 0x010fc800078e3cff */
[----:B------:R-:W-:-:S04]  /*9df0*/  LOP3.LUT R4, R5, R4, RZ, 0x3c, !PT ;  /* 0x0000000405047212 */ /* 0x000fc800078e3cff */
[----:B------:R-:W-:-:S05]  /*9e00*/  LOP3.LUT R5, R5, R4, RZ, 0x3c, !PT ;  /* 0x0000000405057212 */ /* 0x000fca00078e3cff */
[----:B------:R1:W-:Y:S02]  /*9e10*/  STL.64 [R1+0x570], R4 ;  /* 0x0005700401007387 */ /* 0x0003e40000100a00 */
[----:B-1----:R-:W-:-:S05]  /*9e20*/  IMAD.WIDE R4, R2, 0x2, R4 ;  /* 0x0000000202047825 */ /* 0x002fca00078e0204 */
[----:B------:R-:W4:Y:S04]  /*9e30*/  @!P0 LDG.E.U16 R0, desc[UR10][R4.64] ;  /* 0x0000000a04008981 */ /* 0x000f28000c1e1500 */
[----:B------:R-:W5:Y:S04]  /*9e40*/  LDL.LU R4, [R1+0x4dc] ;  /* 0x0004dc0001047983 */ /* 0x000f680000300800 */
[----:B------:R-:W5:Y:S01]  /*9e50*/  LDL.LU R5, [R1+0x4e0] ;  /* 0x0004e00001057983 */ /* 0x000f620000300800 */
[----:B0-----:R-:W-:-:S05]  /*9e60*/  LOP3.LUT R3, R3, 0x3f, RZ, 0xc0, !PT ;  /* 0x0000003f03037812 */ /* 0x001fca00078ec0ff */
[----:B------:R-:W-:-:S05]  /*9e70*/  IMAD.SHL.U32 R3, R3, 0x2, RZ ;  /* 0x0000000203037824 */ /* 0x000fca00078e00ff */
[----:B--2---:R-:W-:Y:S04]  /*9e80*/  STS.U16 [R3+UR6+0x80], R24 ;  /* 0x0000801803007988 */ /* 0x004fe80008000406 */
[----:B------:R0:W-:Y:S02]  /*9e90*/  STS.U16 [R3+UR6+0x100], R26 ;  /* 0x0001001a03007988 */ /* 0x0001e40008000406 */
[----:B0-----:R-:W-:Y:S02]  /*9ea0*/  PRMT R3, RZ, 0x7610, R3 ;  /* 0x00007610ff037816 */ /* 0x001fe40000000003 */
[----:B----4-:R-:W-:Y:S01]  /*9eb0*/  STL [R1+0x13fc], R0 ;  /* 0x0013fc0001007387 */ /* 0x010fe20000100800 */
[----:B-----5:R-:W-:-:S04]  /*9ec0*/  LOP3.LUT R5, R5, R4, RZ, 0x3c, !PT ;  /* 0x0000000405057212 */ /* 0x020fc800078e3cff */
[----:B------:R-:W-:-:S04]  /*9ed0*/  LOP3.LUT R4, R5, R4, RZ, 0x3c, !PT ;  /* 0x0000000405047212 */ /* 0x000fc800078e3cff */
[----:B------:R-:W-:-:S05]  /*9ee0*/  LOP3.LUT R5, R5, R4, RZ, 0x3c, !PT ;  /* 0x0000000405057212 */ /* 0x000fca00078e3cff */
[----:B------:R0:W-:Y:S02]  /*9ef0*/  STL.64 [R1+0x568], R4 ;  /* 0x0005680401007387 */ /* 0x0001e40000100a00 */
[----:B0-----:R-:W-:-:S05]  /*9f00*/  IMAD.WIDE R4, R2, 0x2, R4 ;  /* 0x0000000202047825 */ /* 0x001fca00078e0204 */
[----:B------:R-:W2:Y:S04]  /*9f10*/  @!P0 LDG.E.U16 R3, desc[UR10][R4.64] ;  /* 0x0000000a04038981 */ /* 0x000ea8000c1e1500 */
[----:B--2---:R0:W-:Y:S04]  /*9f20*/  STL [R1+0xc], R3 ;  /* 0x00000c0301007387 */ /* 0x0041e80000100800 */
[----:B------:R-:W2:Y:S04]  /*9f30*/  LDL.LU R4, [R1+0x4e4] ;  /* 0x0004e40001047983 */ /* 0x000ea80000300800 */
[----:B------:R-:W2:Y:S01]  /*9f40*/  LDL.LU R5, [R1+0x4e8] ;  /* 0x0004e80001057983 */ /* 0x000ea20000300800 */
[----:B------:R-:W-:Y:S01]  /*9f50*/  PRMT R0, RZ, 0x7610, R0 ;  /* 0x00007610ff007816 */ /* 0x000fe20000000000 */
[----:B0-----:R-:W0:Y:S01]  /*9f60*/  S2R R3, SR_TID.X ;  /* 0x0000000000037919 */ /* 0x001e220000002100 */
[----:B--2---:R-:W-:-:S04]  /*9f70*/  LOP3.LUT R5, R5, R4, RZ, 0x3c, !PT ;  /* 0x0000000405057212 */ /* 0x004fc800078e3cff */
[----:B------:R-:W-:-:S04]  /*9f80*/  LOP3.LUT R4, R5, R4, RZ, 0x3c, !PT ;  /* 0x0000000405047212 */ /* 0x000fc800078e3cff */
[----:B------:R-:W-:-:S05]  /*9f90*/  LOP3.LUT R5, R5, R4, RZ, 0x3c, !PT ;  /* 0x0000000405057212 */ /* 0x000fca00078e3cff */
[----:B------:R1:W-:Y:S02]  /*9fa0*/  STL.64 [R1+0x560], R4 ;  /* 0x0005600401007387 */ /* 0x0003e40000100a00 */
[----:B-1----:R-:W-:-:S05]  /*9fb0*/  IMAD.WIDE R4, R2, 0x2, R4 ;  /* 0x0000000202047825 */ /* 0x002fca00078e0204 */
[----:B------:R-:W2:Y:S04]  /*9fc0*/  @!P0 LDG.E.U16 R0, desc[UR10][R4.64] ;  /* 0x0000000a04008981 */ /* 0x000ea8000c1e1500 */
[----:B------:R-:W4:Y:S04]  /*9fd0*/  LDL.LU R4, [R1+0x4ec] ;  /* 0x0004ec0001047983 */ /* 0x000f280000300800 */
[----:B------:R-:W4:Y:S01]  /*9fe0*/  LDL.LU R5, [R1+0x4f0] ;  /* 0x0004f00001057983 */ /* 0x000f220000300800 */
[----:B0-----:R-:W-:-:S05]  /*9ff0*/  LOP3.LUT R3, R3, 0x3f, RZ, 0xc0, !PT ;  /* 0x0000003f03037812 */ /* 0x001fca00078ec0ff */
[----:B------:R-:W-:-:S05]  /*a000*/  IMAD.SHL.U32 R3, R3, 0x2, RZ ;  /* 0x0000000203037824 */ /* 0x000fca00078e00ff */
[----:B------:R-:W-:Y:S04]  /*a010*/  STS.U16 [R3+UR6+0x180], R25 ;  /* 0x0001801903007988 */ /* 0x000fe80008000406 */
[----:B------:R0:W-:Y:S02]  /*a020*/  STS.U16 [R3+UR6+0x1000], R19 ;  /* 0x0010001303007988 */ /* 0x0001e40008000406 */
[----:B0-----:R-:W-:Y:S02]  /*a030*/  PRMT R3, RZ, 0x7610, R3 ;  /* 0x00007610ff037816 */ /* 0x001fe40000000003 */
[----:B--2---:R0:W-:Y:S04]  /*a040*/  STL [R1+0x1400], R0 ;  /* 0x0014000001007387 */ /* 0x0041e80000100800 */
[----:B0-----:R-:W2:Y:S01]  /*a050*/  LDL.LU R0, [R1+0x500] ;  /* 0x0005000001007983 */ /* 0x001ea20000300800 */
        /* <DEDUP_REMOVED lines=9> */
[----:B0-----:R-:W0:Y:S02]  /*a0f0*/  S2R R3, SR_TID.X ;  /* 0x0000000000037919 */ /* 0x001e240000002100 */
[----:B0-----:R-:W-:-:S05]  /*a100*/  LOP3.LUT R3, R3, 0x3f, RZ, 0xc0, !PT ;  /* 0x0000003f03037812 */ /* 0x001fca00078ec0ff */
[----:B------:R-:W-:-:S05]  /*a110*/  IMAD.SHL.U32 R3, R3, 0x2, RZ ;  /* 0x0000000203037824 */ /* 0x000fca00078e00ff */
[----:B------:R0:W-:Y:S02]  /*a120*/  STS.U16 [R3+UR6+0x1080], R20 ;  /* 0x0010801403007988 */ /* 0x0001e40008000406 */
[----:B0-----:R-:W-:Y:S02]  /*a130*/  PRMT R3, RZ, 0x7610, R3 ;  /* 0x00007610ff037816 */ /* 0x001fe40000000003 */
[----:B----4-:R-:W-:-:S04]  /*a140*/  LOP3.LUT R5, R5, R4, RZ, 0x3c, !PT ;  /* 0x0000000405057212 */ /* 0x010fc800078e3cff */
[----:B------:R-:W-:-:S04]  /*a150*/  LOP3.LUT R4, R5, R4, RZ, 0x3c, !PT ;  /* 0x0000000405047212 */ /* 0x000fc800078e3cff */
[----:B------:R-:W-:-:S05]  /*a160*/  LOP3.LUT R5, R5, R4, RZ, 0x3c, !PT ;  /* 0x0000000405057212 */ /* 0x000fca00078e3cff */
[----:B------:R0:W-:Y:S02]  /*a170*/  STL.64 [R1+0x550], R4 ;  /* 0x0005500401007387 */ /* 0x0001e40000100a00 */
[----:B0-----:R-:W-:-:S05]  /*a180*/  IMAD.WIDE R4, R2, 0x2, R4 ;  /* 0x0000000202047825 */ /* 0x001fca00078e0204 */
[----:B------:R-:W4:Y:S04]  /*a190*/  @!P0 LDG.E.U16 R3, desc[UR10][R4.64] ;  /* 0x0000000a04038981 */ /* 0x000f28000c1e1500 */
[----:B----4-:R-:W-:Y:S04]  /*a1a0*/  STL [R1], R3 ;  /* 0x0000000301007387 */ /* 0x010fe80000100800 */
[----:B------:R-:W4:Y:S01]  /*a1b0*/  LDL.LU R5, [R1+0x4fc] ;  /* 0x0004fc0001057983 */ /* 0x000f220000300800 */
[----:B--2---:R-:W-:Y:S01]  /*a1c0*/  IMAD.MOV.U32 R4, RZ, RZ, R0 ;  /* 0x000000ffff047224 */ /* 0x004fe200078e0000 */
[----:B---3--:R-:W-:-:S04]  /*a1d0*/  PRMT R27, RZ, 0x7610, R27 ;  /* 0x00007610ff1b7816 */ /* 0x008fc8000000001b */
[----:B----4-:R0:W-:Y:S04]  /*a1e0*/  STL.64 [R1+0x548], R4 ;  /* 0x0005480401007387 */ /* 0x0101e80000100a00 */
[----:B------:R-:W2:Y:S01]  /*a1f0*/  LDL.LU R0, [R1+0x518] ;  /* 0x0005180001007983 */ /* 0x000ea20000300800 */
[----:B0-----:R-:W-:-:S05]  /*a200*/  IMAD.WIDE R4, R2, 0x2, R4 ;  /* 0x0000000202047825 */ /* 0x001fca00078e0204 */
[----:B------:R-:W3:Y:S04]  /*a210*/  @!P0 LDG.E.U16 R27, desc[UR10][R4.64] ;  /* 0x0000000a041b8981 */ /* 0x000ee8000c1e1500 */
[----:B------:R-:W4:Y:S04]  /*a220*/  LDL.LU R4, [R1+0x504] ;  /* 0x0005040001047983 */ /* 0x000f280000300800 */
[----:B------:R-:W4:Y:S01]  /*a230*/  LDL.LU R5, [R1+0x508] ;  /* 0x0005080001057983 */ /* 0x000f220000300800 */
[----:B------:R-:W-:-:S03]  /*a240*/  PRMT R25, RZ, 0x7610, R25 ;  /* 0x00007610ff197816 */ /* 0x000fc60000000019 */
[----:B---3--:R0:W-:Y:S01]  /*a250*/  STL [R1+0x1404], R27 ;  /* 0x0014041b01007387 */ /* 0x0081e20000100800 */
[----:B----4-:R-:W-:-:S04]  /*a260*/  LOP3.LUT R5, R5, R4, RZ, 0x3c, !PT ;  /* 0x0000000405057212 */ /* 0x010fc800078e3cff */
[----:B------:R-:W-:-:S04]  /*a270*/  LOP3.LUT R4, R5, R4, RZ, 0x3c, !PT ;  /* 0x0000000405047212 */ /* 0x000fc800078e3cff */
[----:B------:R-:W-:-:S05]  /*a280*/  LOP3.LUT R5, R5, R4, RZ, 0x3c, !PT ;  /* 0x0000000405057212 */ /* 0x000fca00078e3cff */
[----:B------:R1:W-:Y:S04]  /*a290*/  STL.64 [R1+0x540], R4 ;  /* 0x0005400401007387 */ /* 0x0003e80000100a00 */
[----:B0-----:R-:W3:Y:S01]  /*a2a0*/  LDL.LU R27, [R1+0x524] ;  /* 0x00052400011b7983 */ /* 0x001ee20000300800 */
[----:B-1----:R-:W-:-:S05]  /*a2b0*/  IMAD.WIDE R4, R2, 0x2, R4 ;  /* 0x0000000202047825 */ /* 0x002fca00078e0204 */
[----:B------:R-:W4:Y:S04]  /*a2c0*/  @!P0 LDG.E.U16 R25, desc[UR10][R4.64] ;  /* 0x0000000a04198981 */ /* 0x000f28000c1e1500 */
[----:B------:R-:W5:Y:S04]  /*a2d0*/  LDL.LU R4, [R1+0x50c] ;  /* 0x00050c0001047983 */ /* 0x000f680000300800 */
[----:B------:R-:W5:Y:S01]  /*a2e0*/  LDL.LU R5, [R1+0x510] ;  /* 0x0005100001057983 */ /* 0x000f620000300800 */
[----:B------:R-:W-:-:S03]  /*a2f0*/  PRMT R26, RZ, 0x7610, R26 ;  /* 0x00007610ff1a7816 */ /* 0x000fc6000000001a */
[----:B----4-:R0:W-:Y:S01]  /*a300*/  STL [R1+0x1408], R25 ;  /* 0x0014081901007387 */ /* 0x0101e20000100800 */
[----:B-----5:R-:W-:-:S04]  /*a310*/  LOP3.LUT R5, R5, R4, RZ, 0x3c, !PT ;  /* 0x0000000405057212 */ /* 0x020fc800078e3cff */
[----:B------:R-:W-:-:S04]  /*a320*/  LOP3.LUT R4, R5, R4, RZ, 0x3c, !PT ;  /* 0x0000000405047212 */ /* 0x000fc800078e3cff */
[----:B------:R-:W-:-:S05]  /*a330*/  LOP3.LUT R5, R5, R4, RZ, 0x3c, !PT ;  /* 0x0000000405057212 */ /* 0x000fca00078e3cff */
[----:B------:R1:W-:Y:S04]  /*a340*/  STL.64 [R1+0x538], R4 ;  /* 0x0005380401007387 */ /* 0x0003e80000100a00 */
[----:B0-----:R-:W4:Y:S01]  /*a350*/  LDL.LU R25, [R1+0xa94] ;  /* 0x000a940001197983 */ /* 0x001f220000300800 */
[----:B-1----:R-:W-:-:S05]  /*a360*/  IMAD.WIDE R4, R2, 0x2, R4 ;  /* 0x0000000202047825 */ /* 0x002fca00078e0204 */
[----:B------:R2:W5:Y:S04]  /*a370*/  @!P0 LDG.E.U16 R26, desc[UR10][R4.64] ;  /* 0x0000000a041a8981 */ /* 0x000568000c1e1500 */
[----:B------:R-:W3:Y:S01]  /*a380*/  LDL.LU R5, [R1+0x514] ;  /* 0x0005140001057983 */ /* 0x000ee20000300800 */
[----:B--2---:R-:W-:Y:S01]  /*a390*/  IMAD.MOV.U32 R4, RZ, RZ, R0 ;  /* 0x000000ffff047224 */ /* 0x004fe200078e0000 */
[----:B------:R-:W-:Y:S01]  /*a3a0*/  PRMT R24, RZ, 0x7610, R24 ;  /* 0x00007610ff187816 */ /* 0x000fe20000000018 */
[----:B------:R-:W0:Y:S01]  /*a3b0*/  S2R R3, SR_TID.X ;  /* 0x0000000000037919 */ /* 0x000e220000002100 */
[----:B-----5:R1:W-:Y:S04]  /*a3c0*/  STL [R1+0x140c], R26 ;  /* 0x00140c1a01007387 */ /* 0x0203e80000100800 */
[----:B-1----:R-:W2:Y:S04]  /*a3d0*/  LDL.LU R26, [R1+0x51c] ;  /* 0x00051c00011a7983 */ /* 0x002ea80000300800 */
[----:B---3--:R1:W-:Y:S01]  /*a3e0*/  STL.64 [R1+0x530], R4 ;  /* 0x0005300401007387 */ /* 0x0083e20000100a00 */
[----:B0-----:R-:W-:-:S03]  /*a3f0*/  LOP3.LUT R3, R3, 0x3f, RZ, 0xc0, !PT ;  /* 0x0000003f03037812 */ /* 0x001fc600078ec0ff */
[----:B------:R-:W3:Y:S01]  /*a400*/  LDL.LU R0, [R1+0xaac] ;  /* 0x000aac0001007983 */ /* 0x000ee20000300800 */
[----:B-1----:R-:W-:-:S05]  /*a410*/  IMAD.WIDE R4, R2, 0x2, R4 ;  /* 0x0000000202047825 */ /* 0x002fca00078e0204 */
[----:B------:R0:W5:Y:S01]  /*a420*/  @!P0 LDG.E.U16 R24, desc[UR10][R4.64] ;  /* 0x0000000a04188981 */ /* 0x000162000c1e1500 */
[----:B------:R-:W-:-:S05]  /*a430*/  IMAD.SHL.U32 R3, R3, 0x2, RZ ;  /* 0x0000000203037824 */ /* 0x000fca00078e00ff */
[----:B------:R1:W-:Y:S02]  /*a440*/  STS.U16 [R3+UR6+0x2000], R11 ;  /* 0x0020000b03007988 */ /* 0x0003e40008000406 */
[----:B-1----:R-:W-:Y:S02]  /*a450*/  PRMT R11, RZ, 0x7610, R11 ;  /* 0x00007610ff0b7816 */ /* 0x002fe4000000000b */
[----:B--2---:R-:W-:-:S04]  /*a460*/  LOP3.LUT R27, R27, R26, RZ, 0x3c, !PT ;  /* 0x0000001a1b1b7212 */ /* 0x004fc800078e3cff */
[----:B------:R-:W-:-:S04]  /*a470*/  LOP3.LUT R26, R27, R26, RZ, 0x3c, !PT ;  /* 0x0000001a1b1a7212 */ /* 0x000fc800078e3cff */
[----:B------:R-:W-:-:S03]  /*a480*/  LOP3.LUT R27, R27, R26, RZ, 0x3c, !PT ;  /* 0x0000001a1b1b7212 */ /* 0x000fc600078e3cff */
[----:B0-----:R-:W-:-:S05]  /*a490*/  IMAD.WIDE R4, R2, 0x2, R26 ;  /* 0x0000000202047825 */ /* 0x001fca00078e021a */
[----:B------:R4:W2:Y:S04]  /*a4a0*/  @!P0 LDG.E.U16 R11, desc[UR10][R4.64] ;  /* 0x0000000a040b8981 */ /* 0x0008a8000c1e1500 */
[----:B-----5:R0:W-:Y:S04]  /*a4b0*/  STL [R1+0x1410], R24 ;  /* 0x0014101801007387 */ /* 0x0201e80000100800 */
[----:B0-----:R-:W5:Y:S04]  /*a4c0*/  LDL.LU R24, [R1+0xaa4] ;  /* 0x000aa40001187983 */ /* 0x001f680000300800 */
[----:B------:R0:W-:Y:S04]  /*a4d0*/  STL.64 [R1+0x528], R26 ;  /* 0x0005281a01007387 */ /* 0x0001e80000100a00 */
[----:B0-----:R-:W5:Y:S04]  /*a4e0*/  LDL.LU R27, [R1+0xaa8] ;  /* 0x000aa800011b7983 */ /* 0x001f680000300800 */
[----:B------:R-:W5:Y:S04]  /*a4f0*/  LDL.LU R26, [R1+0xab4] ;  /* 0x000ab400011a7983 */ /* 0x000f680000300800 */
[----:B------:R-:W3:Y:S01]  /*a500*/  LDL.LU R5, [R1+0x520] ;  /* 0x0005200001057983 */ /* 0x000ee20000300800 */
[----:B----4-:R-:W-:Y:S01]  /*a510*/  IMAD.MOV.U32 R4, RZ, RZ, R25 ;  /* 0x000000ffff047224 */ /* 0x010fe200078e0019 */
[----:B------:R-:W-:-:S02]  /*a520*/  PRMT R7, RZ, 0x7610, R7 ;  /* 0x00007610ff077816 */ /* 0x000fc40000000007 */
[----:B--2---:R0:W-:Y:S04]  /*a530*/  STL [R1+0x1414], R11 ;  /* 0x0014140b01007387 */ /* 0x0041e80000100800 */
[----:B---3--:R1:W-:Y:S01]  /*a540*/  STL.64 [R1+0x520], R4 ;  /* 0x0005200401007387 */ /* 0x0083e20000100a00 */
[----:B------:R-:W-:-:S03]  /*a550*/  PRMT R23, RZ, 0x7610, R23 ;  /* 0x00007610ff177816 */ /* 0x000fc60000000017 */
[----:B------:R-:W2:Y:S04]  /*a560*/  LDL.LU R25, [R1+0xab0] ;  /* 0x000ab00001197983 */ /* 0x000ea80000300800 */
[----:B0-----:R-:W3:Y:S01]  /*a570*/  LDL.LU R11, [R1+0xabc] ;  /* 0x000abc00010b7983 */ /* 0x001ee20000300800 */
[----:B-1----:R-:W-:-:S05]  /*a580*/  IMAD.WIDE R4, R2, 0x2, R4 ;  /* 0x0000000202047825 */ /* 0x002fca00078e0204 */
[----:B------:R0:W4:Y:S02]  /*a590*/  @!P0 LDG.E.U16 R7, desc[UR10][R4.64] ;  /* 0x0000000a04078981 */ /* 0x000124000c1e1500 */
[----:B0-----:R-:W-:Y:S02]  /*a5a0*/  IMAD.MOV.U32 R4, RZ, RZ, R0 ;  /* 0x000000ffff047224 */ /* 0x001fe400078e0000 */
[----:B-----5:R-:W-:Y:S01]  /*a5b0*/  IMAD.MOV.U32 R5, RZ, RZ, R24 ;  /* 0x000000ffff057224 */ /* 0x020fe200078e0018 */
[----:B------:R0:W-:Y:S02]  /*a5c0*/  STS.U16 [R3+UR6+0x1100], R22 ;  /* 0x0011001603007988 */ /* 0x0001e40008000406 */
[----:B0-----:R-:W-:Y:S02]  /*a5d0*/  PRMT R22, RZ, 0x7610, R22 ;  /* 0x00007610ff167816 */ /* 0x001fe40000000016 */
[----:B----4-:R-:W-:Y:S04]  /*a5e0*/  STL [R1+0x1418], R7 ;  /* 0x0014180701007387 */ /* 0x010fe80000100800 */
[----:B------:R0:W-:Y:S04]  /*a5f0*/  STL.64 [R1+0x518], R4 ;  /* 0x0005180401007387 */ /* 0x0001e80000100a00 */
[----:B------:R-:W4:Y:S04]  /*a600*/  LDL.LU R24, [R1+0xab8] ;  /* 0x000ab80001187983 */ /* 0x000f280000300800 */
[----:B------:R-:W5:Y:S01]  /*a610*/  LDL.LU R0, [R1+0xac4] ;  /* 0x000ac40001007983 */ /* 0x000f620000300800 */
[----:B0-----:R-:W-:-:S05]  /*a620*/  IMAD.WIDE R4, R2, 0x2, R4 ;  /* 0x0000000202047825 */ /* 0x001fca00078e0204 */
[----:B------:R0:W2:Y:S02]  /*a630*/  @!P0 LDG.E.U16 R23, desc[UR10][R4.64] ;  /* 0x0000000a04178981 */ /* 0x0000a4000c1e1500 */
[----:B0-----:R-:W-:-:S05]  /*a640*/  IMAD.WIDE R4, R2, 0x2, R26 ;  /* 0x0000000202047825 */ /* 0x001fca00078e021a */
[----:B------:R-:W4:Y:S04]  /*a650*/  @!P0 LDG.E.U16 R22, desc[UR10][R4.64] ;  /* 0x0000000a04168981 */ /* 0x000f28000c1e1500 */
[----:B------:R0:W-:Y:S04]  /*a660*/  STS.U16 [R3+UR6+0x1180], R21 ;  /* 0x0011801503007988 */ /* 0x0001e80008000406 */
[----:B------:R1:W-:Y:S01]  /*a670*/  STS.U16 [R3+UR6+0x3000], R10 ;  /* 0x0030000a03007988 */ /* 0x0003e20008000406 */
[----:B0-----:R-:W-:Y:S02]  /*a680*/  PRMT R21, RZ, 0x7610, R21 ;  /* 0x00007610ff157816 */ /* 0x001fe40000000015 */
[----:B-1----:R-:W-:Y:S01]  /*a690*/  PRMT R10, RZ, 0x7610, R10 ;  /* 0x00007610ff0a7816 */ /* 0x002fe2000000000a */
[----:B--2---:R-:W-:Y:S04]  /*a6a0*/  STL [R1+0x141c], R23 ;  /* 0x00141c1701007387 */ /* 0x004fe80000100800 */
[----:B------:R3:W-:Y:S02]  /*a6b0*/  STL.64 [R1+0x510], R26 ;  /* 0x0005101a01007387 */ /* 0x0007e40000100a00 */
[----:B---3--:R-:W-:-:S02]  /*a6c0*/  IMAD.MOV.U32 R26, RZ, RZ, R11 ;  /* 0x000000ffff1a7224 */ /* 0x008fc400078e000b */
[----:B------:R-:W-:Y:S01]  /*a6d0*/  IMAD.MOV.U32 R27, RZ, RZ, R25 ;  /* 0x000000ffff1b7224 */ /* 0x000fe200078e0019 */
[----:B----4-:R0:W-:Y:S01]  /*a6e0*/  STL [R1+0x1420], R22 ;  /* 0x0014201601007387 */ /* 0x0101e20000100800 */
[----:B------:R-:W-:-:S05]  /*a6f0*/  IMAD.WIDE R4, R2, 0x2, R26 ;  /* 0x0000000202047825 */ /* 0x000fca00078e021a */
[----:B------:R1:W2:Y:S04]  /*a700*/  @!P0 LDG.E.U16 R21, desc[UR10][R4.64] ;  /* 0x0000000a04158981 */ /* 0x0002a8000c1e1500 */
[----:B0-----:R-:W3:Y:S04]  /*a710*/  LDL.LU R22, [R1+0xac0] ;  /* 0x000ac00001167983 */ /* 0x001ee80000300800 */
[----:B------:R-:W4:Y:S04]  /*a720*/  LDL.LU R7, [R1+0xacc] ;  /* 0x000acc0001077983 */ /* 0x000f280000300800 */
[----:B------:R5:W-:Y:S02]  /*a730*/  STL.64 [R1+0x508], R26 ;  /* 0x0005081a01007387 */ /* 0x000be40000100a00 */
[----:B-----5:R-:W-:-:S02]  /*a740*/  IMAD.MOV.U32 R26, RZ, RZ, R0 ;  /* 0x000000ffff1a7224 */ /* 0x020fc400078e0000 */
[----:B------:R-:W-:Y:S02]  /*a750*/  IMAD.MOV.U32 R27, RZ, RZ, R24 ;  /* 0x000000ffff1b7224 */ /* 0x000fe400078e0018 */
[----:B-1----:R-:W-:-:S05]  /*a760*/  IMAD.WIDE R4, R2, 0x2, R26 ;  /* 0x0000000202047825 */ /* 0x002fca00078e021a */
[----:B------:R0:W5:Y:S01]  /*a770*/  @!P0 LDG.E.U16 R10, desc[UR10][R4.64] ;  /* 0x0000000a040a8981 */ /* 0x000162000c1e1500 */
[----:B------:R-:W-:Y:S01]  /*a780*/  PRMT R20, RZ, 0x7610, R20 ;  /* 0x00007610ff147816 */ /* 0x000fe20000000014 */
[----:B---3--:R-:W-:Y:S02]  /*a790*/  IMAD.MOV.U32 R23, RZ, RZ, R22 ;  /* 0x000000ffff177224 */ /* 0x008fe400078e0016 */
[----:B----4-:R-:W-:Y:S01]  /*a7a0*/  IMAD.MOV.U32 R22, RZ, RZ, R7 ;  /* 0x000000ffff167224 */ /* 0x010fe200078e0007 */
[----:B--2---:R1:W-:Y:S03]  /*a7b0*/  STL [R1+0x1424], R21 ;  /* 0x0014241501007387 */ /* 0x0043e60000100800 */
[----:B0-----:R-:W-:-:S05]  /*a7c0*/  IMAD.WIDE R4, R2, 0x2, R22 ;  /* 0x0000000202047825 */ /* 0x001fca00078e0216 */
[----:B------:R-:W2:Y:S04]  /*a7d0*/  @!P0 LDG.E.U16 R20, desc[UR10][R4.64] ;  /* 0x0000000a04148981 */ /* 0x000ea8000c1e1500 */
[----:B-1----:R-:W3:Y:S04]  /*a7e0*/  LDL.LU R21, [R1+0xac8] ;  /* 0x000ac80001157983 */ /* 0x002ee80000300800 */
[----:B------:R-:W4:Y:S04]  /*a7f0*/  LDL.LU R0, [R1+0xad4] ;  /* 0x000ad40001007983 */ /* 0x000f280000300800 */
[----:B------:R-:W4:Y:S04]  /*a800*/  LDL.LU R24, [R1+0x4b4] ;  /* 0x0004b40001187983 */ /* 0x000f280000300800 */
[----:B------:R0:W-:Y:S04]  /*a810*/  STL.64 [R1+0x500], R26 ;  /* 0x0005001a01007387 */ /* 0x0001e80000100a00 */
[----:B0-----:R-:W4:Y:S04]  /*a820*/  LDL.LU R27, [R1+0x4b8] ;  /* 0x0004b800011b7983 */ /* 0x001f280000300800 */
[----:B-----5:R0:W-:Y:S04]  /*a830*/  STL [R1+0x1428], R10 ;  /* 0x0014280a01007387 */ /* 0x0201e80000100800 */
[----:B0-----:R-:W5:Y:S04]  /*a840*/  LDL.LU R10, [R1+0xad0] ;  /* 0x000ad000010a7983 */ /* 0x001f680000300800 */
[----:B------:R-:W5:Y:S04]  /*a850*/  LDL.LU R7, [R1+0xadc] ;  /* 0x000adc0001077983 */ /* 0x000f680000300800 */
[----:B------:R-:W-:Y:S01]  /*a860*/  STL.64 [R1+0x4f8], R22 ;  /* 0x0004f81601007387 */ /* 0x000fe20000100a00 */
[----:B------:R-:W-:-:S03]  /*a870*/  PRMT R19, RZ, 0x7610, R19 ;  /* 0x00007610ff137816 */ /* 0x000fc60000000013 */
[----:B------:R-:W5:Y:S04]  /*a880*/  LDL.LU R26, [R1+0x4c0] ;  /* 0x0004c000011a7983 */ /* 0x000f680000300800 */
[----:B------:R0:W-:Y:S02]  /*a890*/  STS.U16 [R3+UR6+0x2100], R18 ;  /* 0x0021001203007988 */ /* 0x0001e40008000406 */
[----:B0-----:R-:W-:Y:S02]  /*a8a0*/  PRMT R18, RZ, 0x7610, R18 ;  /* 0x00007610ff127816 */ /* 0x001fe40000000012 */
[----:B--2---:R0:W-:Y:S01]  /*a8b0*/  STL [R1+0x142c], R20 ;  /* 0x00142c1401007387 */ /* 0x0041e20000100800 */
[----:B---3--:R-:W-:-:S03]  /*a8c0*/  IMAD.MOV.U32 R23, RZ, RZ, R21 ;  /* 0x000000ffff177224 */ /* 0x008fc600078e0015 */
[----:B------:R-:W2:Y:S01]  /*a8d0*/  LDL.LU R21, [R1+0xad8] ;  /* 0x000ad80001157983 */ /* 0x000ea20000300800 */
[----:B----4-:R-:W-:-:S03]  /*a8e0*/  IMAD.MOV.U32 R22, RZ, RZ, R0 ;  /* 0x000000ffff167224 */ /* 0x010fc600078e0000 */
[----:B0-----:R-:W3:Y:S01]  /*a8f0*/  LDL.LU R20, [R1+0xae4] ;  /* 0x000ae40001147983 */ /* 0x001ee20000300800 */
[----:B------:R-:W-:-:S03]  /*a900*/  IMAD.WIDE R4, R2, 0x2, R22 ;  /* 0x0000000202047825 */ /* 0x000fc600078e0216 */
[----:B------:R5:W-:Y:S04]  /*a910*/  STL.64 [R1+0x4f0], R22 ;  /* 0x0004f01601007387 */ /* 0x000be80000100a00 */
[----:B------:R0:W4:Y:S01]  /*a920*/  @!P0 LDG.E.U16 R19, desc[UR10][R4.64] ;  /* 0x0000000a04138981 */ /* 0x000122000c1e1500 */
[----:B-----5:R-:W-:Y:S02]  /*a930*/  IMAD.MOV.U32 R23, RZ, RZ, R10 ;  /* 0x000000ffff177224 */ /* 0x020fe400078e000a */
[----:B------:R-:W-:-:S04]  /*a940*/  IMAD.MOV.U32 R22, RZ, RZ, R7 ;  /* 0x000000ffff167224 */ /* 0x000fc800078e0007 */
[----:B0-----:R-:W-:-:S05]  /*a950*/  IMAD.WIDE R4, R2, 0x2, R22 ;  /* 0x0000000202047825 */ /* 0x001fca00078e0216 */
[----:B------:R2:W5:Y:S01]  /*a960*/  @!P0 LDG.E.U16 R18, desc[UR10][R4.64] ;  /* 0x0000000a04128981 */ /* 0x000562000c1e1500 */
[----:B------:R-:W-:-:S03]  /*a970*/  LOP3.LUT R11, R3, 0x10, RZ, 0x3c, !PT ;  /* 0x00000010030b7812 */ /* 0x000fc600078e3cff */
[----:B------:R-:W-:Y:S04]  /*a980*/  STS.U16 [R3+UR6+0x2080], R16 ;  /* 0x0020801003007988 */ /* 0x000fe80008000406 */
[----:B------:R-:W-:Y:S04]  /*a990*/  STS.U16 [R3+UR6+0x2180], R17 ;  /* 0x0021801103007988 */ /* 0x000fe80008000406 */
[----:B------:R-:W-:Y:S04]  /*a9a0*/  STS.U16 [R3+UR6+0x3080], R13 ;  /* 0x0030800d03007988 */ /* 0x000fe80008000406 */
[----:B------:R-:W-:Y:S04]  /*a9b0*/  STS.U16 [R3+UR6+0x3100], R15 ;  /* 0x0031000f03007988 */ /* 0x000fe80008000406 */
[----:B------:R-:W-:Y:S04]  /*a9c0*/  STS.U16 [R3+UR6+0x3180], R14 ;  /* 0x0031800e03007988 */ /* 0x000fe80008000406 */
[----:B------:R-:W-:Y:S04]  /*a9d0*/  STS.U16 [R11+UR6+0x200], R8 ;  /* 0x000200080b007988 */ /* 0x000fe80008000406 */
[----:B------:R0:W-:Y:S04]  /*a9e0*/  STS.U16 [R11+UR6+0x280], R6 ;  /* 0x000280060b007988 */ /* 0x0001e80008000406 */
[----:B------:R-:W-:Y:S04]  /*a9f0*/  STS.U16 [R11+UR6+0x300], R12 ;  /* 0x0003000c0b007988 */ /* 0x000fe80008000406 */
[----:B0-----:R-:W5:Y:S04]  /*aa00*/  LDL.LU R6, [R1+0xae0] ;  /* 0x000ae00001067983 */ /* 0x001f680000300800 */
[----:B------:R-:W5:Y:S04]  /*aa10*/  LDL.LU R0, [R1+0xaec] ;  /* 0x000aec0001007983 */ /* 0x000f680000300800 */
[----:B------:R0:W-:Y:S02]  /*aa20*/  STS.U16 [R11+UR6+0x380], R9 ;  /* 0x000380090b007988 */ /* 0x0001e40008000406 */
[----:B0-----:R-:W-:Y:S01]  /*aa30*/  PRMT R9, RZ, 0x7610, R9 ;  /* 0x00007610ff097816 */ /* 0x001fe20000000009 */
[----:B--2---:R-:W-:-:S02]  /*aa40*/  IMAD.MOV.U32 R5, RZ, RZ, R21 ;  /* 0x000000ffff057224 */ /* 0x004fc400078e0015 */
[----:B---3--:R-:W-:Y:S01]  /*aa50*/  IMAD.MOV.U32 R4, RZ, RZ, R20 ;  /* 0x000000ffff047224 */ /* 0x008fe200078e0014 */
[----:B----4-:R-:W-:Y:S04]  /*aa60*/  STL [R1+0x1430], R19 ;  /* 0x0014301301007387 */ /* 0x010fe80000100800 */
[----:B------:R-:W2:Y:S04]  /*aa70*/  LDL.LU R25, [R1+0x4bc] ;  /* 0x0004bc0001197983 */ /* 0x000ea80000300800 */
[----:B------:R-:W-:Y:S04]  /*aa80*/  STL.64 [R1+0x4e8], R22 ;  /* 0x0004e81601007387 */ /* 0x000fe80000100a00 */
[----:B------:R-:W3:Y:S04]  /*aa90*/  LDL.LU R10, [R1+0xae8] ;  /* 0x000ae800010a7983 */ /* 0x000ee80000300800 */
[----:B------:R-:W4:Y:S04]  /*aaa0*/  LDL.LU R7, [R1+0xaf4] ;  /* 0x000af40001077983 */ /* 0x000f280000300800 */
[----:B-----5:R-:W-:Y:S04]  /*aab0*/  STL [R1+0x1434], R18 ;  /* 0x0014341201007387 */ /* 0x020fe80000100800 */
[----:B------:R0:W-:Y:S02]  /*aac0*/  STL.64 [R1+0x4e0], R4 ;  /* 0x0004e00401007387 */ /* 0x0001e40000100a00 */
[----:B0-----:R-:W-:-:S05]  /*aad0*/  IMAD.WIDE R4, R2, 0x2, R4 ;  /* 0x0000000202047825 */ /* 0x001fca00078e0204 */
[----:B------:R0:W5:Y:S01]  /*aae0*/  @!P0 LDG.E.U16 R9, desc[UR10][R4.64] ;  /* 0x0000000a04098981 */ /* 0x000162000c1e1500 */
[----:B------:R-:W-:-:S03]  /*aaf0*/  PRMT R17, RZ, 0x7610, R17 ;  /* 0x00007610ff117816 */ /* 0x000fc60000000011 */
[----:B------:R-:W-:Y:S04]  /*ab00*/  STS.U16 [R11+UR6+0x1200], R24 ;  /* 0x001200180b007988 */ /* 0x000fe80008000406 */
[----:B------:R1:W-:Y:S01]  /*ab10*/  STS.U16 [R11+UR6+0x1280], R27 ;  /* 0x0012801b0b007988 */ /* 0x0003e20008000406 */
[----:B0-----:R-:W-:Y:S02]  /*ab20*/  IMAD.MOV.U32 R5, RZ, RZ, R6 ;  /* 0x000000ffff057224 */ /* 0x001fe400078e0006 */
[----:B------:R-:W-:Y:S01]  /*ab30*/  IMAD.MOV.U32 R4, RZ, RZ, R0 ;  /* 0x000000ffff047224 */ /* 0x000fe200078e0000 */
[----:B-----5:R-:W-:Y:S04]  /*ab40*/  STL [R1+0x1438], R9 ;  /* 0x0014380901007387 */ /* 0x020fe80000100800 */
[----:B------:R-:W5:Y:S04]  /*ab50*/  LDL.LU R6, [R1+0xaf0] ;  /* 0x000af00001067983 */ /* 0x000f680000300800 */
[----:B------:R-:W2:Y:S04]  /*ab60*/  LDL.LU R0, [R1+0xaf8] ;  /* 0x000af80001007983 */ /* 0x000ea80000300800 */
[----:B-1----:R-:W5:Y:S04]  /*ab70*/  LDL.LU R27, [R1+0x4b0] ;  /* 0x0004b000011b7983 */ /* 0x002f680000300800 */
[----:B------:R0:W-:Y:S02]  /*ab80*/  STL.64 [R1+0x4d8], R4 ;  /* 0x0004d80401007387 */ /* 0x0001e40000100a00 */
[----:B0-----:R-:W-:-:S05]  /*ab90*/  IMAD.WIDE R4, R2, 0x2, R4 ;  /* 0x0000000202047825 */ /* 0x001fca00078e0204 */
[----:B------:R4:W2:Y:S04]  /*aba0*/  @!P0 LDG.E.U16 R17, desc[UR10][R4.64] ;  /* 0x0000000a04118981 */ /* 0x0008a8000c1e1500 */
[----:B------:R0:W-:Y:S01]  /*abb0*/  STS.U16 [R11+UR6+0x1300], R26 ;  /* 0x0013001a0b007988 */ /* 0x0001e20008000406 */
[----:B------:R-:W-:Y:S01]  /*abc0*/  PRMT R16, RZ, 0x7610, R16 ;  /* 0x00007610ff107816 */ /* 0x000fe20000000010 */
[----:B----4-:R-:W-:Y:S02]  /*abd0*/  IMAD.MOV.U32 R4, RZ, RZ, R7 ;  /* 0x000000ffff047224 */ /* 0x010fe400078e0007 */
[----:B---3--:R-:W-:Y:S01]  /*abe0*/  IMAD.MOV.U32 R5, RZ, RZ, R10 ;  /* 0x000000ffff057224 */ /* 0x008fe200078e000a */
[----:B--2---:R-:W-:Y:S04]  /*abf0*/  STL [R1+0x143c], R17 ;  /* 0x00143c1101007387 */ /* 0x004fe80000100800 */
[----:B0-----:R-:W2:Y:S04]  /*ac00*/  LDL.LU R11, [R1+0xafc] ;  /* 0x000afc00010b7983 */ /* 0x001ea80000300800 */
[----:B------:R-:W2:Y:S04]  /*ac10*/  LDL.LU R10, [R1+0xb00] ;  /* 0x000b0000010a7983 */ /* 0x000ea80000300800 */
[----:B------:R-:W3:Y:S04]  /*ac20*/  LDL.LU R9, [R1+0xb04] ;  /* 0x000b040001097983 */ /* 0x000ee80000300800 */
[----:B------:R0:W-:Y:S04]  /*ac30*/  STL.64 [R1+0x4d0], R4 ;  /* 0x0004d00401007387 */ /* 0x0001e80000100a00 */
[----:B------:R-:W4:Y:S01]  /*ac40*/  LDL.LU R7, [R1+0xb08] ;  /* 0x000b080001077983 */ /* 0x000f220000300800 */
[----:B0-----:R-:W-:-:S05]  /*ac50*/  IMAD.WIDE R4, R2, 0x2, R4 ;  /* 0x0000000202047825 */ /* 0x001fca00078e0204 */
[----:B------:R0:W2:Y:S01]  /*ac60*/  @!P0 LDG.E.U16 R16, desc[UR10][R4.64] ;  /* 0x0000000a04108981 */ /* 0x0000a2000c1e1500 */
[----:B------:R-:W-:Y:S01]  /*ac70*/  PRMT R15, RZ, 0x7610, R15 ;  /* 0x00007610ff0f7816 */ /* 0x000fe2000000000f */
[----:B0-----:R-:W-:Y:S02]  /*ac80*/  IMAD.MOV.U32 R4, RZ, RZ, R0 ;  /* 0x000000ffff047224 */ /* 0x001fe400078e0000 */
[----:B-----5:R-:W-:Y:S01]  /*ac90*/  IMAD.MOV.U32 R5, RZ, RZ, R6 ;  /* 0x000000ffff057224 */ /* 0x020fe200078e0006 */
[----:B--2---:R-:W-:Y:S04]  /*aca0*/  STL [R1+0x1440], R16 ;  /* 0x0014401001007387 */ /* 0x004fe80000100800 */
[----:B------:R-:W2:Y:S04]  /*acb0*/  LDL.LU R6, [R1+0xb0c] ;  /* 0x000b0c0001067983 */ /* 0x000ea80000300800 */
[----:B------:R-:W5:Y:S04]  /*acc0*/  LDL.LU R0, [R1+0xb10] ;  /* 0x000b100001007983 */ /* 0x000f680000300800 */
[----:B------:R0:W-:Y:S02]  /*acd0*/  STL.64 [R1+0x4c8], R4 ;  /* 0x0004c80401007387 */ /* 0x0001e40000100a00 */
[----:B0-----:R-:W-:-:S05]  /*ace0*/  IMAD.WIDE R4, R2, 0x2, R4 ;  /* 0x0000000202047825 */ /* 0x001fca00078e0204 */
[----:B------:R0:W3:Y:S01]  /*acf0*/  @!P0 LDG.E.U16 R15, desc[UR10][R4.64] ;  /* 0x0000000a040f8981 */ /* 0x0000e2000c1e1500 */
[----:B------:R-:W-:Y:S02]  /*ad00*/  PRMT R8, RZ, 0x7610, R8 ;  /* 0x00007610ff087816 */ /* 0x000fe40000000008 */
[----:B------:R-:W-:Y:S01]  /*ad10*/  PRMT R14, RZ, 0x7610, R14 ;  /* 0x00007610ff0e7816 */ /* 0x000fe2000000000e */
[----:B0-----:R-:W-:-:S05]  /*ad20*/  IMAD.WIDE R4, R2, 0x2, R10 ;  /* 0x0000000202047825 */ /* 0x001fca00078e020a */
[----:B------:R0:W2:Y:S04]  /*ad30*/  @!P0 LDG.E.U16 R8, desc[UR10][R4.64] ;  /* 0x0000000a04088981 */ /* 0x0000a8000c1e1500 */
[----:B---3--:R-:W-:Y:S04]  /*ad40*/  STL [R1+0x1444], R15 ;  /* 0x0014440f01007387 */ /* 0x008fe80000100800 */
[----:B------:R4:W-:Y:S02]  /*ad50*/  STL.64 [R1+0x4c0], R10 ;  /* 0x0004c00a01007387 */ /* 0x0009e40000100a00 */
[----:B----4-:R-:W-:-:S02]  /*ad60*/  IMAD.MOV.U32 R10, RZ, RZ, R7 ;  /* 0x000000ffff0a7224 */ /* 0x010fc400078e0007 */
[----:B------:R-:W-:Y:S02]  /*ad70*/  IMAD.MOV.U32 R11, RZ, RZ, R9 ;  /* 0x000000ffff0b7224 */ /* 0x000fe400078e0009 */
[----:B0-----:R-:W-:-:S05]  /*ad80*/  IMAD.WIDE R4, R2, 0x2, R10 ;  /* 0x0000000202047825 */ /* 0x001fca00078e020a */
[----:B------:R5:W3:Y:S04]  /*ad90*/  @!P0 LDG.E.U16 R14, desc[UR10][R4.64] ;  /* 0x0000000a040e8981 */ /* 0x000ae8000c1e1500 */
[----:B--2---:R-:W-:Y:S04]  /*ada0*/  STL [R1+0x1448], R8 ;  /* 0x0014480801007387 */ /* 0x004fe80000100800 */
[----:B------:R-:W-:Y:S01]  /*adb0*/  STL.64 [R1+0x4b8], R10 ;  /* 0x0004b80a01007387 */ /* 0x000fe20000100a00 */
[----:B-----5:R-:W-:Y:S02]  /*adc0*/  IMAD.MOV.U32 R4, RZ, RZ, R0 ;  /* 0x000000ffff047224 */ /* 0x020fe400078e0000 */
[----:B------:R-:W-:Y:S01]  /*add0*/  IMAD.MOV.U32 R5, RZ, RZ, R6 ;  /* 0x000000ffff057224 */ /* 0x000fe200078e0006 */
[----:B------:R-:W-:-:S02]  /*ade0*/  PRMT R13, RZ, 0x7610, R13 ;  /* 0x00007610ff0d7816 */ /* 0x000fc4000000000d */
[----:B------:R-:W-:-:S05]  /*adf0*/  LOP3.LUT R16, R3, 0x10, RZ, 0x3c, !PT ;  /* 0x0000001003107812 */ /* 0x000fca00078e3cff */
[----:B------:R-:W-:Y:S04]  /*ae00*/  STS.U16 [R16+UR6+0x1380], R25 ;  /* 0x0013801910007988 */ /* 0x000fe80008000406 */
[----:B------:R-:W-:Y:S04]  /*ae10*/  STS.U16 [R16+UR6+0x2200], R28 ;  /* 0x0022001c10007988 */ /* 0x000fe80008000406 */
[----:B------:R-:W-:Y:S04]  /*ae20*/  STS.U16 [R16+UR6+0x2280], R29 ;  /* 0x0022801d10007988 */ /* 0x000fe80008000406 */
[----:B---3--:R0:W-:Y:S04]  /*ae30*/  STL [R1+0x144c], R14 ;  /* 0x00144c0e01007387 */ /* 0x0081e80000100800 */
[----:B0-----:R-:W2:Y:S04]  /*ae40*/  LDL.LU R14, [R1+0x5a8] ;  /* 0x0005a800010e7983 */ /* 0x001ea80000300800 */
[----:B------:R-:W3:Y:S04]  /*ae50*/  LDL.LU R8, [R1+0x5ac] ;  /* 0x0005ac0001087983 */ /* 0x000ee80000300800 */
[----:B------:R-:W4:Y:S04]  /*ae60*/  LDL.LU R15, [R1+0x5b0] ;  /* 0x0005b000010f7983 */ /* 0x000f280000300800 */
[----:B------:R0:W-:Y:S04]  /*ae70*/  STL.64 [R1+0x4b0], R4 ;  /* 0x0004b00401007387 */ /* 0x0001e80000100a00 */
[----:B------:R-:W5:Y:S04]  /*ae80*/  LDL.LU R17, [R1+0x8c] ;  /* 0x00008c0001117983 */ /* 0x000f680000300800 */
[----:B------:R-:W2:Y:S01]  /*ae90*/  LDL.LU R29, [R1+0xb14] ;  /* 0x000b1400011d7983 */ /* 0x000ea20000300800 */
[----:B0-----:R-:W-:-:S03]  /*aea0*/  IMAD.WIDE R4, R2, 0x2, R4 ;  /* 0x0000000202047825 */ /* 0x001fc600078e0204 */
[----:B------:R-:W2:Y:S04]  /*aeb0*/  LDL.LU R28, [R1+0xb18] ;  /* 0x000b1800011c7983 */ /* 0x000ea80000300800 */
[----:B------:R-:W3:Y:S04]  /*aec0*/  @!P0 LDG.E.U16 R13, desc[UR10][R4.64] ;  /* 0x0000000a040d8981 */ /* 0x000ee8000c1e1500 */
[----:B------:R-:W5:Y:S04]  /*aed0*/  LDL.LU R9, [R1+0x6c4] ;  /* 0x0006c40001097983 */ /* 0x000f680000300800 */
        /* <DEDUP_REMOVED lines=12> */
[----:B------:R0:W-:Y:S04]  /*afa0*/  STS.U16 [R16+UR6+0x2300], R27 ;  /* 0x0023001b10007988 */ /* 0x0001e80008000406 */
[----:B------:R-:W5:Y:S04]  /*afb0*/  LDL.LU R25, [R1+0x84] ;  /* 0x0000840001197983 */ /* 0x000f680000300800 */
[----:B0-----:R-:W5:Y:S04]  /*afc0*/  LDL.LU R27, [R1+0x88] ;  /* 0x00008800011b7983 */ /* 0x001f680000300800 */
[----:B------:R-:W5:Y:S01]  /*afd0*/  LDL.LU R0, [R1+0x78] ;  /* 0x0000780001007983 */ /* 0x000f620000300800 */
[----:B------:R-:W-:-:S03]  /*afe0*/  PRMT R12, RZ, 0x7610, R12 ;  /* 0x00007610ff0c7816 */ /* 0x000fc6000000000c */
[----:B---3--:R0:W-:Y:S04]  /*aff0*/  STL [R1+0x1450], R13 ;  /* 0x0014500d01007387 */ /* 0x0081e80000100800 */
[----:B0-----:R-:W3:Y:S01]  /*b000*/  LDL.LU R13, [R1+0x614] ;  /* 0x00061400010d7983 */ /* 0x001ee20000300800 */
[----:B--2---:R-:W-:-:S05]  /*b010*/  IMAD.WIDE R4, R2, 0x2, R28 ;  /* 0x0000000202047825 */ /* 0x004fca00078e021c */
[----:B------:R-:W2:Y:S01]  /*b020*/  @!P0 LDG.E.U16 R12, desc[UR10][R4.64] ;  /* 0x0000000a040c8981 */ /* 0x000ea2000c1e1500 */
[----:B------:R-:W-:-:S03]  /*b030*/  LOP3.LUT R2, R3, 0x20, RZ, 0x3c, !PT ;  /* 0x0000002003027812 */ /* 0x000fc600078e3cff */
[----:B------:R-:W-:Y:S04]  /*b040*/  STL [R1+0xc6c], R28 ;  /* 0x000c6c1c01007387 */ /* 0x000fe80000100800 */
[----:B------:R-:W-:Y:S04]  /*b050*/  STL [R1+0xc68], R29 ;  /* 0x000c681d01007387 */ /* 0x000fe80000100800 */
[----:B---3--:R-:W-:Y:S04]  /*b060*/  STS.U16 [R16+UR6+0x2380], R13 ;  /* 0x0023800d10007988 */ /* 0x008fe80008000406 */
[----:B------:R-:W-:Y:S04]  /*b070*/  STS.U16 [R16+UR6+0x3200], R14 ;  /* 0x0032000e10007988 */ /* 0x000fe80008000406 */
[----:B------:R-:W-:Y:S04]  /*b080*/  STS.U16 [R16+UR6+0x3280], R8 ;  /* 0x0032800810007988 */ /* 0x000fe80008000406 */
[----:B----4-:R-:W-:Y:S04]  /*b090*/  STS.U16 [R16+UR6+0x3300], R15 ;  /* 0x0033000f10007988 */ /* 0x010fe80008000406 */
[----:B-----5:R-:W-:Y:S04]  /*b0a0*/  STS.U16 [R16+UR6+0x3380], R17 ;  /* 0x0033801110007988 */ /* 0x020fe80008000406 */
[----:B------:R0:W-:Y:S02]  /*b0b0*/  STS.U16 [R2+UR6+0x3400], R26 ;  /* 0x0034001a02007988 */ /* 0x0001e40008000406 */
[----:B0-----:R-:W0:Y:S02]  /*b0c0*/  S2R R26, SR_TID.X ;  /* 0x00000000001a7919 */ /* 0x001e240000002100 */
[----:B--2---:R1:W-:Y:S04]  /*b0d0*/  STL [R1+0x1454], R12 ;  /* 0x0014540c01007387 */ /* 0x0043e80000100800 */
[----:B-1----:R-:W2:Y:S04]  /*b0e0*/  LDL.LU R12, [R1+0x6bc] ;  /* 0x0006bc00010c7983 */ /* 0x002ea80000300800 */
[----:B------:R-:W3:Y:S04]  /*b0f0*/  LDL.LU R29, [R1+0x6cc] ;  /* 0x0006cc00011d7983 */ /* 0x000ee80000300800 */
[----:B------:R-:W4:Y:S04]  /*b100*/  LDL.LU R28, [R1+0x6c8] ;  /* 0x0006c800011c7983 */ /* 0x000f280000300800 */
[----:B------:R-:W5:Y:S04]  /*b110*/  LDL.LU R13, [R1+0x6b4] ;  /* 0x0006b400010d7983 */ /* 0x000f680000300800 */
[----:B------:R-:W5:Y:S04]  /*b120*/  LDL.LU R14, [R1+0x65c] ;  /* 0x00065c00010e7983 */ /* 0x000f680000300800 */
[----:B------:R-:W5:Y:S04]  /*b130*/  LDL.LU R8, [R1+0x66c] ;  /* 0x00066c0001087983 */ /* 0x000f680000300800 */
[----:B------:R-:W5:Y:S04]  /*b140*/  LDL.LU R15, [R1+0x668] ;  /* 0x00066800010f7983 */ /* 0x000f680000300800 */
[----:B------:R-:W5:Y:S04]  /*b150*/  LDL.LU R16, [R1+0x654] ;  /* 0x0006540001107983 */ /* 0x000f680000300800 */
[----:B------:R1:W-:Y:S04]  /*b160*/  STS.U16 [R2+UR6+0x400], R9 ;  /* 0x0004000902007988 */ /* 0x0003e80008000406 */
[----:B------:R-:W5:Y:S01]  /*b170*/  LDL.LU R17, [R1+0x5f8] ;  /* 0x0005f80001117983 */ /* 0x000f620000300800 */
[----:B0-----:R-:W-:-:S03]  /*b180*/  IMAD.SHL.U32 R5, R26, 0x8, RZ ;  /* 0x000000081a057824 */ /* 0x001fc600078e00ff */
[----:B------:R0:W-:Y:S04]  /*b190*/  STS.U16 [R2+UR6+0x480], R18 ;  /* 0x0004801202007988 */ /* 0x0001e80008000406 */
[----:B-1----:R-:W5:Y:S04]  /*b1a0*/  LDL.LU R9, [R1+0x608] ;  /* 0x0006080001097983 */ /* 0x002f680000300800 */
[----:B------:R1:W-:Y:S04]  /*b1b0*/  STS.U16 [R2+UR6+0x500], R19 ;  /* 0x0005001302007988 */ /* 0x0003e80008000406 */
[----:B0-----:R-:W5:Y:S04]  /*b1c0*/  LDL.LU R18, [R1+0x604] ;  /* 0x0006040001127983 */ /* 0x001f680000300800 */
[----:B------:R0:W-:Y:S04]  /*b1d0*/  STS.U16 [R2+UR6+0x580], R20 ;  /* 0x0005801402007988 */ /* 0x0001e80008000406 */
[----:B-1----:R-:W5:Y:S04]  /*b1e0*/  LDL.LU R19, [R1+0x5ec] ;  /* 0x0005ec0001137983 */ /* 0x002f680000300800 */
[----:B------:R1:W-:Y:S04]  /*b1f0*/  STS.U16 [R2+UR6+0x1480], R10 ;  /* 0x0014800a02007988 */ /* 0x0003e80008000406 */
[----:B0-----:R-:W5:Y:S04]  /*b200*/  LDL.LU R20, [R1+0x70] ;  /* 0x0000700001147983 */ /* 0x001f680000300800 */
[----:B------:R0:W-:Y:S04]  /*b210*/  STS.U16 [R2+UR6+0x1400], R6 ;  /* 0x0014000602007988 */ /* 0x0001e80008000406 */
[----:B------:R0:W-:Y:S04]  /*b220*/  STS.U16 [R2+UR6+0x1500], R21 ;  /* 0x0015001502007988 */ /* 0x0001e80008000406 */
[----:B-1----:R-:W5:Y:S01]  /*b230*/  LDL.LU R10, [R1+0x74] ;  /* 0x00007400010a7983 */ /* 0x002f620000300800 */
[----:B0-----:R-:W-:-:S03]  /*b240*/  IMAD.SHL.U32 R6, R26, 0x2, RZ ;  /* 0x000000021a067824 */ /* 0x001fc600078e00ff */
[----:B------:R0:W-:Y:S01]  /*b250*/  STS.U16 [R2+UR6+0x1580], R22 ;  /* 0x0015801602007988 */ /* 0x0001e20008000406 */
[----:B------:R-:W-:-:S03]  /*b260*/  LOP3.LUT R5, R5, 0x30, RZ, 0xc0, !PT ;  /* 0x0000003005057812 */ /* 0x000fc600078ec0ff */
[----:B------:R-:W5:Y:S01]  /*b270*/  LDL.LU R21, [R1+0x7c] ;  /* 0x00007c0001157983 */ /* 0x000f620000300800 */
[----:B------:R-:W-:-:S03]  /*b280*/  LOP3.LUT R4, R26, 0x7, RZ, 0xc0, !PT ;  /* 0x000000071a047812 */ /* 0x000fc600078ec0ff */
[----:B------:R1:W-:Y:S04]  /*b290*/  STS.U16 [R2+UR6+0x2400], R23 ;  /* 0x0024001702007988 */ /* 0x0003e80008000406 */
[----:B0-----:R-:W5:Y:S04]  /*b2a0*/  LDL.LU R22, [R1+0x6c] ;  /* 0x00006c0001167983 */ /* 0x001f680000300800 */
[----:B------:R0:W-:Y:S04]  /*b2b0*/  STS.U16 [R2+UR6+0x2480], R7 ;  /* 0x0024800702007988 */ /* 0x0001e80008000406 */
[----:B-1----:R-:W5:Y:S04]  /*b2c0*/  LDL.LU R23, [R1+0x6ac] ;  /* 0x0006ac0001177983 */ /* 0x002f680000300800 */
[----:B------:R1:W-:Y:S04]  /*b2d0*/  STS.U16 [R2+UR6+0x2500], R11 ;  /* 0x0025000b02007988 */ /* 0x0003e80008000406 */
[----:B0-----:R-:W5:Y:S04]  /*b2e0*/  LDL.LU R7, [R1+0x6b0] ;  /* 0x0006b00001077983 */ /* 0x001f680000300800 */
[----:B------:R-:W-:Y:S04]  /*b2f0*/  STS.U16 [R2+UR6+0x2580], R24 ;  /* 0x0025801802007988 */ /* 0x000fe80008000406 */
[----:B------:R0:W-:Y:S04]  /*b300*/  STS.U16 [R2+UR6+0x3580], R0 ;  /* 0x0035800002007988 */ /* 0x0001e80008000406 */
[----:B-1----:R-:W5:Y:S04]  /*b310*/  LDL.LU R11, [R1+0x6b8] ;  /* 0x0006b800010b7983 */ /* 0x002f680000300800 */
[----:B------:R1:W-:Y:S01]  /*b320*/  STS.U16 [R2+UR6+0x3480], R25 ;  /* 0x0034801902007988 */ /* 0x0003e20008000406 */
[----:B0-----:R-:W-:-:S03]  /*b330*/  LOP3.LUT R0, R6, 0x10, RZ, 0xc0, !PT ;  /* 0x0000001006007812 */ /* 0x001fc600078ec0ff */
[----:B------:R-:W5:Y:S04]  /*b340*/  LDL.LU R24, [R1+0x6a8] ;  /* 0x0006a80001187983 */ /* 0x000f680000300800 */
[----:B------:R0:W-:Y:S04]  /*b350*/  STS.U16 [R2+UR6+0x3500], R27 ;  /* 0x0035001b02007988 */ /* 0x0001e80008000406 */
[----:B-1----:R-:W5:Y:S01]  /*b360*/  LDL.LU R25, [R1+0x648] ;  /* 0x0006480001197983 */ /* 0x002f620000300800 */
[----:B0-----:R-:W-:-:S03]  /*b370*/  IMAD R2, R4, 0x40, R5 ;  /* 0x0000004004027824 */ /* 0x001fc600078e0205 */
[----:B------:R-:W5:Y:S01]  /*b380*/  LDL.LU R27, [R1+0x650] ;  /* 0x00065000011b7983 */ /* 0x000f620000300800 */
[----:B------:R-:W-:Y:S01]  /*b390*/  IMAD R5, R4, 0x210, RZ ;  /* 0x0000021004057824 */ /* 0x000fe200078e02ff */
[----:B------:R-:W-:Y:S02]  /*b3a0*/  LOP3.LUT R4, R0, 0x20, R26, 0xf8, !PT ;  /* 0x0000002000047812 */ /* 0x000fe400078ef81a */
[----:B------:R-:W5:Y:S01]  /*b3b0*/  LDL.LU R0, [R1+0x658] ;  /* 0x0006580001007983 */ /* 0x000f620000300800 */
[----:B------:R-:W-:Y:S02]  /*b3c0*/  LOP3.LUT R2, R2, 0x30, R6, 0x78, !PT ;  /* 0x0000003002027812 */ /* 0x000fe400078e7806 */
[----:B------:R-:W-:Y:S02]  /*b3d0*/  LOP3.LUT R5, R5, R4, RZ, 0x3c, !PT ;  /* 0x0000000405057212 */ /* 0x000fe400078e3cff */
[C---:B------:R-:W-:Y:S02]  /*b3e0*/  LOP3.LUT R4, R3.reuse, 0x30, RZ, 0x3c, !PT ;  /* 0x0000003003047812 */ /* 0x040fe400078e3cff */
[----:B------:R-:W-:Y:S01]  /*b3f0*/  LOP3.LUT R6, R3, 0x40, RZ, 0x3c, !PT ;  /* 0x0000004003067812 */ /* 0x000fe200078e3cff */
[----:B------:R0:W-:Y:S04]  /*b400*/  STL [R1+0x1458], R2 ;  /* 0x0014580201007387 */ /* 0x0001e80000100800 */
[----:B------:R-:W-:Y:S04]  /*b410*/  STL [R1+0x145c], R4 ;  /* 0x00145c0401007387 */ /* 0x000fe80000100800 */
[----:B0-----:R-:W5:Y:S04]  /*b420*/  LDL.LU R2, [R1+0x64c] ;  /* 0x00064c0001027983 */ /* 0x001f680000300800 */
[----:B--2---:R-:W-:Y:S04]  /*b430*/  STS.U16 [R4+UR6+0x600], R12 ;  /* 0x0006000c04007988 */ /* 0x004fe80008000406 */
[----:B---3--:R-:W-:Y:S04]  /*b440*/  STS.U16 [R4+UR6+0x680], R29 ;  /* 0x0006801d04007988 */ /* 0x008fe80008000406 */
[----:B----4-:R-:W-:Y:S04]  /*b450*/  STS.U16 [R4+UR6+0x700], R28 ;  /* 0x0007001c04007988 */ /* 0x010fe80008000406 */
[----:B-----5:R-:W-:Y:S04]  /*b460*/  STS.U16 [R4+UR6+0x780], R13 ;  /* 0x0007800d04007988 */ /* 0x020fe80008000406 */
[----:B------:R-:W-:Y:S04]  /*b470*/  STS.U16 [R4+UR6+0x1600], R14 ;  /* 0x0016000e04007988 */ /* 0x000fe80008000406 */
        /* <DEDUP_REMOVED lines=11> */
[----:B------:R0:W-:Y:S04]  /*b530*/  STS.U16 [R6+UR6+0x1800], R25 ;  /* 0x0018001906007988 */ /* 0x0001e80008000406 */
[----:B------:R1:W-:Y:S04]  /*b540*/  STS.U16 [R6+UR6+0x1880], R27 ;  /* 0x0018801b06007988 */ /* 0x0003e80008000406 */
[----:B0-----:R-:W2:Y:S04]  /*b550*/  LDL.LU R25, [R1+0x5e4] ;  /* 0x0005e40001197983 */ /* 0x001ea80000300800 */
[----:B------:R-:W3:Y:S04]  /*b560*/  LDL.LU R12, [R1+0x5f0] ;  /* 0x0005f000010c7983 */ /* 0x000ee80000300800 */
[----:B------:R-:W4:Y:S04]  /*b570*/  LDL.LU R29, [R1+0x5f4] ;  /* 0x0005f400011d7983 */ /* 0x000f280000300800 */
[----:B------:R-:W5:Y:S04]  /*b580*/  LDL.LU R28, [R1+0x5e8] ;  /* 0x0005e800011c7983 */ /* 0x000f680000300800 */
[----:B------:R0:W-:Y:S04]  /*b590*/  STS.U16 [R6+UR6+0x1900], R0 ;  /* 0x0019000006007988 */ /* 0x0001e80008000406 */
[----:B-1----:R-:W3:Y:S04]  /*b5a0*/  LDL.LU R27, [R1+0x60] ;  /* 0x00006000011b7983 */ /* 0x002ee80000300800 */
[----:B0-----:R-:W4:Y:S04]  /*b5b0*/  LDL.LU R0, [R1+0x64] ;  /* 0x0000640001007983 */ /* 0x001f280000300800 */
[----:B------:R-:W5:Y:S01]  /*b5c0*/  LDL.LU R13, [R1+0x68] ;  /* 0x00006800010d7983 */ /* 0x000f620000300800 */
[----:B------:R-:W-:-:S03]  /*b5d0*/  IMAD.SHL.U32 R3, R26, 0x100, RZ ;  /* 0x000001001a037824 */ /* 0x000fc600078e00ff */
[----:B------:R-:W5:Y:S04]  /*b5e0*/  LDL.LU R14, [R1+0x5c] ;  /* 0x00005c00010e7983 */ /* 0x000f680000300800 */
[----:B------:R-:W5:Y:S04]  /*b5f0*/  LDL.LU R8, [R1+0x69c] ;  /* 0x00069c0001087983 */ /* 0x000f680000300800 */
[----:B------:R-:W5:Y:S04]  /*b600*/  LDL.LU R15, [R1+0x6a4] ;  /* 0x0006a400010f7983 */ /* 0x000f680000300800 */
[----:B------:R-:W5:Y:S04]  /*b610*/  LDL.LU R16, [R1+0x6a0] ;  /* 0x0006a00001107983 */ /* 0x000f680000300800 */
[----:B------:R-:W5:Y:S01]  /*b620*/  LDL.LU R17, [R1+0x698] ;  /* 0x0006980001117983 */ /* 0x000f620000300800 */
[----:B------:R-:W-:-:S03]  /*b630*/  LOP3.LUT R3, R5, 0x1000, R3, 0xf8, !PT ;  /* 0x0000100005037812 */ /* 0x000fc600078ef803 */
[----:B------:R-:W5:Y:S04]  /*b640*/  LDL.LU R9, [R1+0x63c] ;  /* 0x00063c0001097983 */ /* 0x000f680000300800 */
[----:B------:R-:W5:Y:S04]  /*b650*/  LDL.LU R18, [R1+0x644] ;  /* 0x0006440001127983 */ /* 0x000f680000300800 */
[----:B------:R-:W5:Y:S04]  /*b660*/  LDL.LU R19, [R1+0x640] ;  /* 0x0006400001137983 */ /* 0x000f680000300800 */
[----:B------:R-:W5:Y:S04]  /*b670*/  LDL.LU R20, [R1+0x638] ;  /* 0x0006380001147983 */ /* 0x000f680000300800 */
[----:B------:R-:W5:Y:S04]  /*b680*/  LDL.LU R10, [R1+0x5d8] ;  /* 0x0005d800010a7983 */ /* 0x000f680000300800 */
[----:B------:R-:W5:Y:S04]  /*b690*/  LDL.LU R21, [R1+0x5e0] ;  /* 0x0005e00001157983 */ /* 0x000f680000300800 */
[----:B------:R0:W-:Y:S04]  /*b6a0*/  STS.U16 [R6+UR6+0x800], R23 ;  /* 0x0008001706007988 */ /* 0x0001e80008000406 */
[----:B------:R-:W5:Y:S01]  /*b6b0*/  LDL.LU R22, [R1+0x5dc] ;  /* 0x0005dc0001167983 */ /* 0x000f620000300800 */
[----:B------:R-:W-:-:S03]  /*b6c0*/  LOP3.LUT R5, R26, 0x3f, RZ, 0xc0, !PT ;  /* 0x0000003f1a057812 */ /* 0x000fc600078ec0ff */
[----:B------:R1:W-:Y:S04]  /*b6d0*/  STS.U16 [R6+UR6+0x880], R7 ;  /* 0x0008800706007988 */ /* 0x0003e80008000406 */
[----:B0-----:R-:W5:Y:S04]  /*b6e0*/  LDL.LU R23, [R1+0x5d4] ;  /* 0x0005d40001177983 */ /* 0x001f680000300800 */
[----:B------:R-:W-:Y:S04]  /*b6f0*/  STL [R1+0x1460], R3 ;  /* 0x0014600301007387 */ /* 0x000fe80000100800 */
[----:B------:R0:W-:Y:S04]  /*b700*/  STS.U16 [R6+UR6+0x900], R11 ;  /* 0x0009000b06007988 */ /* 0x0001e80008000406 */
[----:B-1----:R-:W5:Y:S04]  /*b710*/  LDL.LU R7, [R1+0x50] ;  /* 0x0000500001077983 */ /* 0x002f680000300800 */
[----:B------:R1:W-:Y:S04]  /*b720*/  STS.U16 [R6+UR6+0x980], R24 ;  /* 0x0009801806007988 */ /* 0x0003e80008000406 */
[----:B0-----:R-:W5:Y:S04]  /*b730*/  LDL.LU R11, [R1+0x54] ;  /* 0x00005400010b7983 */ /* 0x001f680000300800 */
[----:B-1----:R-:W5:Y:S04]  /*b740*/  LDL.LU R24, [R1+0x58] ;  /* 0x0000580001187983 */ /* 0x002f680000300800 */
[----:B------:R-:W5:Y:S04]  /*b750*/  LDL.LU R26, [R1+0x4c] ;  /* 0x00004c00011a7983 */ /* 0x000f680000300800 */
[----:B--2---:R0:W-:Y:S04]  /*b760*/  STS.U16 [R6+UR6+0x2800], R25 ;  /* 0x0028001906007988 */ /* 0x0041e80008000406 */
[----:B0-----:R-:W2:Y:S04]  /*b770*/  LDL.LU R25, [R1+0x68c] ;  /* 0x00068c0001197983 */ /* 0x001ea80000300800 */
[----:B---3--:R0:W-:Y:S04]  /*b780*/  STS.U16 [R6+UR6+0x3800], R27 ;  /* 0x0038001b06007988 */ /* 0x0081e80008000406 */
[----:B----4-:R1:W-:Y:S04]  /*b790*/  STS.U16 [R6+UR6+0x3880], R0 ;  /* 0x0038800006007988 */ /* 0x0103e80008000406 */
[----:B0-----:R-:W3:Y:S04]  /*b7a0*/  LDL.LU R27, [R1+0x690] ;  /* 0x00069000011b7983 */ /* 0x001ee80000300800 */
[----:B-1----:R-:W4:Y:S01]  /*b7b0*/  LDL.LU R0, [R1+0x694] ;  /* 0x0006940001007983 */ /* 0x002f220000300800 */
[----:B------:R-:W-:-:S03]  /*b7c0*/  IMAD.SHL.U32 R5, R5, 0x2, RZ ;  /* 0x0000000205057824 */ /* 0x000fc600078e00ff */
[----:B------:R0:W-:Y:S04]  /*b7d0*/  STS.U16 [R6+UR6+0x1980], R2 ;  /* 0x0019800206007988 */ /* 0x0001e80008000406 */
[----:B------:R-:W-:Y:S04]  /*b7e0*/  STS.U16 [R6+UR6+0x2880], R12 ;  /* 0x0028800c06007988 */ /* 0x000fe80008000406 */
[----:B------:R-:W-:Y:S01]  /*b7f0*/  STS.U16 [R6+UR6+0x2900], R29 ;  /* 0x0029001d06007988 */ /* 0x000fe20008000406 */
[----:B0-----:R-:W-:-:S03]  /*b800*/  LOP3.LUT R2, R5, 0x50, RZ, 0x3c, !PT ;  /* 0x0000005005027812 */ /* 0x001fc600078e3cff */
[----:B-----5:R0:W-:Y:S04]  /*b810*/  STS.U16 [R6+UR6+0x2980], R28 ;  /* 0x0029801c06007988 */ /* 0x0201e80008000406 */
[----:B------:R-:W-:Y:S04]  /*b820*/  STS.U16 [R6+UR6+0x3900], R13 ;  /* 0x0039000d06007988 */ /* 0x000fe80008000406 */
[----:B------:R-:W-:Y:S04]  /*b830*/  STS.U16 [R6+UR6+0x3980], R14 ;  /* 0x0039800e06007988 */ /* 0x000fe80008000406 */
[----:B------:R-:W-:Y:S04]  /*b840*/  STS.U16 [R2+UR6+0xa00], R8 ;  /* 0x000a000802007988 */ /* 0x000fe80008000406 */
[----:B------:R-:W-:Y:S04]  /*b850*/  STS.U16 [R2+UR6+0xa80], R15 ;  /* 0x000a800f02007988 */ /* 0x000fe80008000406 */
[----:B------:R-:W-:Y:S04]  /*b860*/  STS.U16 [R2+UR6+0xb00], R16 ;  /* 0x000b001002007988 */ /* 0x000fe80008000406 */
[----:B------:R1:W-:Y:S04]  /*b870*/  STS.U16 [R2+UR6+0xb80], R17 ;  /* 0x000b801102007988 */ /* 0x0003e80008000406 */
        /* <DEDUP_REMOVED lines=10> */
[----:B------:R-:W5:Y:S04]  /*b920*/  LDL.LU R3, [R1+0x688] ;  /* 0x0006880001037983 */ /* 0x000f680000300800 */
[----:B------:R-:W-:Y:S04]  /*b930*/  STS.U16 [R2+UR6+0x3b00], R24 ;  /* 0x003b001802007988 */ /* 0x000fe80008000406 */
[----:B0-----:R-:W5:Y:S04]  /*b940*/  LDL.LU R28, [R1+0x62c] ;  /* 0x00062c00011c7983 */ /* 0x001f680000300800 */
[----:B------:R0:W-:Y:S04]  /*b950*/  STS.U16 [R2+UR6+0x3b80], R26 ;  /* 0x003b801a02007988 */ /* 0x0001e80008000406 */
[----:B------:R-:W5:Y:S01]  /*b960*/  LDL.LU R4, [R1+0x630] ;  /* 0x0006300001047983 */ /* 0x000f620000300800 */
[----:B-1----:R-:W-:-:S03]  /*b970*/  LOP3.LUT R17, R5, 0x60, RZ, 0x3c, !PT ;  /* 0x0000006005117812 */ /* 0x002fc600078e3cff */
[----:B0-----:R-:W5:Y:S04]  /*b980*/  LDL.LU R2, [R1+0x634] ;  /* 0x0006340001027983 */ /* 0x001f680000300800 */
        /* <DEDUP_REMOVED lines=20> */
[----:B--2---:R0:W-:Y:S04]  /*bad0*/  STS.U16 [R17+UR6+0xc00], R25 ;  /* 0x000c001911007988 */ /* 0x0041e80008000406 */
[----:B0-----:R-:W2:Y:S04]  /*bae0*/  LDL.LU R25, [R1+0x5b4] ;  /* 0x0005b40001197983 */ /* 0x001ea80000300800 */
[----:B---3--:R0:W-:Y:S04]  /*baf0*/  STS.U16 [R17+UR6+0xc80], R27 ;  /* 0x000c801b11007988 */ /* 0x0081e80008000406 */
[----:B----4-:R1:W-:Y:S04]  /*bb00*/  STS.U16 [R17+UR6+0xd00], R0 ;  /* 0x000d000011007988 */ /* 0x0103e80008000406 */
[----:B0-----:R-:W3:Y:S04]  /*bb10*/  LDL.LU R27, [R1+0x34] ;  /* 0x00003400011b7983 */ /* 0x001ee80000300800 */
[----:B-1----:R-:W4:Y:S04]  /*bb20*/  LDL.LU R0, [R1+0x38] ;  /* 0x0000380001007983 */ /* 0x002f280000300800 */
[----:B------:R-:W4:Y:S04]  /*bb30*/  LDL.LU R29, [R1+0x2c] ;  /* 0x00002c00011d7983 */ /* 0x000f280000300800 */
[----:B-----5:R0:W-:Y:S04]  /*bb40*/  STS.U16 [R17+UR6+0xd80], R3 ;  /* 0x000d800311007988 */ /* 0x0201e80008000406 */
[----:B------:R1:W-:Y:S04]  /*bb50*/  STS.U16 [R17+UR6+0x1c00], R28 ;  /* 0x001c001c11007988 */ /* 0x0003e80008000406 */
[----:B0-----:R-:W5:Y:S04]  /*bb60*/  LDL.LU R3, [R1+0x1460] ;  /* 0x0014600001037983 */ /* 0x001f680000300800 */
[----:B------:R0:W-:Y:S04]  /*bb70*/  STS.U16 [R17+UR6+0x1c80], R4 ;  /* 0x001c800411007988 */ /* 0x0001e80008000406 */
[----:B-1----:R-:W5:Y:S04]  /*bb80*/  LDL.LU R28, [R1+0x24] ;  /* 0x00002400011c7983 */ /* 0x002f680000300800 */
[----:B------:R1:W-:Y:S04]  /*bb90*/  STS.U16 [R17+UR6+0x1d00], R2 ;  /* 0x001d000211007988 */ /* 0x0003e80008000406 */
[----:B------:R-:W-:Y:S04]  /*bba0*/  STS.U16 [R17+UR6+0x1d80], R12 ;  /* 0x001d800c11007988 */ /* 0x000fe80008000406 */
[----:B------:R-:W-:Y:S04]  /*bbb0*/  STS.U16 [R17+UR6+0x2c00], R13 ;  /* 0x002c000d11007988 */ /* 0x000fe80008000406 */
[----:B------:R-:W-:Y:S04]  /*bbc0*/  STS.U16 [R17+UR6+0x2c80], R14 ;  /* 0x002c800e11007988 */ /* 0x000fe80008000406 */
[----:B------:R1:W-:Y:S04]  /*bbd0*/  STS.U16 [R17+UR6+0x2d00], R5 ;  /* 0x002d000511007988 */ /* 0x0003e80008000406 */
[----:B0-----:R-:W5:Y:S04]  /*bbe0*/  LDL.LU R4, [R1+0x145c] ;  /* 0x00145c0001047983 */ /* 0x001f680000300800 */
[----:B-1----:R-:W5:Y:S01]  /*bbf0*/  LDL.LU R2, [R1+0x1458] ;  /* 0x0014580001027983 */ /* 0x002f620000300800 */
[----:B------:R-:W0:Y:S03]  /*bc00*/  S2R R5, SR_TID.X ;  /* 0x0000000000057919 */ /* 0x000e260000002100 */
[----:B------:R-:W5:Y:S04]  /*bc10*/  LDL.LU R12, [R1+0x1454] ;  /* 0x00145400010c7983 */ /* 0x000f680000300800 */
[----:B------:R-:W5:Y:S04]  /*bc20*/  LDL.LU R13, [R1+0x1450] ;  /* 0x00145000010d7983 */ /* 0x000f680000300800 */
[----:B------:R1:W-:Y:S04]  /*bc30*/  STS.U16 [R17+UR6+0x2d80], R6 ;  /* 0x002d800611007988 */ /* 0x0003e80008000406 */
[----:B------:R-:W5:Y:S01]  /*bc40*/  LDL.LU R14, [R1+0x144c] ;  /* 0x00144c00010e7983 */ /* 0x000f620000300800 */
[----:B0-----:R-:W-:-:S05]  /*bc50*/  LOP3.LUT R5, R5, 0x3f, RZ, 0xc0, !PT ;  /* 0x0000003f05057812 */ /* 0x001fca00078ec0ff */
[----:B------:R-:W-:-:S05]  /*bc60*/  IMAD.SHL.U32 R5, R5, 0x2, RZ ;  /* 0x0000000205057824 */ /* 0x000fca00078e00ff */
[----:B-1----:R-:W-:Y:S02]  /*bc70*/  LOP3.LUT R6, R5, 0x70, RZ, 0x3c, !PT ;  /* 0x0000007005067812 */ /* 0x002fe400078e3cff */
[----:B------:R-:W5:Y:S04]  /*bc80*/  LDL.LU R5, [R1+0x30] ;  /* 0x0000300001057983 */ /* 0x000f680000300800 */
[----:B------:R0:W-:Y:S04]  /*bc90*/  STS.U16 [R17+UR6+0x3c00], R8 ;  /* 0x003c000811007988 */ /* 0x0001e80008000406 */
[----:B------:R1:W-:Y:S04]  /*bca0*/  STS.U16 [R17+UR6+0x3c80], R15 ;  /* 0x003c800f11007988 */ /* 0x0003e80008000406 */
[----:B------:R1:W-:Y:S04]  /*bcb0*/  STS.U16 [R17+UR6+0x3d00], R16 ;  /* 0x003d001011007988 */ /* 0x0003e80008000406 */
[----:B0-----:R-:W5:Y:S04]  /*bcc0*/  LDL.LU R8, [R1+0x1448] ;  /* 0x0014480001087983 */ /* 0x001f680000300800 */
[----:B-1----:R-:W5:Y:S04]  /*bcd0*/  LDL.LU R15, [R1+0x1444] ;  /* 0x00144400010f7983 */ /* 0x002f680000300800 */
[----:B------:R-:W5:Y:S04]  /*bce0*/  LDL.LU R16, [R1+0x1440] ;  /* 0x0014400001107983 */ /* 0x000f680000300800 */
[----:B------:R0:W-:Y:S04]  /*bcf0*/  STS.U16 [R17+UR6+0x3d80], R9 ;  /* 0x003d800911007988 */ /* 0x0001e80008000406 */
[----:B------:R1:W-:Y:S04]  /*bd00*/  STS.U16 [R6+UR6+0xe00], R18 ;  /* 0x000e001206007988 */ /* 0x0003e80008000406 */
[----:B------:R1:W-:Y:S04]  /*bd10*/  STS.U16 [R6+UR6+0xe80], R19 ;  /* 0x000e801306007988 */ /* 0x0003e80008000406 */
[----:B0-----:R-:W5:Y:S04]  /*bd20*/  LDL.LU R17, [R1+0x143c] ;  /* 0x00143c0001117983 */ /* 0x001f680000300800 */
[----:B------:R-:W5:Y:S04]  /*bd30*/  LDL.LU R9, [R1+0x1438] ;  /* 0x0014380001097983 */ /* 0x000f680000300800 */
[----:B-1----:R-:W5:Y:S04]  /*bd40*/  LDL.LU R18, [R1+0x1434] ;  /* 0x0014340001127983 */ /* 0x002f680000300800 */
        /* <DEDUP_REMOVED lines=18> */
[----:B--2---:R-:W2:Y:S04]  /*be70*/  LDL.LU R26, [R1+0x140c] ;  /* 0x00140c00011a7983 */ /* 0x004ea80000300800 */
[----:B------:R0:W-:Y:S04]  /*be80*/  STS.U16 [R6+UR6+0x2f80], R25 ;  /* 0x002f801906007988 */ /* 0x0001e80008000406 */
[----:B---3--:R1:W-:Y:S04]  /*be90*/  STS.U16 [R6+UR6+0x3e00], R27 ;  /* 0x003e001b06007988 */ /* 0x0083e80008000406 */
[----:B----4-:R3:W-:Y:S04]  /*bea0*/  STS.U16 [R6+UR6+0x3e80], R0 ;  /* 0x003e800006007988 */ /* 0x0107e80008000406 */
[----:B0-----:R-:W4:Y:S04]  /*beb0*/  LDL.LU R25, [R1+0x1408] ;  /* 0x0014080001197983 */ /* 0x001f280000300800 */
[----:B-1----:R-:W2:Y:S04]  /*bec0*/  LDL.LU R27, [R1+0x1404] ;  /* 0x00140400011b7983 */ /* 0x002ea80000300800 */
[----:B---3--:R-:W3:Y:S04]  /*bed0*/  LDL.LU R0, [R1+0x1400] ;  /* 0x0014000001007983 */ /* 0x008ee80000300800 */
[----:B------:R-:W-:Y:S04]  /*bee0*/  STS.U16 [R6+UR6+0x3f80], R29 ;  /* 0x003f801d06007988 */ /* 0x000fe80008000406 */
[----:B-----5:R0:W-:Y:S02]  /*bef0*/  STS.U16 [R6+UR6+0x3f00], R5 ;  /* 0x003f000506007988 */ /* 0x0201e40008000406 */
[----:B0-----:R-:W0:Y:S02]  /*bf00*/  S2R R5, SR_TID.X ;  /* 0x0000000000057919 */ /* 0x001e240000002100 */
[----:B------:R-:W5:Y:S04]  /*bf10*/  LDL.LU R6, [R1+0x14] ;  /* 0x0000140001067983 */ /* 0x000f680000300800 */
[----:B------:R-:W2:Y:S01]  /*bf20*/  LDL.LU R29, [R1+0x8] ;  /* 0x00000800011d7983 */ /* 0x000ea20000300800 */
[----:B0-----:R-:W-:-:S05]  /*bf30*/  LOP3.LUT R5, R5, 0x3f, RZ, 0xc0, !PT ;  /* 0x0000003f05057812 */ /* 0x001fca00078ec0ff */
[----:B------:R-:W-:-:S05]  /*bf40*/  IMAD.SHL.U32 R5, R5, 0x2, RZ ;  /* 0x0000000205057824 */ /* 0x000fca00078e00ff */
[----:B------:R0:W-:Y:S04]  /*bf50*/  STS.U16 [R5+UR6+0x4800], R28 ;  /* 0x0048001c05007988 */ /* 0x0001e80008000406 */
[----:B------:R-:W-:Y:S04]  /*bf60*/  STS.U16 [R5+UR6+0x4c00], R9 ;  /* 0x004c000905007988 */ /* 0x000fe80008000406 */
[----:B0-----:R-:W2:Y:S04]  /*bf70*/  LDL.LU R28, [R1+0x18] ;  /* 0x00001800011c7983 */ /* 0x001ea80000300800 */
[----:B------:R-:W-:Y:S04]  /*bf80*/  STS.U16 [R5+UR6+0x4a00], R10 ;  /* 0x004a000a05007988 */ /* 0x000fe80008000406 */
[----:B------:R-:W-:Y:S04]  /*bf90*/  STS.U16 [R5+UR6+0x4000], R7 ;  /* 0x0040000705007988 */ /* 0x000fe80008000406 */
[----:B----4-:R-:W-:Y:S04]  /*bfa0*/  STS.U16 [R5+UR6+0x4200], R25 ;  /* 0x0042001905007988 */ /* 0x010fe80008000406 */
[----:B---3--:R0:W-:Y:S04]  /*bfb0*/  STS.U16 [R5+UR6+0x4400], R0 ;  /* 0x0044000005007988 */ /* 0x0081e80008000406 */
[----:B0-----:R-:W3:Y:S04]  /*bfc0*/  LDL.LU R0, [R1+0x13fc] ;  /* 0x0013fc0001007983 */ /* 0x001ee80000300800 */
[----:B------:R-:W4:Y:S04]  /*bfd0*/  LDL.LU R25, [R1+0x20] ;  /* 0x0000200001197983 */ /* 0x000f280000300800 */
[----:B------:R-:W4:Y:S04]  /*bfe0*/  LDL.LU R7, [R1] ;  /* 0x0000000001077983 */ /* 0x000f280000300800 */
[----:B------:R-:W3:Y:S04]  /*bff0*/  LDL.LU R10, [R1+0x1c] ;  /* 0x00001c00010a7983 */ /* 0x000ee80000300800 */
[----:B------:R-:W4:Y:S04]  /*c000*/  LDL.LU R9, [R1+0xc] ;  /* 0x00000c0001097983 */ /* 0x000f280000300800 */
[----:B------:R-:W-:Y:S04]  /*c010*/  STS.U16 [R5+UR6+0x4e00], R8 ;  /* 0x004e000805007988 */ /* 0x000fe80008000406 */
[----:B-----5:R0:W-:Y:S02]  /*c020*/  STS.U16 [R5+UR6+0x4600], R6 ;  /* 0x0046000605007988 */ /* 0x0201e40008000406 */
[----:B0-----:R-:W-:-:S02]  /*c030*/  LOP3.LUT R6, R5, 0x10, RZ, 0x3c, !PT ;  /* 0x0000001005067812 */ /* 0x001fc400078e3cff */
[----:B------:R-:W-:-:S03]  /*c040*/  LOP3.LUT R5, R5, 0x20, RZ, 0x3c, !PT ;  /* 0x0000002005057812 */ /* 0x000fc600078e3cff */
[----:B------:R-:W-:Y:S04]  /*c050*/  STS.U16 [R6+UR6+0x4080], R11 ;  /* 0x0040800b06007988 */ /* 0x000fe80008000406 */
[----:B--2---:R-:W-:Y:S04]  /*c060*/  STS.U16 [R6+UR6+0x4280], R27 ;  /* 0x0042801b06007988 */ /* 0x004fe80008000406 */
[----:B------:R-:W-:Y:S04]  /*c070*/  STS.U16 [R6+UR6+0x4880], R23 ;  /* 0x0048801706007988 */ /* 0x000fe80008000406 */
[----:B------:R-:W-:Y:S04]  /*c080*/  STS.U16 [R6+UR6+0x4a80], R20 ;  /* 0x004a801406007988 */ /* 0x000fe80008000406 */
[----:B------:R-:W-:Y:S04]  /*c090*/  STS.U16 [R6+UR6+0x4c80], R17 ;  /* 0x004c801106007988 */ /* 0x000fe80008000406 */
[----:B------:R-:W-:Y:S04]  /*c0a0*/  STS.U16 [R6+UR6+0x4e80], R14 ;  /* 0x004e800e06007988 */ /* 0x000fe80008000406 */
[----:B---3--:R-:W-:Y:S04]  /*c0b0*/  STS.U16 [R6+UR6+0x4680], R10 ;  /* 0x0046800a06007988 */ /* 0x008fe80008000406 */
[----:B----4-:R-:W-:Y:S04]  /*c0c0*/  STS.U16 [R6+UR6+0x4480], R9 ;  /* 0x0044800906007988 */ /* 0x010fe80008000406 */
[----:B------:R0:W-:Y:S04]  /*c0d0*/  STS.U16 [R5+UR6+0x4500], R0 ;  /* 0x0045000005007988 */ /* 0x0001e80008000406 */
[----:B0-----:R-:W2:Y:S01]  /*c0e0*/  LDL.LU R0, [R1+0x13f8] ;  /* 0x0013f80001007983 */ /* 0x001ea20000300800 */
[----:B------:R-:W0:Y:S03]  /*c0f0*/  S2UR UR8, SR_CgaCtaId ;  /* 0x00000000000879c3 */ /* 0x000e260000008800 */
        /* <DEDUP_REMOVED lines=13> */
[----:B------:R-:W-:Y:S01]  /*c1d0*/  STS.U16 [R4+UR6+0x4f80], R12 ;  /* 0x004f800c04007988 */ /* 0x000fe20008000406 */
[----:B------:R-:W-:-:S02]  /*c1e0*/  UMOV UR7, 0x400 ;  /* 0x0000040000077882 */ /* 0x000fc40000000000 */
[----:B0-----:R-:W-:Y:S01]  /*c1f0*/  ULEA UR7, UR8, UR7, 0x18 ;  /* 0x0000000708077291 */ /* 0x001fe2000f8ec03f */
[----:B--2---:R0:W-:Y:S01]  /*c200*/  STS.U16 [R4+UR6+0x4780], R0 ;  /* 0x0047800004007988 */ /* 0x0041e20008000406 */
[----:B------:R-:W-:Y:S07]  /*c210*/  BAR.SYNC.DEFER_BLOCKING 0x0 ;  /* 0x0000000000007b1d */ /* 0x000fee0000010000 */
[----:B------:R-:W1:Y:S04]  /*c220*/  LDSM.16.M88.4 R12, [R2+UR7+0x4000] ;  /* 0x00400007020c783b */ /* 0x000e680008000200 */
[----:B------:R-:W2:Y:S04]  /*c230*/  LDSM.16.M88.4 R8, [R2+UR7+0x4200] ;  /* 0x004200070208783b */ /* 0x000ea80008000200 */
[----:B------:R-:W3:Y:S01]  /*c240*/  LDSM.16.M88.4 R16, [R2+UR7+0x4400] ;  /* 0x004400070210783b */ /* 0x000ee20008000200 */
[----:B0-----:R-:W-:-:S03]  /*c250*/  LOP3.LUT R0, R3, 0x40, RZ, 0x3c, !PT ;  /* 0x0000004003007812 */ /* 0x001fc600078e3cff */
[----:B------:R-:W-:Y:S04]  /*c260*/  LDSM.16.MT88.4 R20, [R3+UR7+0x80] ;  /* 0x000080070314783b */ /* 0x000fe80008004200 */
[----:B------:R-:W-:Y:S04]  /*c270*/  LDSM.16.MT88.4 R24, [R3+UR7] ;  /* 0x000000070318783b */ /* 0x000fe80008004200 */
[----:B-1----:R-:W-:Y:S04]  /*c280*/  STL.64 [R1+0x60], R12 ;  /* 0x0000600c01007387 */ /* 0x002fe80000100a00 */
[----:B------:R-:W-:Y:S01]  /*c290*/  STL.64 [R1+0x68], R14 ;  /* 0x0000680e01007387 */ /* 0x000fe20000100a00 */
[----:B--2---:R-:W-:-:S02]  /*c2a0*/  IMAD.MOV.U32 R5, RZ, RZ, R8 ;  /* 0x000000ffff057224 */ /* 0x004fc400078e0008 */
[----:B------:R-:W-:Y:S01]  /*c2b0*/  IMAD.MOV.U32 R4, RZ, RZ, R9 ;  /* 0x000000ffff047224 */ /* 0x000fe200078e0009 */
[----:B------:R-:W-:Y:S04]  /*c2c0*/  STL.64 [R1+0x50], R8 ;  /* 0x0000500801007387 */ /* 0x000fe80000100a00 */
[----:B------:R-:W0:Y:S04]  /*c2d0*/  LDSM.16.M88.4 R12, [R2+UR7+0x4600] ;  /* 0x00460007020c783b */ /* 0x000e280008000200 */
[----:B------:R-:W-:Y:S04]  /*c2e0*/  STL.64 [R1+0x58], R10 ;  /* 0x0000580a01007387 */ /* 0x000fe80000100a00 */
[----:B------:R-:W1:Y:S04]  /*c2f0*/  LDSM.16.M88.4 R8, [R2+UR7+0x4800] ;  /* 0x004800070208783b */ /* 0x000e680008000200 */
[----:B---3--:R-:W-:Y:S04]  /*c300*/  STL.64 [R1+0x40], R16 ;  /* 0x0000401001007387 */ /* 0x008fe80000100a00 */
[----:B------:R-:W-:Y:S04]  /*c310*/  STL.64 [R1+0x48], R18 ;  /* 0x0000481201007387 */ /* 0x000fe80000100a00 */
[----:B------:R-:W-:Y:S04]  /*c320*/  LDSM.16.MT88.4 R16, [R0+UR7] ;  /* 0x000000070010783b */ /* 0x000fe80008004200 */
[----:B0-----:R-:W-:Y:S04]  /*c330*/  STL.64 [R1+0x30], R12 ;  /* 0x0000300c01007387 */ /* 0x001fe80000100a00 */
[----:B------:R-:W-:Y:S04]  /*c340*/  STL.64 [R1+0x38], R14 ;  /* 0x0000380e01007387 */ /* 0x000fe80000100a00 */
[----:B-1----:R-:W-:Y:S01]  /*c350*/  STL.64 [R1+0x20], R8 ;  /* 0x0000200801007387 */ /* 0x002fe20000100a00 */
[----:B------:R-:W-:-:S02]  /*c360*/  IMAD.MOV.U32 R7, RZ, RZ, R8 ;  /* 0x000000ffff077224 */ /* 0x000fc400078e0008 */
[----:B------:R-:W-:Y:S01]  /*c370*/  IMAD.MOV.U32 R6, RZ, RZ, R9 ;  /* 0x000000ffff067224 */ /* 0x000fe200078e0009 */
[----:B------:R-:W-:Y:S04]  /*c380*/  STL.64 [R1+0x28], R10 ;  /* 0x0000280a01007387 */ /* 0x000fe80000100a00 */
[----:B------:R-:W0:Y:S04]  /*c390*/  LDSM.16.M88.4 R8, [R2+UR7+0x4c00] ;  /* 0x004c00070208783b */ /* 0x000e280008000200 */
[----:B------:R-:W1:Y:S04]  /*c3a0*/  LDSM.16.M88.4 R12, [R2+UR7+0x4a00] ;  /* 0x004a0007020c783b */ /* 0x000e680008000200 */
[----:B0-----:R-:W-:Y:S04]  /*c3b0*/  STL.64 [R1+0x13a8], R10 ;  /* 0x0013a80a01007387 */ /* 0x001fe80000100a00 */
[----:B-1----:R-:W-:Y:S04]  /*c3c0*/  STL.64 [R1+0x10], R12 ;  /* 0x0000100c01007387 */ /* 0x002fe80000100a00 */
[----:B------:R-:W-:Y:S04]  /*c3d0*/  STL.64 [R1+0x18], R14 ;  /* 0x0000180e01007387 */ /* 0x000fe80000100a00 */
[----:B------:R0:W-:Y:S04]  /*c3e0*/  STL.64 [R1+0x13a0], R8 ;  /* 0x0013a00801007387 */ /* 0x0001e80000100a00 */
[----:B------:R-:W-:Y:S04]  /*c3f0*/  LDSM.16.MT88.4 R12, [R0+UR7+0x80] ;  /* 0x00008007000c783b */ /* 0x000fe80008004200 */
[----:B0-----:R-:W2:Y:S04]  /*c400*/  LDL.64 R8, [R1+0x10] ;  /* 0x0000100001087983 */ /* 0x001ea80000100a00 */
[----:B--2---:R0:W-:Y:S02]  /*c410*/  STL.64 [R1+0x13c0], R8 ;  /* 0x0013c00801007387 */ /* 0x0041e40000100a00 */
[----:B0-----:R-:W-:-:S02]  /*c420*/  IMAD.MOV.U32 R8, RZ, RZ, R7 ;  /* 0x000000ffff087224 */ /* 0x001fc400078e0007 */
[----:B------:R-:W-:-:S05]  /*c430*/  IMAD.MOV.U32 R9, RZ, RZ, R6 ;  /* 0x000000ffff097224 */ /* 0x000fca00078e0006 */
[----:B------:R0:W-:Y:S02]  /*c440*/  STL.64 [R1+0x13d8], R8 ;  /* 0x0013d80801007387 */ /* 0x0001e40000100a00 */
[----:B0-----:R-:W-:Y:S02]  /*c450*/  IMAD.MOV.U32 R8, RZ, RZ, R5 ;  /* 0x000000ffff087224 */ /* 0x001fe400078e0005 */
[----:B------:R-:W-:Y:S02]  /*c460*/  IMAD.MOV.U32 R9, RZ, RZ, R4 ;  /* 0x000000ffff097224 */ /* 0x000fe400078e0004 */
[----:B------:R-:W0:Y:S04]  /*c470*/  LDSM.16.M88.4 R4, [R2+UR7+0x4e00] ;  /* 0x004e00070204783b */ /* 0x000e280008000200 */
[----:B------:R1:W-:Y:S04]  /*c480*/  STL.64 [R1+0x13f0], R8 ;  /* 0x0013f00801007387 */ /* 0x0003e80000100a00 */
[----:B-1----:R-:W2:Y:S04]  /*c490*/  LDL.LU.64 R8, [R1+0x2b0] ;  /* 0x0002b00001087983 */ /* 0x002ea80000300a00 */
[----:B------:R-:W2:Y:S04]  /*c4a0*/  LDL.LU.64 R10, [R1+0x2b8] ;  /* 0x0002b800010a7983 */ /* 0x000ea80000300a00 */
[----:B0-----:R-:W-:Y:S04]  /*c4b0*/  STL [R1+0x1398], R6 ;  /* 0x0013980601007387 */ /* 0x001fe80000100800 */
[----:B------:R-:W-:Y:S04]  /*c4c0*/  STL [R1+0x11a8], R7 ;  /* 0x0011a80701007387 */ /* 0x000fe80000100800 */
[----:B------:R-:W-:Y:S04]  /*c4d0*/  STL.64 [R1+0x13b8], R18 ;  /* 0x0013b81201007387 */ /* 0x000fe80000100a00 */
[----:B------:R0:W-:Y:S04]  /*c4e0*/  STL.64 [R1+0x13b0], R16 ;  /* 0x0013b01001007387 */ /* 0x0001e80000100a00 */
[----:B0-----:R-:W3:Y:S04]  /*c4f0*/  LDL.LU.64 R16, [R1+0x2a0] ;  /* 0x0002a00001107983 */ /* 0x001ee80000300a00 */
[----:B------:R-:W3:Y:S04]  /*c500*/  LDL.LU.64 R18, [R1+0x2a8] ;  /* 0x0002a80001127983 */ /* 0x000ee80000300a00 */
[----:B------:R-:W-:Y:S04]  /*c510*/  STL.64 [R1+0x1318], R22 ;  /* 0x0013181601007387 */ /* 0x000fe80000100a00 */
[----:B------:R0:W-:Y:S04]  /*c520*/  STL.64 [R1+0x1310], R20 ;  /* 0x0013101401007387 */ /* 0x0001e80000100a00 */
[----:B0-----:R-:W2:Y:S04]  /*c530*/  LDL.64 R20, [R1+0x60] ;  /* 0x0000600001147983 */ /* 0x001ea80000100a00 */
[----:B------:R-:W-:Y:S04]  /*c540*/  STL.64 [R1+0x12b0], R14 ;  /* 0x0012b00e01007387 */ /* 0x000fe80000100a00 */
[----:B------:R0:W-:Y:S04]  /*c550*/  STL.64 [R1+0x12a8], R12 ;  /* 0x0012a80c01007387 */ /* 0x0001e80000100a00 */
[----:B0-----:R-:W4:Y:S01]  /*c560*/  LDL.64 R12, [R1+0x40] ;  /* 0x00004000010c7983 */ /* 0x001f220000100a00 */
[----:B--2---:R-:W-:-:S15]  /*c570*/  HMMA.16816.F32 R8, R24, R20, R8 ;  /* 0x000000141808723c */ /* 0x004fde0000001808 */
[----:B------:R-:W-:-:S08]  /*c580*/  NOP ;  /* 0x0000000000007918 */ /* 0x000fd00000000000 */
[----:B------:R0:W-:Y:S04]  /*c590*/  STL.64 [R1+0x2b0], R8 ;  /* 0x0002b00801007387 */ /* 0x0001e80000100a00 */
[----:B------:R3:W-:Y:S04]  /*c5a0*/  STL.64 [R1+0x2b8], R10 ;  /* 0x0002b80a01007387 */ /* 0x0007e80000100a00 */
[----:B0-----:R-:W3:Y:S01]  /*c5b0*/  LDL.LU.64 R8, [R1+0x13f0] ;  /* 0x0013f00001087983 */ /* 0x001ee20000300a00 */
[----:B------:R-:W-:Y:S01]  /*c5c0*/  IMAD.MOV.U32 R2, RZ, RZ, R21 ;  /* 0x000000ffff027224 */ /* 0x000fe200078e0015 */
[----:B---3--:R-:W-:-:S15]  /*c5d0*/  HMMA.16816.F32 R8, R24, R8, R16 ;  /* 0x000000081808723c */ /* 0x008fde0000001810 */
[----:B------:R-:W-:-:S08]  /*c5e0*/  NOP ;  /* 0x0000000000007918 */ /* 0x000fd00000000000 */
[----:B------:R0:W-:Y:S01]  /*c5f0*/  STL [R1+0x2a0], R8 ;  /* 0x0002a00801007387 */ /* 0x0001e20000100800 */
[----:B------:R-:W-:-:S03]  /*c600*/  IMAD.MOV.U32 R29, RZ, RZ, R9 ;  /* 0x000000ffff1d7224 */ /* 0x000fc600078e0009 */
[----:B------:R-:W4:Y:S01]  /*c610*/  LDL.LU.64 R20, [R1+0x290] ;  /* 0x0002900001147983 */ /* 0x000f220000300a00 */
[----:B------:R-:W-:Y:S02]  /*c620*/  IMAD.MOV.U32 R28, RZ, RZ, R10 ;  /* 0x000000ffff1c7224 */ /* 0x000fe400078e000a */
[----:B------:R-:W-:Y:S01]  /*c630*/  IMAD.MOV.U32 R0, RZ, RZ, R11 ;  /* 0x000000ffff007224 */ /* 0x000fe200078e000b */
[----:B------:R-:W4:Y:S04]  /*c640*/  LDL.LU.64 R22, [R1+0x298] ;  /* 0x0002980001167983 */ /* 0x000f280000300a00 */
[----:B0-----:R-:W2:Y:S04]  /*c650*/  LDL.LU.64 R8, [R1+0x280] ;  /* 0x0002800001087983 */ /* 0x001ea80000300a00 */
[----:B------:R-:W2:Y:S04]  /*c660*/  LDL.LU.64 R10, [R1+0x288] ;  /* 0x00028800010a7983 */ /* 0x000ea80000300a00 */
[----:B------:R-:W3:Y:S04]  /*c670*/  LDL.LU.64 R16, [R1+0x400] ;  /* 0x0004000001107983 */ /* 0x000ee80000300a00 */
[----:B------:R-:W5:Y:S04]  /*c680*/  LDL.LU.64 R18, [R1+0x408] ;  /* 0x0004080001127983 */ /* 0x000f680000300a00 */
[----:B-----5:R-:W-:Y:S04]  /*c690*/  STL.64 [R1+0x13d0], R18 ;  /* 0x0013d01201007387 */ /* 0x020fe80000100a00 */
[----:B---3--:R0:W-:Y:S04]  /*c6a0*/  STL.64 [R1+0x13c8], R16 ;  /* 0x0013c81001007387 */ /* 0x0081e80000100a00 */
[----:B0-----:R-:W3:Y:S04]  /*c6b0*/  LDL.LU.64 R16, [R1+0x270] ;  /* 0x0002700001107983 */ /* 0x001ee80000300a00 */
[----:B------:R-:W5:Y:S01]  /*c6c0*/  LDL.LU.64 R18, [R1+0x278] ;  /* 0x0002780001127983 */ /* 0x000f620000300a00 */
[----:B----4-:R-:W-:Y:S03]  /*c6d0*/  HMMA.16816.F32 R20, R24, R12, R20 ;  /* 0x0000000c1814723c */ /* 0x010fe60000001814 */
[----:B-----5:R-:W-:Y:S04]  /*c6e0*/  STL.64 [R1+0x13e8], R18 ;  /* 0x0013e81201007387 */ /* 0x020fe80000100a00 */
[----:B---3--:R0:W-:Y:S04]  /*c6f0*/  STL.64 [R1+0x13e0], R16 ;  /* 0x0013e01001007387 */ /* 0x0081e80000100a00 */
[----:B0-----:R-:W2:Y:S04]  /*c700*/  LDL.64 R16, [R1+0x30] ;  /* 0x0000300001107983 */ /* 0x001ea80000100a00 */
[----:B------:R-:W-:Y:S04]  /*c710*/  STL [R1+0x1048], R28 ;  /* 0x0010481c01007387 */ /* 0x000fe80000100800 */
[----:B------:R-:W-:Y:S04]  /*c720*/  STL [R1+0x1044], R29 ;  /* 0x0010441d01007387 */ /* 0x000fe80000100800 */
[----:B------:R-:W-:Y:S04]  /*c730*/  STL [R1+0x1040], R0 ;  /* 0x0010400001007387 */ /* 0x000fe80000100800 */
[----:B------:R0:W-:Y:S04]  /*c740*/  STL.64 [R1+0x290], R20 ;  /* 0x0002901401007387 */ /* 0x0001e80000100a00 */
[----:B------:R1:W-:Y:S01]  /*c750*/  STL.64 [R1+0x298], R22 ;  /* 0x0002981601007387 */ /* 0x0003e20000100a00 */
[----:B0-----:R-:W-:-:S02]  /*c760*/  IMAD.MOV.U32 R21, RZ, RZ, R12 ;  /* 0x000000ffff157224 */ /* 0x001fc400078e000c */
[----:B------:R-:W-:Y:S02]  /*c770*/  IMAD.MOV.U32 R20, RZ, RZ, R13 ;  /* 0x000000ffff147224 */ /* 0x000fe400078e000d */
[----:B------:R-:W3:Y:S04]  /*c780*/  LDL.LU.64 R12, [R1+0x3f0] ;  /* 0x0003f000010c7983 */ /* 0x000ee80000300a00 */
[----:B------:R-:W3:Y:S04]  /*c790*/  LDL.LU.64 R14, [R1+0x3f8] ;  /* 0x0003f800010e7983 */ /* 0x000ee80000300a00 */
[----:B------:R-:W4:Y:S01]  /*c7a0*/  LDL.LU.64 R18, [R1+0x13e8] ;  /* 0x0013e80001127983 */ /* 0x000f220000300a00 */
[----:B--2---:R-:W-:Y:S06]  /*c7b0*/  HMMA.16816.F32 R8, R24, R16, R8 ;  /* 0x000000101808723c */ /* 0x004fec0000001808 */
[----:B------:R-:W-:-:S02]  /*c7c0*/  IMAD.MOV.U32 R6, RZ, RZ, R16 ;  /* 0x000000ffff067224 */ /* 0x000fc400078e0010 */
[----:B-1----:R-:W-:Y:S02]  /*c7d0*/  IMAD.MOV.U32 R23, RZ, RZ, R17 ;  /* 0x000000ffff177224 */ /* 0x002fe400078e0011 */
[----:B------:R-:W4:-:S13]  /*c7e0*/  LDL.LU.64 R16, [R1+0x13e0] ;  /* 0x0013e00001107983 */ /* 0x000f1a0000300a00 */
[----:B------:R4:W-:Y:S01]  /*c7f0*/  STL.64 [R1+0x288], R10 ;  /* 0x0002880a01007387 */ /* 0x0009e20000100a00 */
[----:B------:R-:W-:Y:S02]  /*c800*/  IMAD.MOV.U32 R29, RZ, RZ, R8 ;  /* 0x000000ffff1d7224 */ /* 0x000fe400078e0008 */
[----:B------:R-:W-:Y:S02]  /*c810*/  IMAD.MOV.U32 R0, RZ, RZ, R9 ;  /* 0x000000ffff007224 */ /* 0x000fe400078e0009 */
[----:B------:R-:W4:Y:S04]  /*c820*/  LDL.LU.64 R8, [R1+0x13d8] ;  /* 0x0013d80001087983 */ /* 0x000f280000300a00 */
[----:B------:R-:W-:Y:S04]  /*c830*/  STL [R1+0x1098], R0 ;  /* 0x0010980001007387 */ /* 0x000fe80000100800 */
[----:B------:R-:W-:Y:S01]  /*c840*/  STL [R1+0x104c], R29 ;  /* 0x00104c1d01007387 */ /* 0x000fe20000100800 */
[----:B----4-:R-:W-:Y:S03]  /*c850*/  HMMA.16816.F32 R8, R24, R8, R16 ;  /* 0x000000081808723c */ /* 0x010fe60000001810 */
[----:B------:R-:W2:Y:S04]  /*c860*/  LDL.LU.64 R18, [R1+0x13d0] ;  /* 0x0013d00001127983 */ /* 0x000ea80000300a00 */
[----:B------:R-:W2:-:S15]  /*c870*/  LDL.LU.64 R16, [R1+0x13c8] ;  /* 0x0013c80001107983 */ /* 0x000e9e0000300a00 */
[----:B------:R-:W-:-:S01]  /*c880*/  NOP ;  /* 0x0000000000007918 */ /* 0x000fc20000000000 */
[----:B------:R0:W-:Y:S04]  /*c890*/  STL.64 [R1+0x270], R8 ;  /* 0x0002700801007387 */ /* 0x0001e80000100a00 */
[----:B------:R-:W-:Y:S04]  /*c8a0*/  STL [R1+0x278], R10 ;  /* 0x0002780a01007387 */ /* 0x000fe80000100800 */
[----:B0-----:R-:W2:Y:S01]  /*c8b0*/  LDL.LU.64 R8, [R1+0x13c0] ;  /* 0x0013c00001087983 */ /* 0x001ea20000300a00 */
[----:B------:R-:W-:-:S05]  /*c8c0*/  IMAD.MOV.U32 R28, RZ, RZ, R11 ;  /* 0x000000ffff1c7224 */ /* 0x000fca00078e000b */
[----:B------:R-:W-:Y:S01]  /*c8d0*/  STL [R1+0x109c], R28 ;  /* 0x00109c1c01007387 */ /* 0x000fe20000100800 */
[----:B--2---:R-:W-:Y:S06]  /*c8e0*/  HMMA.16816.F32 R16, R24, R8, R16 ;  /* 0x000000081810723c */ /* 0x004fec0000001810 */
[----:B------:R-:W-:Y:S02]  /*c8f0*/  IMAD.MOV.U32 R22, RZ, RZ, R8 ;  /* 0x000000ffff167224 */ /* 0x000fe400078e0008 */
[----:B------:R-:W-:-:S15]  /*c900*/  IMAD.MOV.U32 R7, RZ, RZ, R9 ;  /* 0x000000ffff077224 */ /* 0x000fde00078e0009 */
[----:B------:R-:W-:Y:S04]  /*c910*/  STL.64 [R1+0x400], R16 ;  /* 0x0004001001007387 */ /* 0x000fe80000100a00 */
[----:B------:R0:W-:Y:S04]  /*c920*/  STL.64 [R1+0x408], R18 ;  /* 0x0004081201007387 */ /* 0x0001e80000100a00 */
[----:B0-----:R-:W2:Y:S04]  /*c930*/  LDL.LU.64 R18, [R1+0x13b8] ;  /* 0x0013b80001127983 */ /* 0x001ea80000300a00 */
[----:B------:R-:W2:Y:S04]  /*c940*/  LDL.LU.64 R16, [R1+0x13b0] ;  /* 0x0013b00001107983 */ /* 0x000ea80000300a00 */
[----:B------:R-:W4:Y:S04]  /*c950*/  LDL.LU.64 R10, [R1+0x13a8] ;  /* 0x0013a800010a7983 */ /* 0x000f280000300a00 */
[----:B------:R-:W3:Y:S04]  /*c960*/  LDL.LU.64 R8, [R1+0x13a0] ;  /* 0x0013a00001087983 */ /* 0x000ee80000300a00 */
[----:B------:R-:W-:Y:S01]  /*c970*/  STL [R1+0x1378], R22 ;  /* 0x0013781601007387 */ /* 0x000fe20000100800 */
[----:B---3--:R-:W-:-:S15]  /*c980*/  HMMA.16816.F32 R12, R24, R8, R12 ;  /* 0x00000008180c723c */ /* 0x008fde000000180c */
[----:B------:R-:W-:-:S08]  /*c990*/  NOP ;  /* 0x0000000000007918 */ /* 0x000fd00000000000 */
[----:B------:R0:W-:Y:S04]  /*c9a0*/  STL.64 [R1+0x3f0], R12 ;  /* 0x0003f00c01007387 */ /* 0x0001e80000100a00 */
[----:B------:R1:W-:Y:S04]  /*c9b0*/  STL.64 [R1+0x3f8], R14 ;  /* 0x0003f80e01007387 */ /* 0x0003e80000100a00 */
[----:B0-----:R-:W3:Y:S04]  /*c9c0*/  LDL.LU.64 R12, [R1+0x260] ;  /* 0x00026000010c7983 */ /* 0x001ee80000300a00 */
[----:B-1----:R-:W3:Y:S04]  /*c9d0*/  LDL.LU.64 R14, [R1+0x268] ;  /* 0x00026800010e7983 */ /* 0x002ee80000300a00 */
[----:B----4-:R-:W-:Y:S04]  /*c9e0*/  STL.64 [R1+0x1338], R10 ;  /* 0x0013380a01007387 */ /* 0x010fe80000100a00 */
[----:B------:R0:W-:Y:S04]  /*c9f0*/  STL.64 [R1+0x1330], R8 ;  /* 0x0013300801007387 */ /* 0x0001e80000100a00 */
[----:B0-----:R-:W4:Y:S04]  /*ca00*/  LDL.LU.64 R8, [R1+0x470] ;  /* 0x0004700001087983 */ /* 0x001f280000300a00 */
[----:B------:R-:W5:Y:S04]  /*ca10*/  LDL.LU.64 R10, [R1+0x478] ;  /* 0x00047800010a7983 */ /* 0x000f680000300a00 */
[----:B-----5:R-:W-:Y:S04]  /*ca20*/  STL.64 [R1+0x1348], R10 ;  /* 0x0013480a01007387 */ /* 0x020fe80000100a00 */
[----:B----4-:R0:W-:Y:S02]  /*ca30*/  STL.64 [R1+0x1340], R8 ;  /* 0x0013400801007387 */ /* 0x0101e40000100a00 */
[----:B0-----:R-:W-:-:S02]  /*ca40*/  IMAD.MOV.U32 R8, RZ, RZ, R6 ;  /* 0x000000ffff087224 */ /* 0x001fc400078e0006 */
[----:B------:R-:W-:Y:S01]  /*ca50*/  IMAD.MOV.U32 R9, RZ, RZ, R23 ;  /* 0x000000ffff097224 */ /* 0x000fe200078e0017 */
[----:B------:R-:W4:Y:S04]  /*ca60*/  LDL.LU R6, [R1+0x1398] ;  /* 0x0013980001067983 */ /* 0x000f280000300800 */
[----:B------:R0:W-:Y:S02]  /*ca70*/  STL.64 [R1+0x1358], R8 ;  /* 0x0013580801007387 */ /* 0x0001e40000100a00 */
[----:B0-----:R-:W-:Y:S02]  /*ca80*/  IMAD.MOV.U32 R8, RZ, RZ, R21 ;  /* 0x000000ffff087224 */ /* 0x001fe400078e0015 */
[----:B------:R-:W-:Y:S02]  /*ca90*/  IMAD.MOV.U32 R9, RZ, RZ, R20 ;  /* 0x000000ffff097224 */ /* 0x000fe400078e0014 */
[----:B------:R-:W5:Y:S04]  /*caa0*/  LDL.LU.64 R20, [R1+0x240] ;  /* 0x0002400001147983 */ /* 0x000f680000300a00 */
[----:B------:R-:W2:Y:S04]  /*cab0*/  LDL.LU.64 R22, [R1+0x248] ;  /* 0x0002480001167983 */ /* 0x000ea80000300a00 */
[----:B--2---:R-:W-:Y:S04]  /*cac0*/  STL.64 [R1+0x1388], R22 ;  /* 0x0013881601007387 */ /* 0x004fe80000100a00 */
[----:B-----5:R0:W-:Y:S04]  /*cad0*/  STL.64 [R1+0x1380], R20 ;  /* 0x0013801401007387 */ /* 0x0201e80000100a00 */
[----:B0-----:R-:W2:Y:S04]  /*cae0*/  LDL R20, [R1+0x60] ;  /* 0x0000600001147983 */ /* 0x001ea80000100800 */
[----:B------:R0:W-:Y:S04]  /*caf0*/  STL.64 [R1+0x1370], R8 ;  /* 0x0013700801007387 */ /* 0x0001e80000100a00 */
[----:B0-----:R-:W5:Y:S01]  /*cb00*/  LDL.64 R8, [R1+0x50] ;  /* 0x0000500001087983 */ /* 0x001f620000100a00 */
[----:B---3--:R-:W-:Y:S03]  /*cb10*/  HMMA.16816.F32 R12, R24, R4, R12 ;  /* 0x00000004180c723c */ /* 0x008fe6000000180c */
[----:B-----5:R0:W-:Y:S04]  /*cb20*/  STL.64 [R1+0x1390], R8 ;  /* 0x0013900801007387 */ /* 0x0201e80000100a00 */
[----:B0-----:R-:W2:Y:S04]  /*cb30*/  LDL.LU.64 R8, [R1+0x250] ;  /* 0x0002500001087983 */ /* 0x001ea80000300a00 */
[----:B------:R-:W2:Y:S04]  /*cb40*/  LDL.LU.64 R10, [R1+0x258] ;  /* 0x00025800010a7983 */ /* 0x000ea80000300a00 */
[----:B------:R-:W3:Y:S01]  /*cb50*/  LDL.64 R24, [R1+0x20] ;  /* 0x0000200001187983 */ /* 0x000ee20000100a00 */
[----:B------:R-:W-:-:S03]  /*cb60*/  IMAD.MOV.U32 R21, RZ, RZ, R2 ;  /* 0x000000ffff157224 */ /* 0x000fc600078e0002 */
[----:B---3--:R0:W-:Y:S04]  /*cb70*/  STL.64 [R1+0x1350], R24 ;  /* 0x0013501801007387 */ /* 0x0081e80000100a00 */
[----:B------:R-:W-:Y:S04]  /*cb80*/  STL.64 [R1+0x260], R12 ;  /* 0x0002600c01007387 */ /* 0x000fe80000100a00 */
[----:B------:R-:W-:Y:S04]  /*cb90*/  STL.64 [R1+0x268], R14 ;  /* 0x0002680e01007387 */ /* 0x000fe80000100a00 */
[----:B0-----:R-:W3:Y:S04]  /*cba0*/  LDL.LU.64 R24, [R1+0x220] ;  /* 0x0002200001187983 */ /* 0x001ee80000300a00 */
[----:B------:R-:W5:Y:S01]  /*cbb0*/  LDL.LU.64 R26, [R1+0x228] ;  /* 0x00022800011a7983 */ /* 0x000f620000300a00 */
[C---:B--2---:R-:W-:Y:S03]  /*cbc0*/  HMMA.16816.F32 R20, R16.reuse, R20, R8 ;  /* 0x000000141014723c */ /* 0x044fe60000001808 */
[----:B-----5:R-:W-:Y:S04]  /*cbd0*/  STL.64 [R1+0x1368], R26 ;  /* 0x0013681a01007387 */ /* 0x020fe80000100a00 */
[----:B---3--:R0:W-:Y:S04]  /*cbe0*/  STL.64 [R1+0x1360], R24 ;  /* 0x0013601801007387 */ /* 0x0081e80000100a00 */
[----:B0-----:R-:W2:Y:S04]  /*cbf0*/  LDL.LU.64 R24, [R1+0x230] ;  /* 0x0002300001187983 */ /* 0x001ea80000300a00 */
[----:B------:R-:W2:Y:S04]  /*cc00*/  LDL.LU.64 R26, [R1+0x238] ;  /* 0x00023800011a7983 */ /* 0x000ea80000300a00 */
[----:B------:R-:W3:Y:S04]  /*cc10*/  LDL.LU.64 R12, [R1+0x3e0] ;  /* 0x0003e000010c7983 */ /* 0x000ee80000300a00 */
[----:B------:R-:W3:Y:S04]  /*cc20*/  LDL.LU.64 R14, [R1+0x3e8] ;  /* 0x0003e800010e7983 */ /* 0x000ee80000300a00 */
[----:B----4-:R-:W-:Y:S04]  /*cc30*/  STL [R1+0x1328], R6 ;  /* 0x0013280601007387 */ /* 0x010fe80000100800 */
[----:B------:R-:W-:Y:S04]  /*cc40*/  STL.64 [R1+0x1320], R4 ;  /* 0x0013200401007387 */ /* 0x000fe80000100a00 */
[----:B------:R-:W4:Y:S04]  /*cc50*/  LDL.LU.64 R8, [R1+0x1390] ;  /* 0x0013900001087983 */ /* 0x000f280000300a00 */
[----:B------:R-:W-:Y:S04]  /*cc60*/  STL.64 [R1+0x250], R20 ;  /* 0x0002501401007387 */ /* 0x000fe80000100a00 */
[----:B------:R0:W-:Y:S04]  /*cc70*/  STL.64 [R1+0x258], R22 ;  /* 0x0002581601007387 */ /* 0x0001e80000100a00 */
[----:B0-----:R-:W4:Y:S04]  /*cc80*/  LDL.LU.64 R22, [R1+0x1388] ;  /* 0x0013880001167983 */ /* 0x001f280000300a00 */
[----:B------:R-:W4:Y:S02]  /*cc90*/  LDL.LU.64 R20, [R1+0x1380] ;  /* 0x0013800001147983 */ /* 0x000f240000300a00 */
[----:B----4-:R-:W-:-:S15]  /*cca0*/  HMMA.16816.F32 R20, R16, R8, R20 ;  /* 0x000000081014723c */ /* 0x010fde0000001814 */
[----:B------:R-:W-:-:S08]  /*ccb0*/  NOP ;  /* 0x0000000000007918 */ /* 0x000fd00000000000 */
[----:B------:R0:W-:Y:S04]  /*ccc0*/  STL.64 [R1+0x240], R20 ;  /* 0x0002401401007387 */ /* 0x0001e80000100a00 */
[----:B------:R1:W-:Y:S01]  /*ccd0*/  STL.64 [R1+0x248], R22 ;  /* 0x0002481601007387 */ /* 0x0003e20000100a00 */
[----:B0-----:R-:W-:Y:S02]  /*cce0*/  IMAD.MOV.U32 R21, RZ, RZ, R8 ;  /* 0x000000ffff157224 */ /* 0x001fe400078e0008 */
[----:B------:R-:W-:Y:S01]  /*ccf0*/  IMAD.MOV.U32 R20, RZ, RZ, R9 ;  /* 0x000000ffff147224 */ /* 0x000fe200078e0009 */
[----:B-1----:R-:W4:Y:S04]  /*cd00*/  LDL.LU R22, [R1+0x1378] ;  /* 0x0013780001167983 */ /* 0x002f280000300800 */
[----:B------:R-:W2:Y:S02]  /*cd10*/  LDL.LU.64 R8, [R1+0x1370] ;  /* 0x0013700001087983 */ /* 0x000ea40000300a00 */
[----:B--2---:R-:W-:Y:S02]  /*cd20*/  HMMA.16816.F32 R8, R16, R8, R24 ;  /* 0x000000081008723c */ /* 0x004fe40000001818 */
[----:B------:R-:W2:Y:S04]  /*cd30*/  LDL.LU.64 R26, [R1+0x1368] ;  /* 0x00136800011a7983 */ /* 0x000ea80000300a00 */
[----:B------:R-:W2:-:S15]  /*cd40*/  LDL.LU.64 R24, [R1+0x1360] ;  /* 0x0013600001187983 */ /* 0x000e9e0000300a00 */
[----:B------:R-:W-:-:S02]  /*cd50*/  NOP ;  /* 0x0000000000007918 */ /* 0x000fc40000000000 */
[----:B------:R0:W-:Y:S04]  /*cd60*/  STL.64 [R1+0x230], R8 ;  /* 0x0002300801007387 */ /* 0x0001e80000100a00 */
[----:B------:R2:W-:Y:S04]  /*cd70*/  STL.64 [R1+0x238], R10 ;  /* 0x0002380a01007387 */ /* 0x0005e80000100a00 */
[----:B0-----:R-:W2:Y:S02]  /*cd80*/  LDL.LU.64 R8, [R1+0x1358] ;  /* 0x0013580001087983 */ /* 0x001ea40000300a00 */
[----:B--2---:R-:W-:Y:S02]  /*cd90*/  HMMA.16816.F32 R8, R16, R8, R24 ;  /* 0x000000081008723c */ /* 0x004fe40000001818 */
[----:B------:R-:W2:-:S15]  /*cda0*/  LDL.LU.64 R24, [R1+0x1350] ;  /* 0x0013500001187983 */ /* 0x000e9e0000300a00 */
[----:B------:R-:W-:-:S06]  /*cdb0*/  NOP ;  /* 0x0000000000007918 */ /* 0x000fcc0000000000 */
[----:B------:R-:W-:Y:S04]  /*cdc0*/  STL.64 [R1+0x220], R8 ;  /* 0x0002200801007387 */ /* 0x000fe80000100a00 */
[----:B------:R0:W-:Y:S04]  /*cdd0*/  STL.64 [R1+0x228], R10 ;  /* 0x0002280a01007387 */ /* 0x0001e80000100a00 */
[----:B0-----:R-:W5:Y:S04]  /*cde0*/  LDL.LU.64 R10, [R1+0x1348] ;  /* 0x00134800010a7983 */ /* 0x001f680000300a00 */
[----:B------:R-:W5:Y:S01]  /*cdf0*/  LDL.LU.64 R8, [R1+0x1340] ;  /* 0x0013400001087983 */ /* 0x000f620000300a00 */
[----:B--2---:R-:W-:-:S02]  /*ce00*/  IMAD.MOV.U32 R2, RZ, RZ, R24 ;  /* 0x000000ffff027224 */ /* 0x004fc400078e0018 */
[----:B------:R-:W-:Y:S01]  /*ce10*/  IMAD.MOV.U32 R0, RZ, RZ, R25 ;  /* 0x000000ffff007224 */ /* 0x000fe200078e0019 */
[----:B-----5:R-:W-:Y:S01]  /*ce20*/  HMMA.16816.F32 R8, R16, R24, R8 ;  /* 0x000000181008723c */ /* 0x020fe20000001808 */
[----:B------:R-:W0:-:S15]  /*ce30*/  LDSM.16.MT88.4 R24, [R3+UR7+0x100] ;  /* 0x000100070318783b */ /* 0x000e1e0008004200 */
[----:B------:R-:W-:-:S07]  /*ce40*/  NOP ;  /* 0x0000000000007918 */ /* 0x000fce0000000000 */
[----:B------:R-:W-:Y:S04]  /*ce50*/  STL.64 [R1], R8 ;  /* 0x0000000801007387 */ /* 0x000fe80000100a00 */
[----:B------:R1:W-:Y:S04]  /*ce60*/  STL.64 [R1+0x8], R10 ;  /* 0x0000080a01007387 */ /* 0x0003e80000100a00 */
[----:B-1----:R-:W2:Y:S04]  /*ce70*/  LDL.LU.64 R10, [R1+0x1338] ;  /* 0x00133800010a7983 */ /* 0x002ea80000300a00 */
[----:B------:R-:W5:Y:S04]  /*ce80*/  LDL.LU.64 R8, [R1+0x1330] ;  /* 0x0013300001087983 */ /* 0x000f680000300a00 */
[----:B0-----:R-:W-:Y:S04]  /*ce90*/  STL.64 [R1+0x1238], R26 ;  /* 0x0012381a01007387 */ /* 0x001fe80000100a00 */
[----:B------:R4:W-:Y:S04]  /*cea0*/  STL.64 [R1+0x1230], R24 ;  /* 0x0012301801007387 */ /* 0x0009e80000100a00 */
[----:B------:R-:W5:Y:S01]  /*ceb0*/  LDL.LU.64 R4, [R1+0x3d0] ;  /* 0x0003d00001047983 */ /* 0x000f620000300a00 */
[----:B----4-:R-:W-:-:S02]  /*cec0*/  IMAD.MOV.U32 R24, RZ, RZ, R22 ;  /* 0x000000ffff187224 */ /* 0x010fc400078e0016 */
[----:B------:R-:W-:Y:S02]  /*ced0*/  IMAD.MOV.U32 R25, RZ, RZ, R7 ;  /* 0x000000ffff197224 */ /* 0x000fe400078e0007 */
[----:B------:R-:W5:Y:S05]  /*cee0*/  LDL.LU.64 R6, [R1+0x3d8] ;  /* 0x0003d80001067983 */ /* 0x000f6a0000300a00 */
[----:B---3--:R-:W-:-:S15]  /*cef0*/  HMMA.16816.F32 R12, R16, R24, R12 ;  /* 0x00000018100c723c */ /* 0x008fde000000180c */
[----:B------:R-:W-:-:S08]  /*cf00*/  NOP ;  /* 0x0000000000007918 */ /* 0x000fd00000000000 */
[----:B------:R0:W-:Y:S04]  /*cf10*/  STL.64 [R1+0x3e0], R12 ;  /* 0x0003e00c01007387 */ /* 0x0001e80000100a00 */
[----:B------:R1:W-:Y:S04]  /*cf20*/  STL.64 [R1+0x3e8], R14 ;  /* 0x0003e80e01007387 */ /* 0x0003e80000100a00 */
[----:B0-----:R-:W3:Y:S04]  /*cf30*/  LDL.LU.64 R12, [R1+0x3a0] ;  /* 0x0003a000010c7983 */ /* 0x001ee80000300a00 */
[----:B-1----:R-:W4:Y:S04]  /*cf40*/  LDL.LU.64 R14, [R1+0x3a8] ;  /* 0x0003a800010e7983 */ /* 0x002f280000300a00 */
[----:B----4-:R-:W-:Y:S04]  /*cf50*/  STL.64 [R1+0x12e8], R14 ;  /* 0x0012e80e01007387 */ /* 0x010fe80000100a00 */
[----:B---3--:R0:W-:Y:S02]  /*cf60*/  STL.64 [R1+0x12e0], R12 ;  /* 0x0012e00c01007387 */ /* 0x0081e40000100a00 */
[----:B0-----:R-:W-:-:S02]  /*cf70*/  IMAD.MOV.U32 R12, RZ, RZ, R21 ;  /* 0x000000ffff0c7224 */ /* 0x001fc400078e0015 */
[----:B------:R-:W-:Y:S02]  /*cf80*/  IMAD.MOV.U32 R13, RZ, RZ, R20 ;  /* 0x000000ffff0d7224 */ /* 0x000fe400078e0014 */
[----:B------:R-:W3:Y:S04]  /*cf90*/  LDL.LU.64 R20, [R1+0x210] ;  /* 0x0002100001147983 */ /* 0x000ee80000300a00 */
[----:B------:R-:W3:Y:S04]  /*cfa0*/  LDL.LU.64 R22, [R1+0x218] ;  /* 0x0002180001167983 */ /* 0x000ee80000300a00 */
[----:B------:R0:W-:Y:S04]  /*cfb0*/  STL.64 [R1+0x12f8], R12 ;  /* 0x0012f80c01007387 */ /* 0x0001e80000100a00 */
[----:B0-----:R-:W4:Y:S04]  /*cfc0*/  LDL.64 R12, [R1+0x60] ;  /* 0x00006000010c7983 */ /* 0x001f280000100a00 */
[----:B------:R0:W-:Y:S04]  /*cfd0*/  STL.64 [R1+0x12c8], R24 ;  /* 0x0012c81801007387 */ /* 0x0001e80000100a00 */
[----:B0-----:R-:W2:Y:S04]  /*cfe0*/  LDL.64 R24, [R1+0x30] ;  /* 0x0000300001187983 */ /* 0x001ea80000100a00 */
[----:B--2---:R0:W-:Y:S04]  /*cff0*/  STL.64 [R1+0x12d8], R24 ;  /* 0x0012d81801007387 */ /* 0x0041e80000100a00 */
[----:B0-----:R-:W2:Y:S01]  /*d000*/  LDL.64 R24, [R1+0x40] ;  /* 0x0000400001187983 */ /* 0x001ea20000100a00 */
[----:B-----5:R-:W-:Y:S03]  /*d010*/  HMMA.16816.F32 R4, R16, R8, R4 ;  /* 0x000000081004723c */ /* 0x020fe60000001804 */
[----:B--2---:R0:W-:Y:S04]  /*d020*/  STL.64 [R1+0x12f0], R24 ;  /* 0x0012f01801007387 */ /* 0x0041e80000100a00 */
[----:B0-----:R-:W2:Y:S04]  /*d030*/  LDL.LU.64 R24, [R1+0x3b0] ;  /* 0x0003b00001187983 */ /* 0x001ea80000300a00 */
[----:B------:R-:W5:Y:S04]  /*d040*/  LDL.LU.64 R26, [R1+0x3b8] ;  /* 0x0003b800011a7983 */ /* 0x000f680000300a00 */
[----:B-----5:R-:W-:Y:S04]  /*d050*/  STL.64 [R1+0x1308], R26 ;  /* 0x0013081a01007387 */ /* 0x020fe80000100a00 */
[----:B--2---:R0:W-:Y:S04]  /*d060*/  STL.64 [R1+0x1300], R24 ;  /* 0x0013001801007387 */ /* 0x0041e80000100a00 */
[----:B0-----:R-:W2:Y:S04]  /*d070*/  LDL.LU.64 R24, [R1+0x3c0] ;  /* 0x0003c00001187983 */ /* 0x001ea80000300a00 */
[----:B------:R-:W2:Y:S04]  /*d080*/  LDL.LU.64 R26, [R1+0x3c8] ;  /* 0x0003c800011a7983 */ /* 0x000ea80000300a00 */
[----:B------:R-:W-:Y:S04]  /*d090*/  STL.64 [R1+0x3d0], R4 ;  /* 0x0003d00401007387 */ /* 0x000fe80000100a00 */
[----:B------:R0:W-:Y:S04]  /*d0a0*/  STL.64 [R1+0x3d8], R6 ;  /* 0x0003d80601007387 */ /* 0x0001e80000100a00 */
[----:B0-----:R-:W5:Y:S04]  /*d0b0*/  LDL.LU R6, [R1+0x1328] ;  /* 0x0013280001067983 */ /* 0x001f680000300800 */
[----:B------:R-:W3:Y:S04]  /*d0c0*/  LDL.LU.64 R4, [R1+0x1320] ;  /* 0x0013200001047983 */ /* 0x000ee80000300a00 */
[----:B------:R-:W-:Y:S04]  /*d0d0*/  STL.64 [R1+0x12c0], R10 ;  /* 0x0012c00a01007387 */ /* 0x000fe80000100a00 */
[----:B------:R0:W-:Y:S02]  /*d0e0*/  STL.64 [R1+0x12b8], R8 ;  /* 0x0012b80801007387 */ /* 0x0001e40000100a00 */
[----:B0-----:R-:W-:-:S02]  /*d0f0*/  IMAD.MOV.U32 R8, RZ, RZ, R2 ;  /* 0x000000ffff087224 */ /* 0x001fc400078e0002 */
[----:B------:R-:W-:-:S05]  /*d100*/  IMAD.MOV.U32 R9, RZ, RZ, R0 ;  /* 0x000000ffff097224 */ /* 0x000fca00078e0000 */
[----:B------:R0:W-:Y:S04]  /*d110*/  STL.64 [R1+0x12d0], R8 ;  /* 0x0012d00801007387 */ /* 0x0001e80000100a00 */
[----:B0-----:R-:W5:Y:S04]  /*d120*/  LDL.LU.64 R8, [R1+0x390] ;  /* 0x0003900001087983 */ /* 0x001f680000300a00 */
[----:B------:R-:W5:Y:S01]  /*d130*/  LDL.LU.64 R10, [R1+0x398] ;  /* 0x00039800010a7983 */ /* 0x000f620000300a00 */
[----:B---3--:R-:W-:Y:S03]  /*d140*/  HMMA.16816.F32 R16, R16, R4, R20 ;  /* 0x000000041010723c */ /* 0x008fe60000001814 */
[----:B------:R-:W2:Y:S04]  /*d150*/  LDL.LU.64 R22, [R1+0x1318] ;  /* 0x0013180001167983 */ /* 0x000ea80000300a00 */
[----:B------:R-:W2:Y:S01]  /*d160*/  LDL.LU.64 R20, [R1+0x1310] ;  /* 0x0013100001147983 */ /* 0x000ea20000300a00 */
[----:B----4-:R-:W-:-:S02]  /*d170*/  IMAD.MOV.U32 R2, RZ, RZ, R12 ;  /* 0x000000ffff027224 */ /* 0x010fc400078e000c */
[----:B------:R-:W-:-:S13]  /*d180*/  IMAD.MOV.U32 R0, RZ, RZ, R13 ;  /* 0x000000ffff007224 */ /* 0x000fda00078e000d */
[----:B------:R0:W-:Y:S04]  /*d190*/  STL.64 [R1+0x210], R16 ;  /* 0x0002101001007387 */ /* 0x0001e80000100a00 */
[----:B------:R1:W-:Y:S04]  /*d1a0*/  STL.64 [R1+0x218], R18 ;  /* 0x0002181201007387 */ /* 0x0003e80000100a00 */
[----:B0-----:R-:W3:Y:S04]  /*d1b0*/  LDL.LU.64 R16, [R1+0x380] ;  /* 0x0003800001107983 */ /* 0x001ee80000300a00 */
[----:B-1----:R-:W3:Y:S01]  /*d1c0*/  LDL.LU.64 R18, [R1+0x388] ;  /* 0x0003880001127983 */ /* 0x002ee20000300a00 */
[----:B--2---:R-:W-:-:S15]  /*d1d0*/  HMMA.16816.F32 R24, R20, R12, R24 ;  /* 0x0000000c1418723c */ /* 0x004fde0000001818 */
[----:B------:R-:W-:-:S08]  /*d1e0*/  NOP ;  /* 0x0000000000007918 */ /* 0x000fd00000000000 */
[----:B------:R-:W-:Y:S04]  /*d1f0*/  STL.64 [R1+0x3c0], R24 ;  /* 0x0003c01801007387 */ /* 0x000fe80000100a00 */
[----:B------:R0:W-:Y:S04]  /*d200*/  STL.64 [R1+0x3c8], R26 ;  /* 0x0003c81a01007387 */ /* 0x0001e80000100a00 */
[----:B0-----:R-:W2:Y:S04]  /*d210*/  LDL.LU.64 R26, [R1+0x1308] ;  /* 0x00130800011a7983 */ /* 0x001ea80000300a00 */
[----:B------:R-:W2:Y:S04]  /*d220*/  LDL.LU.64 R24, [R1+0x1300] ;  /* 0x0013000001187983 */ /* 0x000ea80000300a00 */
[----:B------:R-:W2:Y:S02]  /*d230*/  LDL.LU.64 R12, [R1+0x12f8] ;  /* 0x0012f800010c7983 */ /* 0x000ea40000300a00 */
[----:B--2---:R-:W-:Y:S02]  /*d240*/  HMMA.16816.F32 R12, R20, R12, R24 ;  /* 0x0000000c140c723c */ /* 0x004fe40000001818 */
[----:B------:R-:W2:-:S15]  /*d250*/  LDL.LU.64 R24, [R1+0x12f0] ;  /* 0x0012f00001187983 */ /* 0x000e9e0000300a00 */
[----:B------:R-:W-:-:S06]  /*d260*/  NOP ;  /* 0x0000000000007918 */ /* 0x000fcc0000000000 */
[----:B------:R-:W-:Y:S04]  /*d270*/  STL.64 [R1+0x3b0], R12 ;  /* 0x0003b00c01007387 */ /* 0x000fe80000100a00 */
[----:B------:R0:W-:Y:S04]  /*d280*/  STL.64 [R1+0x3b8], R14 ;  /* 0x0003b80e01007387 */ /* 0x0001e80000100a00 */
[----:B0-----:R-:W4:Y:S04]  /*d290*/  LDL.LU.64 R14, [R1+0x12e8] ;  /* 0x0012e800010e7983 */ /* 0x001f280000300a00 */
[----:B------:R-:W4:Y:S01]  /*d2a0*/  LDL.LU.64 R12, [R1+0x12e0] ;  /* 0x0012e000010c7983 */ /* 0x000f220000300a00 */
[----:B--2---:R-:W-:Y:S01]  /*d2b0*/  IMAD.MOV.U32 R7, RZ, RZ, R25 ;  /* 0x000000ffff077224 */ /* 0x004fe200078e0019 */
[----:B----4-:R-:W-:-:S15]  /*d2c0*/  HMMA.16816.F32 R12, R20, R24, R12 ;  /* 0x00000018140c723c */ /* 0x010fde000000180c */
[----:B------:R-:W-:-:S08]  /*d2d0*/  NOP ;  /* 0x0000000000007918 */ /* 0x000fd00000000000 */
[----:B------:R0:W-:Y:S04]  /*d2e0*/  STL.64 [R1+0x3a0], R12 ;  /* 0x0003a00c01007387 */ /* 0x0001e80000100a00 */
[----:B------:R-:W-:Y:S01]  /*d2f0*/  STL.64 [R1+0x3a8], R14 ;  /* 0x0003a80e01007387 */ /* 0x000fe20000100a00 */
[----:B0-----:R-:W-:-:S03]  /*d300*/  IMAD.MOV.U32 R12, RZ, RZ, R24 ;  /* 0x000000ffff0c7224 */ /* 0x001fc600078e0018 */
[----:B------:R-:W5:Y:S02]  /*d310*/  LDL.LU.64 R24, [R1+0x12d8] ;  /* 0x0012d80001187983 */ /* 0x000f640000300a00 */
[----:B-----5:R-:W-:-:S15]  /*d320*/  HMMA.16816.F32 R8, R20, R24, R8 ;  /* 0x000000181408723c */ /* 0x020fde0000001808 */
[----:B------:R-:W-:-:S08]  /*d330*/  NOP ;  /* 0x0000000000007918 */ /* 0x000fd00000000000 */
[----:B------:R0:W-:Y:S04]  /*d340*/  STL.64 [R1+0x390], R8 ;  /* 0x0003900801007387 */ /* 0x0001e80000100a00 */
[----:B------:R1:W-:Y:S04]  /*d350*/  STL.64 [R1+0x398], R10 ;  /* 0x0003980a01007387 */ /* 0x0003e80000100a00 */
[----:B0-----:R-:W3:Y:S01]  /*d360*/  LDL.LU.64 R8, [R1+0x12d0] ;  /* 0x0012d00001087983 */ /* 0x001ee20000300a00 */
[----:B------:R-:W-:Y:S01]  /*d370*/  IMAD.MOV.U32 R14, RZ, RZ, R24 ;  /* 0x000000ffff0e7224 */ /* 0x000fe200078e0018 */
[----:B------:R-:W-:Y:S01]  /*d380*/  LOP3.LUT R29, R3, 0x40, RZ, 0x3c, !PT ;  /* 0x00000040031d7812 */ /* 0x000fe200078e3cff */
[----:B------:R-:W-:-:S02]  /*d390*/  IMAD.MOV.U32 R13, RZ, RZ, R25 ;  /* 0x000000ffff0d7224 */ /* 0x000fc400078e0019 */
[----:B------:R-:W2:Y:S01]  /*d3a0*/  LDL.LU.64 R24, [R1+0x12c8] ;  /* 0x0012c80001187983 */ /* 0x000ea20000300a00 */
[----:B---3--:R-:W-:Y:S03]  /*d3b0*/  HMMA.16816.F32 R16, R20, R8, R16 ;  /* 0x000000081410723c */ /* 0x008fe60000001810 */
[----:B------:R-:W2:Y:S04]  /*d3c0*/  LDL.LU.64 R8, [R1+0x370] ;  /* 0x0003700001087983 */ /* 0x000ea80000300a00 */
[----:B-1----:R-:W2:-:S15]  /*d3d0*/  LDL.LU.64 R10, [R1+0x378] ;  /* 0x00037800010a7983 */ /* 0x002e9e0000300a00 */
[----:B------:R-:W-:-:S01]  /*d3e0*/  NOP ;  /* 0x0000000000007918 */ /* 0x000fc20000000000 */
[----:B------:R-:W-:Y:S04]  /*d3f0*/  STL.64 [R1+0x380], R16 ;  /* 0x0003801001007387 */ /* 0x000fe80000100a00 */
[----:B------:R-:W-:Y:S04]  /*d400*/  STL.64 [R1+0x388], R18 ;  /* 0x0003881201007387 */ /* 0x000fe80000100a00 */
[----:B------:R-:W0:Y:S04]  /*d410*/  LDSM.16.MT88.4 R16, [R29+UR7+0x100] ;  /* 0x000100071d10783b */ /* 0x000e280008004200 */
[----:B0-----:R-:W-:Y:S04]  /*d420*/  STL.64 [R1+0x11b8], R18 ;  /* 0x0011b81201007387 */ /* 0x001fe80000100a00 */
[----:B------:R0:W-:Y:S04]  /*d430*/  STL.64 [R1+0x11b0], R16 ;  /* 0x0011b01001007387 */ /* 0x0001e80000100a00 */
[----:B0-----:R-:W3:Y:S04]  /*d440*/  LDL.64 R16, [R1+0x20] ;  /* 0x0000200001107983 */ /* 0x001ee80000100a00 */
[----:B---3--:R0:W-:Y:S02]  /*d450*/  STL.64 [R1+0x1250], R16 ;  /* 0x0012501001007387 */ /* 0x0081e40000100a00 */
[----:B0-----:R-:W-:-:S02]  /*d460*/  IMAD.MOV.U32 R16, RZ, RZ, R14 ;  /* 0x000000ffff107224 */ /* 0x001fc400078e000e */
[----:B------:R-:W-:-:S05]  /*d470*/  IMAD.MOV.U32 R17, RZ, RZ, R13 ;  /* 0x000000ffff117224 */ /* 0x000fca00078e000d */
[----:B------:R0:W-:Y:S02]  /*d480*/  STL.64 [R1+0x1260], R16 ;  /* 0x0012601001007387 */ /* 0x0001e40000100a00 */
[----:B0-----:R-:W-:Y:S02]  /*d490*/  IMAD.MOV.U32 R16, RZ, RZ, R12 ;  /* 0x000000ffff107224 */ /* 0x001fe400078e000c */
[----:B------:R-:W-:-:S05]  /*d4a0*/  IMAD.MOV.U32 R17, RZ, RZ, R7 ;  /* 0x000000ffff117224 */ /* 0x000fca00078e0007 */
[----:B------:R0:W-:Y:S04]  /*d4b0*/  STL.64 [R1+0x1278], R16 ;  /* 0x0012781001007387 */ /* 0x0001e80000100a00 */
[----:B0-----:R-:W3:Y:S01]  /*d4c0*/  LDL.64 R16, [R1+0x50] ;  /* 0x0000500001107983 */ /* 0x001ee20000100a00 */
[----:B--2---:R-:W-:Y:S03]  /*d4d0*/  HMMA.16816.F32 R8, R20, R24, R8 ;  /* 0x000000181408723c */ /* 0x004fe60000001808 */
[----:B---3--:R-:W-:Y:S04]  /*d4e0*/  STL.64 [R1+0x1290], R16 ;  /* 0x0012901001007387 */ /* 0x008fe80000100a00 */
[----:B------:R-:W2:Y:S04]  /*d4f0*/  LDL.LU.64 R12, [R1+0x360] ;  /* 0x00036000010c7983 */ /* 0x000ea80000300a00 */
[----:B------:R-:W2:-:S12]  /*d500*/  LDL.LU.64 R14, [R1+0x368] ;  /* 0x00036800010e7983 */ /* 0x000e980000300a00 */
[----:B------:R-:W-:Y:S04]  /*d510*/  STL.64 [R1+0x370], R8 ;  /* 0x0003700801007387 */ /* 0x000fe80000100a00 */
[----:B------:R0:W-:Y:S04]  /*d520*/  STL.64 [R1+0x378], R10 ;  /* 0x0003780a01007387 */ /* 0x0001e80000100a00 */
[----:B0-----:R-:W3:Y:S04]  /*d530*/  LDL.LU.64 R10, [R1+0x12c0] ;  /* 0x0012c000010a7983 */ /* 0x001ee80000300a00 */
[----:B------:R-:W2:Y:S04]  /*d540*/  LDL.LU.64 R8, [R1+0x12b8] ;  /* 0x0012b80001087983 */ /* 0x000ea80000300a00 */
[----:B------:R0:W-:Y:S04]  /*d550*/  STL.64 [R1+0x1258], R24 ;  /* 0x0012581801007387 */ /* 0x0001e80000100a00 */
[----:B0-----:R-:W4:Y:S04]  /*d560*/  LDL.LU.64 R24, [R1+0x440] ;  /* 0x0004400001187983 */ /* 0x001f280000300a00 */
[----:B------:R-:W5:Y:S04]  /*d570*/  LDL.LU.64 R26, [R1+0x448] ;  /* 0x00044800011a7983 */ /* 0x000f680000300a00 */
[----:B-----5:R-:W-:Y:S04]  /*d580*/  STL.64 [R1+0x1270], R26 ;  /* 0x0012701a01007387 */ /* 0x020fe80000100a00 */
[----:B----4-:R0:W-:Y:S04]  /*d590*/  STL.64 [R1+0x1268], R24 ;  /* 0x0012681801007387 */ /* 0x0101e80000100a00 */
[----:B0-----:R-:W4:Y:S04]  /*d5a0*/  LDL.LU.64 R24, [R1+0x450] ;  /* 0x0004500001187983 */ /* 0x001f280000300a00 */
[----:B------:R-:W5:Y:S01]  /*d5b0*/  LDL.LU.64 R26, [R1+0x458] ;  /* 0x00045800011a7983 */ /* 0x000f620000300a00 */
[----:B--2---:R-:W-:Y:S03]  /*d5c0*/  HMMA.16816.F32 R12, R20, R8, R12 ;  /* 0x00000008140c723c */ /* 0x004fe6000000180c */
[----:B-----5:R-:W-:Y:S04]  /*d5d0*/  STL.64 [R1+0x1288], R26 ;  /* 0x0012881a01007387 */ /* 0x020fe80000100a00 */
[----:B----4-:R0:W-:Y:S04]  /*d5e0*/  STL.64 [R1+0x1280], R24 ;  /* 0x0012801801007387 */ /* 0x0101e80000100a00 */
[----:B0-----:R-:W2:Y:S04]  /*d5f0*/  LDL.LU.64 R24, [R1+0x340] ;  /* 0x0003400001187983 */ /* 0x001ea80000300a00 */
[----:B------:R-:W4:Y:S04]  /*d600*/  LDL.LU.64 R26, [R1+0x348] ;  /* 0x00034800011a7983 */ /* 0x000f280000300a00 */
[----:B----4-:R-:W-:Y:S04]  /*d610*/  STL.64 [R1+0x12a0], R26 ;  /* 0x0012a01a01007387 */ /* 0x010fe80000100a00 */
[----:B--2---:R0:W-:Y:S04]  /*d620*/  STL.64 [R1+0x1298], R24 ;  /* 0x0012981801007387 */ /* 0x0041e80000100a00 */
[----:B0-----:R-:W2:Y:S04]  /*d630*/  LDL.LU.64 R24, [R1+0x350] ;  /* 0x0003500001187983 */ /* 0x001ea80000300a00 */
[----:B------:R-:W2:Y:S04]  /*d640*/  LDL.LU.64 R26, [R1+0x358] ;  /* 0x00035800011a7983 */ /* 0x000ea80000300a00 */
[----:B------:R-:W-:Y:S04]  /*d650*/  STL.64 [R1+0x360], R12 ;  /* 0x0003600c01007387 */ /* 0x000fe80000100a00 */
[----:B------:R0:W-:Y:S04]  /*d660*/  STL.64 [R1+0x368], R14 ;  /* 0x0003680e01007387 */ /* 0x0001e80000100a00 */
[----:B0-----:R-:W2:Y:S04]  /*d670*/  LDL.LU.64 R14, [R1+0x12b0] ;  /* 0x0012b000010e7983 */ /* 0x001ea80000300a00 */
[----:B------:R-:W2:Y:S04]  /*d680*/  LDL.LU.64 R12, [R1+0x12a8] ;  /* 0x0012a800010c7983 */ /* 0x000ea80000300a00 */
[----:B---3--:R-:W-:Y:S04]  /*d690*/  STL.64 [R1+0x1248], R10 ;  /* 0x0012480a01007387 */ /* 0x008fe80000100a00 */
[----:B------:R0:W-:Y:S04]  /*d6a0*/  STL.64 [R1+0x1240], R8 ;  /* 0x0012400801007387 */ /* 0x0001e80000100a00 */
[----:B0-----:R-:W3:Y:S04]  /*d6b0*/  LDL.LU.64 R8, [R1+0x200] ;  /* 0x0002000001087983 */ /* 0x001ee80000300a00 */
[----:B------:R-:W3:Y:S01]  /*d6c0*/  LDL.LU.64 R10, [R1+0x208] ;  /* 0x00020800010a7983 */ /* 0x000ee20000300a00 */
[----:B------:R-:W-:-:S02]  /*d6d0*/  IMAD.MOV.U32 R16, RZ, RZ, R2 ;  /* 0x000000ffff107224 */ /* 0x000fc400078e0002 */
[----:B------:R-:W-:-:S07]  /*d6e0*/  IMAD.MOV.U32 R17, RZ, RZ, R0 ;  /* 0x000000ffff117224 */ /* 0x000fce00078e0000 */
[----:B--2---:R-:W-:Y:S06]  /*d6f0*/  HMMA.16816.F32 R16, R12, R16, R24 ;  /* 0x000000100c10723c */ /* 0x004fec0000001818 */
[----:B---3--:R-:W-:Y:S01]  /*d700*/  HMMA.16816.F32 R8, R20, R4, R8 ;  /* 0x000000041408723c */ /* 0x008fe20000001808 */
[----:B------:R-:W2:Y:S04]  /*d710*/  LDL.LU.64 R20, [R1+0x430] ;  /* 0x0004300001147983 */ /* 0x000ea80000300a00 */
[----:B------:R-:W2:-:S15]  /*d720*/  LDL.LU.64 R22, [R1+0x438] ;  /* 0x0004380001167983 */ /* 0x000e9e0000300a00 */
[----:B------:R-:W-:-:S03]  /*d730*/  NOP ;  /* 0x0000000000007918 */ /* 0x000fc60000000000 */
[----:B------:R0:W-:Y:S04]  /*d740*/  STL.64 [R1+0x200], R8 ;  /* 0x0002000801007387 */ /* 0x0001e80000100a00 */
[----:B------:R1:W-:Y:S04]  /*d750*/  STL.64 [R1+0x208], R10 ;  /* 0x0002080a01007387 */ /* 0x0003e80000100a00 */
[----:B0-----:R-:W3:Y:S04]  /*d760*/  LDL.LU.64 R8, [R1+0x420] ;  /* 0x0004200001087983 */ /* 0x001ee80000300a00 */
[----:B-1----:R-:W3:Y:S04]  /*d770*/  LDL.LU.64 R10, [R1+0x428] ;  /* 0x00042800010a7983 */ /* 0x002ee80000300a00 */
[----:B------:R-:W4:Y:S04]  /*d780*/  LDL.LU.64 R26, [R1+0x12a0] ;  /* 0x0012a000011a7983 */ /* 0x000f280000300a00 */
[----:B------:R-:W4:Y:S04]  /*d790*/  LDL.LU.64 R24, [R1+0x1298] ;  /* 0x0012980001187983 */ /* 0x000f280000300a00 */
[----:B------:R0:W-:Y:S04]  /*d7a0*/  STL.64 [R1+0x350], R16 ;  /* 0x0003501001007387 */ /* 0x0001e80000100a00 */
[----:B------:R-:W-:Y:S04]  /*d7b0*/  STL.64 [R1+0x358], R18 ;  /* 0x0003581201007387 */ /* 0x000fe80000100a00 */
[----:B0-----:R-:W4:Y:S02]  /*d7c0*/  LDL.LU.64 R16, [R1+0x1290] ;  /* 0x0012900001107983 */ /* 0x001f240000300a00 */
[----:B----4-:R-:W-:Y:S06]  /*d7d0*/  HMMA.16816.F32 R24, R12, R16, R24 ;  /* 0x000000100c18723c */ /* 0x010fec0000001818 */
[----:B------:R-:W-:-:S02]  /*d7e0*/  IMAD.MOV.U32 R28, RZ, RZ, R16 ;  /* 0x000000ffff1c7224 */ /* 0x000fc400078e0010 */
[----:B------:R-:W-:-:S15]  /*d7f0*/  IMAD.MOV.U32 R7, RZ, RZ, R17 ;  /* 0x000000ffff077224 */ /* 0x000fde00078e0011 */
[----:B------:R-:W-:Y:S04]  /*d800*/  STL.64 [R1+0x340], R24 ;  /* 0x0003401801007387 */ /* 0x000fe80000100a00 */
[----:B------:R0:W-:Y:S04]  /*d810*/  STL.64 [R1+0x348], R26 ;  /* 0x0003481a01007387 */ /* 0x0001e80000100a00 */
[----:B0-----:R-:W4:Y:S04]  /*d820*/  LDL.LU.64 R26, [R1+0x1288] ;  /* 0x00128800011a7983 */ /* 0x001f280000300a00 */
[----:B------:R-:W4:Y:S04]  /*d830*/  LDL.LU.64 R24, [R1+0x1280] ;  /* 0x0012800001187983 */ /* 0x000f280000300a00 */
[----:B------:R-:W4:Y:S02]  /*d840*/  LDL.LU.64 R16, [R1+0x1278] ;  /* 0x0012780001107983 */ /* 0x000f240000300a00 */
[----:B----4-:R-:W-:Y:S02]  /*d850*/  HMMA.16816.F32 R16, R12, R16, R24 ;  /* 0x000000100c10723c */ /* 0x010fe40000001818 */
[----:B------:R-:W4:Y:S04]  /*d860*/  LDL.LU.64 R26, [R1+0x1270] ;  /* 0x00127000011a7983 */ /* 0x000f280000300a00 */
[----:B------:R-:W4:-:S15]  /*d870*/  LDL.LU.64 R24, [R1+0x1268] ;  /* 0x0012680001187983 */ /* 0x000f1e0000300a00 */
[----:B------:R-:W-:-:S02]  /*d880*/  NOP ;  /* 0x0000000000007918 */ /* 0x000fc40000000000 */
[----:B------:R0:W-:Y:S04]  /*d890*/  STL.64 [R1+0x450], R16 ;  /* 0x0004501001007387 */ /* 0x0001e80000100a00 */
[----:B------:R4:W-:Y:S04]  /*d8a0*/  STL.64 [R1+0x458], R18 ;  /* 0x0004581201007387 */ /* 0x0009e80000100a00 */
[----:B0-----:R-:W4:Y:S02]  /*d8b0*/  LDL.LU.64 R16, [R1+0x1260] ;  /* 0x0012600001107983 */ /* 0x001f240000300a00 */
[----:B----4-:R-:W-:Y:S02]  /*d8c0*/  HMMA.16816.F32 R16, R12, R16, R24 ;  /* 0x000000100c10723c */ /* 0x010fe40000001818 */
[----:B------:R-:W3:-:S15]  /*d8d0*/  LDL.LU.64 R24, [R1+0x1258] ;  /* 0x0012580001187983 */ /* 0x000ede0000300a00 */
[----:B------:R-:W-:-:S06]  /*d8e0*/  NOP ;  /* 0x0000000000007918 */ /* 0x000fcc0000000000 */
[----:B------:R0:W-:Y:S04]  /*d8f0*/  STL.64 [R1+0x440], R16 ;  /* 0x0004401001007387 */ /* 0x0001e80000100a00 */
[----:B------:R1:W-:Y:S04]  /*d900*/  STL.64 [R1+0x448], R18 ;  /* 0x0004481201007387 */ /* 0x0003e80000100a00 */
[----:B0-----:R-:W2:Y:S02]  /*d910*/  LDL.LU.64 R16, [R1+0x1250] ;  /* 0x0012500001107983 */ /* 0x001ea40000300a00 */
[----:B--2---:R-:W-:-:S15]  /*d920*/  HMMA.16816.F32 R20, R12, R16, R20 ;  /* 0x000000100c14723c */ /* 0x004fde0000001814 */
[----:B------:R-:W-:-:S08]  /*d930*/  NOP ;  /* 0x0000000000007918 */ /* 0x000fd00000000000 */
[----:B------:R-:W-:Y:S04]  /*d940*/  STL.64 [R1+0x430], R20 ;  /* 0x0004301401007387 */ /* 0x000fe80000100a00 */
[----:B------:R-:W-:Y:S04]  /*d950*/  STL.64 [R1+0x438], R22 ;  /* 0x0004381601007387 */ /* 0x000fe80000100a00 */
[----:B------:R-:W0:Y:S01]  /*d960*/  LDSM.16.MT88.4 R20, [R3+UR7+0x180] ;  /* 0x000180070314783b */ /* 0x000e220008004200 */
[----:B------:R-:W-:Y:S02]  /*d970*/  IMAD.MOV.U32 R2, RZ, RZ, R16 ;  /* 0x000000ffff027224 */ /* 0x000fe400078e0010 */
[----:B------:R-:W-:-:S02]  /*d980*/  IMAD.MOV.U32 R0, RZ, RZ, R17 ;  /* 0x000000ffff007224 */ /* 0x000fc400078e0011 */
[----:B------:R-:W2:Y:S04]  /*d990*/  LDL.LU.64 R16, [R1+0x330] ;  /* 0x0003300001107983 */ /* 0x000ea80000300a00 */
[----:B-1----:R-:W2:Y:S01]  /*d9a0*/  LDL.LU.64 R18, [R1+0x338] ;  /* 0x0003380001127983 */ /* 0x002ea20000300a00 */
[C---:B---3--:R-:W-:Y:S03]  /*d9b0*/  HMMA.16816.F32 R24, R12.reuse, R24, R8 ;  /* 0x000000180c18723c */ /* 0x048fe60000001808 */
[----:B0-----:R-:W-:Y:S04]  /*d9c0*/  STL.64 [R1+0x1120], R22 ;  /* 0x0011201601007387 */ /* 0x001fe80000100a00 */
[----:B------:R0:W-:Y:S04]  /*d9d0*/  STL.64 [R1+0x1118], R20 ;  /* 0x0011181401007387 */ /* 0x0001e80000100a00 */
[----:B0-----:R-:W3:Y:S04]  /*d9e0*/  LDL.LU.64 R20, [R1+0x410] ;  /* 0x0004100001147983 */ /* 0x001ee80000300a00 */
[----:B------:R-:W3:Y:S04]  /*d9f0*/  LDL.LU.64 R22, [R1+0x418] ;  /* 0x0004180001167983 */ /* 0x000ee80000300a00 */
[----:B------:R-:W4:Y:S04]  /*da00*/  LDL.LU.64 R10, [R1+0x1248] ;  /* 0x00124800010a7983 */ /* 0x000f280000300a00 */
[----:B------:R-:W3:Y:S04]  /*da10*/  LDL.LU.64 R8, [R1+0x1240] ;  /* 0x0012400001087983 */ /* 0x000ee80000300a00 */
[----:B------:R-:W-:Y:S04]  /*da20*/  STL.64 [R1+0x420], R24 ;  /* 0x0004201801007387 */ /* 0x000fe80000100a00 */
[----:B------:R0:W-:Y:S04]  /*da30*/  STL.64 [R1+0x428], R26 ;  /* 0x0004281a01007387 */ /* 0x0001e80000100a00 */
[----:B0-----:R-:W5:Y:S04]  /*da40*/  LDL.LU.64 R26, [R1+0x1238] ;  /* 0x00123800011a7983 */ /* 0x001f680000300a00 */
[----:B------:R-:W5:Y:S01]  /*da50*/  LDL.LU.64 R24, [R1+0x1230] ;  /* 0x0012300001187983 */ /* 0x000f620000300a00 */
[----:B---3--:R-:W-:-:S15]  /*da60*/  HMMA.16816.F32 R20, R12, R8, R20 ;  /* 0x000000080c14723c */ /* 0x008fde0000001814 */
[----:B------:R-:W-:-:S08]  /*da70*/  NOP ;  /* 0x0000000000007918 */ /* 0x000fd00000000000 */
[----:B------:R0:W-:Y:S04]  /*da80*/  STL.64 [R1+0x410], R20 ;  /* 0x0004101401007387 */ /* 0x0001e80000100a00 */
[----:B------:R-:W-:Y:S01]  /*da90*/  STL.64 [R1+0x418], R22 ;  /* 0x0004181601007387 */ /* 0x000fe20000100a00 */
[----:B0-----:R-:W-:Y:S02]  /*daa0*/  IMAD.MOV.U32 R20, RZ, RZ, R28 ;  /* 0x000000ffff147224 */ /* 0x001fe400078e001c */
[----:B------:R-:W-:-:S05]  /*dab0*/  IMAD.MOV.U32 R21, RZ, RZ, R7 ;  /* 0x000000ffff157224 */ /* 0x000fca00078e0007 */
[----:B------:R0:W-:Y:S04]  /*dac0*/  STL.64 [R1+0x1218], R20 ;  /* 0x0012181401007387 */ /* 0x0001e80000100a00 */
[----:B0-----:R-:W5:Y:S04]  /*dad0*/  LDL.64 R20, [R1+0x60] ;  /* 0x0000600001147983 */ /* 0x001f680000100a00 */
[----:B----4-:R-:W-:Y:S04]  /*dae0*/  STL.64 [R1+0x11c8], R10 ;  /* 0x0011c80a01007387 */ /* 0x010fe80000100a00 */
[----:B------:R0:W-:Y:S02]  /*daf0*/  STL.64 [R1+0x11c0], R8 ;  /* 0x0011c00801007387 */ /* 0x0001e40000100a00 */
[----:B0-----:R-:W-:-:S02]  /*db00*/  IMAD.MOV.U32 R8, RZ, RZ, R2 ;  /* 0x000000ffff087224 */ /* 0x001fc400078e0002 */
[----:B------:R-:W-:-:S05]  /*db10*/  IMAD.MOV.U32 R9, RZ, RZ, R0 ;  /* 0x000000ffff097224 */ /* 0x000fca00078e0000 */
[----:B------:R0:W-:Y:S04]  /*db20*/  STL.64 [R1+0x11e0], R8 ;  /* 0x0011e00801007387 */ /* 0x0001e80000100a00 */
[----:B0-----:R-:W3:Y:S04]  /*db30*/  LDL.64 R8, [R1+0x30] ;  /* 0x0000300001087983 */ /* 0x001ee80000100a00 */
[----:B---3--:R0:W-:Y:S04]  /*db40*/  STL.64 [R1+0x11f8], R8 ;  /* 0x0011f80801007387 */ /* 0x0081e80000100a00 */
[----:B0-----:R-:W3:Y:S01]  /*db50*/  LDL.64 R8, [R1+0x40] ;  /* 0x0000400001087983 */ /* 0x001ee20000100a00 */
[----:B--2---:R-:W-:Y:S03]  /*db60*/  HMMA.16816.F32 R12, R12, R4, R16 ;  /* 0x000000040c0c723c */ /* 0x004fe60000001810 */
[----:B---3--:R0:W-:Y:S04]  /*db70*/  STL.64 [R1+0x1210], R8 ;  /* 0x0012100801007387 */ /* 0x0081e80000100a00 */
[----:B0-----:R-:W2:Y:S04]  /*db80*/  LDL.LU.64 R8, [R1+0x310] ;  /* 0x0003100001087983 */ /* 0x001ea80000300a00 */
[----:B------:R-:W3:-:S12]  /*db90*/  LDL.LU.64 R10, [R1+0x318] ;  /* 0x00031800010a7983 */ /* 0x000ed80000300a00 */
[----:B------:R-:W-:Y:S04]  /*dba0*/  STL.64 [R1+0x330], R12 ;  /* 0x0003300c01007387 */ /* 0x000fe80000100a00 */
[----:B------:R-:W-:Y:S04]  /*dbb0*/  STL.64 [R1+0x338], R14 ;  /* 0x0003380e01007387 */ /* 0x000fe80000100a00 */
[----:B------:R-:W0:Y:S04]  /*dbc0*/  LDSM.16.MT88.4 R12, [R29+UR7+0x180] ;  /* 0x000180071d0c783b */ /* 0x000e280008004200 */
[----:B---3--:R-:W-:Y:S04]  /*dbd0*/  STL.64 [R1+0x1228], R10 ;  /* 0x0012280a01007387 */ /* 0x008fe80000100a00 */
[----:B--2---:R1:W-:Y:S04]  /*dbe0*/  STL.64 [R1+0x1220], R8 ;  /* 0x0012200801007387 */ /* 0x0043e80000100a00 */
[----:B-1----:R-:W5:Y:S04]  /*dbf0*/  LDL.LU.64 R8, [R1+0x320] ;  /* 0x0003200001087983 */ /* 0x002f680000300a00 */
[----:B------:R-:W5:Y:S04]  /*dc00*/  LDL.LU.64 R10, [R1+0x328] ;  /* 0x00032800010a7983 */ /* 0x000f680000300a00 */
[----:B------:R-:W-:Y:S04]  /*dc10*/  STL [R1+0x11f0], R6 ;  /* 0x0011f00601007387 */ /* 0x000fe80000100800 */
[----:B------:R1:W-:Y:S04]  /*dc20*/  STL.64 [R1+0x11e8], R4 ;  /* 0x0011e80401007387 */ /* 0x0003e80000100a00 */
[----:B-1----:R-:W2:Y:S04]  /*dc30*/  LDL.LU.64 R4, [R1+0x2f0] ;  /* 0x0002f00001047983 */ /* 0x002ea80000300a00 */
[----:B------:R-:W3:Y:S04]  /*dc40*/  LDL.LU.64 R6, [R1+0x2f8] ;  /* 0x0002f80001067983 */ /* 0x000ee80000300a00 */
[----:B---3--:R-:W-:Y:S04]  /*dc50*/  STL.64 [R1+0x1208], R6 ;  /* 0x0012080601007387 */ /* 0x008fe80000100a00 */
[----:B--2---:R1:W-:Y:S04]  /*dc60*/  STL.64 [R1+0x1200], R4 ;  /* 0x0012000401007387 */ /* 0x0043e80000100a00 */
[----:B-1----:R-:W2:Y:S04]  /*dc70*/  LDL.LU.64 R4, [R1+0x300] ;  /* 0x0003000001047983 */ /* 0x002ea80000300a00 */
[----:B------:R-:W2:Y:S04]  /*dc80*/  LDL.LU.64 R6, [R1+0x308] ;  /* 0x0003080001067983 */ /* 0x000ea80000300a00 */
[----:B------:R-:W3:Y:S04]  /*dc90*/  LDL.LU.64 R16, [R1+0x2d0] ;  /* 0x0002d00001107983 */ /* 0x000ee80000300a00 */
[----:B------:R-:W4:Y:S01]  /*dca0*/  LDL.LU.64 R18, [R1+0x2d8] ;  /* 0x0002d80001127983 */ /* 0x000f220000300a00 */
[----:B-----5:R-:W-:Y:S06]  /*dcb0*/  HMMA.16816.F32 R8, R24, R20, R8 ;  /* 0x000000141808723c */ /* 0x020fec0000001808 */
[----:B------:R-:W-:-:S02]  /*dcc0*/  IMAD.MOV.U32 R2, RZ, RZ, R20 ;  /* 0x000000ffff027224 */ /* 0x000fc400078e0014 */
[----:B------:R-:W-:Y:S01]  /*dcd0*/  IMAD.MOV.U32 R0, RZ, RZ, R21 ;  /* 0x000000ffff007224 */ /* 0x000fe200078e0015 */
[----:B----4-:R-:W-:Y:S04]  /*dce0*/  STL.64 [R1+0x11d8], R18 ;  /* 0x0011d81201007387 */ /* 0x010fe80000100a00 */
[----:B---3--:R1:W-:Y:S04]  /*dcf0*/  STL.64 [R1+0x11d0], R16 ;  /* 0x0011d01001007387 */ /* 0x0083e80000100a00 */
[----:B-1----:R-:W3:Y:S04]  /*dd00*/  LDL.LU.64 R16, [R1+0x2e0] ;  /* 0x0002e00001107983 */ /* 0x002ee80000300a00 */
[----:B------:R-:W3:Y:S04]  /*dd10*/  LDL.LU.64 R18, [R1+0x2e8] ;  /* 0x0002e80001127983 */ /* 0x000ee80000300a00 */
[----:B0-----:R-:W-:Y:S04]  /*dd20*/  STL.64 [R1+0x10a8], R14 ;  /* 0x0010a80e01007387 */ /* 0x001fe80000100a00 */
[----:B------:R0:W-:Y:S04]  /*dd30*/  STL.64 [R1+0x10a0], R12 ;  /* 0x0010a00c01007387 */ /* 0x0001e80000100a00 */
[----:B0-----:R-:W4:Y:S04]  /*dd40*/  LDL.LU.64 R12, [R1+0x10] ;  /* 0x00001000010c7983 */ /* 0x001f280000300a00 */
[----:B------:R-:W-:Y:S04]  /*dd50*/  STL.64 [R1+0x320], R8 ;  /* 0x0003200801007387 */ /* 0x000fe80000100a00 */
[----:B------:R0:W-:Y:S04]  /*dd60*/  STL.64 [R1+0x328], R10 ;  /* 0x0003280a01007387 */ /* 0x0001e80000100a00 */
[----:B0-----:R-:W5:Y:S04]  /*dd70*/  LDL.LU.64 R10, [R1+0x1228] ;  /* 0x00122800010a7983 */ /* 0x001f680000300a00 */
[----:B------:R-:W5:Y:S04]  /*dd80*/  LDL.LU.64 R8, [R1+0x1220] ;  /* 0x0012200001087983 */ /* 0x000f680000300a00 */
[----:B------:R-:W5:Y:S02]  /*dd90*/  LDL.LU.64 R20, [R1+0x1218] ;  /* 0x0012180001147983 */ /* 0x000f640000300a00 */
[----:B-----5:R-:W-:Y:S02]  /*dda0*/  HMMA.16816.F32 R20, R24, R20, R8 ;  /* 0x000000141814723c */ /* 0x020fe40000001808 */
[----:B------:R-:W2:-:S15]  /*ddb0*/  LDL.LU.64 R8, [R1+0x1210] ;  /* 0x0012100001087983 */ /* 0x000e9e0000300a00 */
[----:B------:R-:W-:-:S06]  /*ddc0*/  NOP ;  /* 0x0000000000007918 */ /* 0x000fcc0000000000 */
[----:B------:R0:W-:Y:S04]  /*ddd0*/  STL.64 [R1+0x310], R20 ;  /* 0x0003101401007387 */ /* 0x0001e80000100a00 */
[----:B------:R1:W-:Y:S04]  /*dde0*/  STL.64 [R1+0x318], R22 ;  /* 0x0003181601007387 */ /* 0x0003e80000100a00 */
[----:B0-----:R-:W5:Y:S04]  /*ddf0*/  LDL.LU.64 R20, [R1+0x1f0] ;  /* 0x0001f00001147983 */ /* 0x001f680000300a00 */
[----:B-1----:R-:W5:Y:S01]  /*de00*/  LDL.LU.64 R22, [R1+0x1f8] ;  /* 0x0001f80001167983 */ /* 0x002f620000300a00 */
[----:B--2---:R-:W-:Y:S06]  /*de10*/  HMMA.16816.F32 R4, R24, R8, R4 ;  /* 0x000000081804723c */ /* 0x004fec0000001804 */
[----:B------:R-:W-:-:S02]  /*de20*/  IMAD.MOV.U32 R15, RZ, RZ, R8 ;  /* 0x000000ffff0f7224 */ /* 0x000fc400078e0008 */
[----:B------:R-:W-:-:S15]  /*de30*/  IMAD.MOV.U32 R14, RZ, RZ, R9 ;  /* 0x000000ffff0e7224 */ /* 0x000fde00078e0009 */
[----:B------:R-:W-:Y:S04]  /*de40*/  STL.64 [R1+0x300], R4 ;  /* 0x0003000401007387 */ /* 0x000fe80000100a00 */
[----:B------:R0:W-:Y:S04]  /*de50*/  STL.64 [R1+0x308], R6 ;  /* 0x0003080601007387 */ /* 0x0001e80000100a00 */
[----:B0-----:R-:W2:Y:S04]  /*de60*/  LDL.LU.64 R6, [R1+0x1208] ;  /* 0x0012080001067983 */ /* 0x001ea80000300a00 */
[----:B------:R-:W2:Y:S04]  /*de70*/  LDL.LU.64 R4, [R1+0x1200] ;  /* 0x0012000001047983 */ /* 0x000ea80000300a00 */
[----:B------:R-:W2:Y:S02]  /*de80*/  LDL.LU.64 R8, [R1+0x11f8] ;  /* 0x0011f80001087983 */ /* 0x000ea40000300a00 */
[----:B--2---:R-:W-:Y:S06]  /*de90*/  HMMA.16816.F32 R4, R24, R8, R4 ;  /* 0x000000081804723c */ /* 0x004fec0000001804 */
[----:B------:R-:W-:-:S15]  /*dea0*/  IMAD.MOV.U32 R28, RZ, RZ, R9 ;  /* 0x000000ffff1c7224 */ /* 0x000fde00078e0009 */
[----:B------:R-:W-:-:S02]  /*deb0*/  NOP ;  /* 0x0000000000007918 */ /* 0x000fc40000000000 */
[----:B------:R-:W-:Y:S04]  /*dec0*/  STL.64 [R1+0x2f0], R4 ;  /* 0x0002f00401007387 */ /* 0x000fe80000100a00 */
[----:B------:R0:W-:Y:S04]  /*ded0*/  STL.64 [R1+0x2f8], R6 ;  /* 0x0002f80601007387 */ /* 0x0001e80000100a00 */
[----:B0-----:R-:W2:Y:S01]  /*dee0*/  LDL.LU R6, [R1+0x11f0] ;  /* 0x0011f00001067983 */ /* 0x001ea20000300800 */
[----:B------:R-:W-:-:S03]  /*def0*/  IMAD.MOV.U32 R7, RZ, RZ, R8 ;  /* 0x000000ffff077224 */ /* 0x000fc600078e0008 */
[----:B------:R-:W5:Y:S04]  /*df00*/  LDL.LU.64 R4, [R1+0x11e8] ;  /* 0x0011e80001047983 */ /* 0x000f680000300a00 */
[----:B------:R-:W3:Y:S02]  /*df10*/  LDL.LU.64 R8, [R1+0x11e0] ;  /* 0x0011e00001087983 */ /* 0x000ee40000300a00 */
[----:B---3--:R-:W-:Y:S02]  /*df20*/  HMMA.16816.F32 R8, R24, R8, R16 ;  /* 0x000000081808723c */ /* 0x008fe40000001810 */
[----:B------:R-:W4:Y:S04]  /*df30*/  LDL.LU.64 R18, [R1+0x11d8] ;  /* 0x0011d80001127983 */ /* 0x000f280000300a00 */
[----:B------:R-:W4:-:S15]  /*df40*/  LDL.LU.64 R16, [R1+0x11d0] ;  /* 0x0011d00001107983 */ /* 0x000f1e0000300a00 */
[----:B------:R-:W-:-:S02]  /*df50*/  NOP ;  /* 0x0000000000007918 */ /* 0x000fc40000000000 */
[----:B------:R-:W-:Y:S04]  /*df60*/  STL.64 [R1+0x2e0], R8 ;  /* 0x0002e00801007387 */ /* 0x000fe80000100a00 */
[----:B------:R0:W-:Y:S04]  /*df70*/  STL.64 [R1+0x2e8], R10 ;  /* 0x0002e80a01007387 */ /* 0x0001e80000100a00 */
[----:B0-----:R-:W3:Y:S04]  /*df80*/  LDL.LU.64 R10, [R1+0x11c8] ;  /* 0x0011c800010a7983 */ /* 0x001ee80000300a00 */
[----:B------:R-:W2:Y:S01]  /*df90*/  LDL.LU.64 R8, [R1+0x11c0] ;  /* 0x0011c00001087983 */ /* 0x000ea20000300a00 */
[----:B----4-:R-:W-:-:S15]  /*dfa0*/  HMMA.16816.F32 R16, R24, R12, R16 ;  /* 0x0000000c1810723c */ /* 0x010fde0000001810 */
[----:B------:R-:W-:-:S08]  /*dfb0*/  NOP ;  /* 0x0000000000007918 */ /* 0x000fd00000000000 */
[----:B------:R-:W-:Y:S04]  /*dfc0*/  STL.64 [R1+0x2d0], R16 ;  /* 0x0002d01001007387 */ /* 0x000fe80000100a00 */
[----:B------:R0:W-:Y:S04]  /*dfd0*/  STL.64 [R1+0x2d8], R18 ;  /* 0x0002d81201007387 */ /* 0x0001e80000100a00 */
[----:B0-----:R-:W4:Y:S04]  /*dfe0*/  LDL.LU.64 R18, [R1+0x11b8] ;  /* 0x0011b80001127983 */ /* 0x001f280000300a00 */
[----:B------:R-:W4:Y:S04]  /*dff0*/  LDL.LU.64 R16, [R1+0x11b0] ;  /* 0x0011b00001107983 */ /* 0x000f280000300a00 */
[----:B------:R0:W-:Y:S04]  /*e000*/  STL.64 [R1+0x1138], R12 ;  /* 0x0011380c01007387 */ /* 0x0001e80000100a00 */
[----:B0-----:R-:W5:Y:S04]  /*e010*/  LDL.LU.64 R12, [R1+0x20] ;  /* 0x00002000010c7983 */ /* 0x001f680000300a00 */
[----:B-----5:R0:W-:Y:S02]  /*e020*/  STL.64 [R1+0x1150], R12 ;  /* 0x0011500c01007387 */ /* 0x0201e40000100a00 */
[----:B0-----:R-:W-:-:S02]  /*e030*/  IMAD.MOV.U32 R12, RZ, RZ, R7 ;  /* 0x000000ffff0c7224 */ /* 0x001fc400078e0007 */
[----:B------:R-:W-:Y:S01]  /*e040*/  IMAD.MOV.U32 R13, RZ, RZ, R28 ;  /* 0x000000ffff0d7224 */ /* 0x000fe200078e001c */
[----:B------:R-:W5:Y:S04]  /*e050*/  LDL.LU R7, [R1+0x11a8] ;  /* 0x0011a80001077983 */ /* 0x000f680000300800 */
[----:B------:R0:W-:Y:S02]  /*e060*/  STL.64 [R1+0x1168], R12 ;  /* 0x0011680c01007387 */ /* 0x0001e40000100a00 */
[----:B0-----:R-:W-:Y:S02]  /*e070*/  IMAD.MOV.U32 R12, RZ, RZ, R15 ;  /* 0x000000ffff0c7224 */ /* 0x001fe400078e000f */
[----:B------:R-:W-:-:S05]  /*e080*/  IMAD.MOV.U32 R13, RZ, RZ, R14 ;  /* 0x000000ffff0d7224 */ /* 0x000fca00078e000e */
[----:B------:R0:W-:Y:S04]  /*e090*/  STL.64 [R1+0x1180], R12 ;  /* 0x0011800c01007387 */ /* 0x0001e80000100a00 */
[----:B0-----:R-:W4:Y:S04]  /*e0a0*/  LDL.LU.64 R12, [R1+0x2c0] ;  /* 0x0002c000010c7983 */ /* 0x001f280000300a00 */
[----:B------:R-:W4:Y:S04]  /*e0b0*/  LDL.LU.64 R14, [R1+0x2c8] ;  /* 0x0002c800010e7983 */ /* 0x000f280000300a00 */
[----:B---3--:R-:W-:Y:S04]  /*e0c0*/  STL.64 [R1+0x1130], R10 ;  /* 0x0011300a01007387 */ /* 0x008fe80000100a00 */
[----:B--2---:R-:W-:Y:S01]  /*e0d0*/  STL.64 [R1+0x1128], R8 ;  /* 0x0011280801007387 */ /* 0x004fe20000100a00 */
[----:B----4-:R-:W-:-:S15]  /*e0e0*/  HMMA.16816.F32 R12, R24, R8, R12 ;  /* 0x00000008180c723c */ /* 0x010fde000000180c */
[----:B------:R-:W-:-:S08]  /*e0f0*/  NOP ;  /* 0x0000000000007918 */ /* 0x000fd00000000000 */
[----:B------:R0:W-:Y:S04]  /*e100*/  STL.64 [R1+0x2c0], R12 ;  /* 0x0002c00c01007387 */ /* 0x0001e80000100a00 */
[----:B------:R1:W-:Y:S04]  /*e110*/  STL.64 [R1+0x2c8], R14 ;  /* 0x0002c80e01007387 */ /* 0x0003e80000100a00 */
[----:B0-----:R-:W2:Y:S04]  /*e120*/  LDL.LU.64 R12, [R1+0x1d0] ;  /* 0x0001d000010c7983 */ /* 0x001ea80000300a00 */
[----:B-1----:R-:W3:Y:S01]  /*e130*/  LDL.LU.64 R14, [R1+0x1d8] ;  /* 0x0001d800010e7983 */ /* 0x002ee20000300a00 */
[----:B------:R-:W-:Y:S03]  /*e140*/  HMMA.16816.F32 R8, R24, R4, R20 ;  /* 0x000000041808723c */ /* 0x000fe60000001814 */
[----:B------:R-:W0:-:S15]  /*e150*/  LDSM.16.MT88.4 R24, [R3+UR7+0x2000] ;  /* 0x002000070318783b */ /* 0x000e1e0008004200 */
[----:B------:R-:W-:-:S05]  /*e160*/  NOP ;  /* 0x0000000000007918 */ /* 0x000fca0000000000 */
[----:B------:R-:W-:Y:S04]  /*e170*/  STL.64 [R1+0x1f0], R8 ;  /* 0x0001f00801007387 */ /* 0x000fe80000100a00 */
[----:B------:R-:W-:Y:S04]  /*e180*/  STL.64 [R1+0x1f8], R10 ;  /* 0x0001f80a01007387 */ /* 0x000fe80000100a00 */
[----:B---3--:R-:W-:Y:S04]  /*e190*/  STL.64 [R1+0x1190], R14 ;  /* 0x0011900e01007387 */ /* 0x008fe80000100a00 */
[----:B--2---:R-:W-:Y:S04]  /*e1a0*/  STL.64 [R1+0x1188], R12 ;  /* 0x0011880c01007387 */ /* 0x004fe80000100a00 */
[----:B-----5:R-:W-:Y:S04]  /*e1b0*/  STL.64 [R1+0x1148], R6 ;  /* 0x0011480601007387 */ /* 0x020fe80000100a00 */
[----:B------:R1:W-:Y:S04]  /*e1c0*/  STL.64 [R1+0x1140], R4 ;  /* 0x0011400401007387 */ /* 0x0003e80000100a00 */
[----:B-1----:R-:W2:Y:S04]  /*e1d0*/  LDL.LU.64 R4, [R1+0x1a0] ;  /* 0x0001a00001047983 */ /* 0x002ea80000300a00 */
[----:B------:R-:W3:Y:S04]  /*e1e0*/  LDL.LU.64 R6, [R1+0x1a8] ;  /* 0x0001a80001067983 */ /* 0x000ee80000300a00 */
[----:B---3--:R-:W-:Y:S04]  /*e1f0*/  STL.64 [R1+0x1160], R6 ;  /* 0x0011600601007387 */ /* 0x008fe80000100a00 */
[----:B--2---:R1:W-:Y:S04]  /*e200*/  STL.64 [R1+0x1158], R4 ;  /* 0x0011580401007387 */ /* 0x0043e80000100a00 */
[----:B-1----:R-:W2:Y:S04]  /*e210*/  LDL.LU.64 R4, [R1+0x1b0] ;  /* 0x0001b00001047983 */ /* 0x002ea80000300a00 */
[----:B------:R-:W3:Y:S04]  /*e220*/  LDL.LU.64 R6, [R1+0x1b8] ;  /* 0x0001b80001067983 */ /* 0x000ee80000300a00 */
[----:B---3--:R-:W-:Y:S04]  /*e230*/  STL.64 [R1+0x1178], R6 ;  /* 0x0011780601007387 */ /* 0x008fe80000100a00 */
[----:B--2---:R1:W-:Y:S04]  /*e240*/  STL.64 [R1+0x1170], R4 ;  /* 0x0011700401007387 */ /* 0x0043e80000100a00 */
[----:B-1----:R-:W2:Y:S04]  /*e250*/  LDL.LU.64 R4, [R1+0x1c0] ;  /* 0x0001c00001047983 */ /* 0x002ea80000300a00 */
[----:B------:R-:W3:Y:S01]  /*e260*/  LDL.LU.64 R6, [R1+0x1c8] ;  /* 0x0001c80001067983 */ /* 0x000ee20000300a00 */
[----:B------:R-:W-:-:S02]  /*e270*/  IMAD.MOV.U32 R12, RZ, RZ, R2 ;  /* 0x000000ffff0c7224 */ /* 0x000fc400078e0002 */
[----:B------:R-:W-:Y:S01]  /*e280*/  IMAD.MOV.U32 R13, RZ, RZ, R0 ;  /* 0x000000ffff0d7224 */ /* 0x000fe200078e0000 */
[----:B---3--:R-:W-:Y:S04]  /*e290*/  STL.64 [R1+0x11a0], R6 ;  /* 0x0011a00601007387 */ /* 0x008fe80000100a00 */
[----:B--2---:R1:W-:Y:S04]  /*e2a0*/  STL.64 [R1+0x1198], R4 ;  /* 0x0011980401007387 */ /* 0x0043e80000100a00 */
[----:B-1----:R-:W2:Y:S04]  /*e2b0*/  LDL.LU.64 R4, [R1+0x1e0] ;  /* 0x0001e00001047983 */ /* 0x002ea80000300a00 */
[----:B------:R-:W2:Y:S04]  /*e2c0*/  LDL.LU.64 R6, [R1+0x1e8] ;  /* 0x0001e80001067983 */ /* 0x000ea80000300a00 */
[----:B------:R-:W3:Y:S04]  /*e2d0*/  LDL.LU.64 R8, [R1+0x190] ;  /* 0x0001900001087983 */ /* 0x000ee80000300a00 */
[----:B------:R-:W3:Y:S04]  /*e2e0*/  LDL.LU.64 R10, [R1+0x198] ;  /* 0x00019800010a7983 */ /* 0x000ee80000300a00 */
[----:B------:R-:W4:Y:S04]  /*e2f0*/  LDL.LU.64 R20, [R1+0x180] ;  /* 0x0001800001147983 */ /* 0x000f280000300a00 */
[----:B------:R-:W4:Y:S04]  /*e300*/  LDL.LU.64 R22, [R1+0x188] ;  /* 0x0001880001167983 */ /* 0x000f280000300a00 */
[----:B------:R-:W-:Y:S04]  /*e310*/  STL [R1+0x10b0], R3 ;  /* 0x0010b00301007387 */ /* 0x000fe80000100800 */
[----:B0-----:R-:W-:Y:S04]  /*e320*/  STL.64 [R1+0x1008], R26 ;  /* 0x0010081a01007387 */ /* 0x001fe80000100a00 */
[----:B------:R0:W-:Y:S04]  /*e330*/  STL.64 [R1+0x1000], R24 ;  /* 0x0010001801007387 */ /* 0x0001e80000100a00 */
[----:B0-----:R-:W5:Y:S01]  /*e340*/  LDL.LU.64 R24, [R1+0x50] ;  /* 0x0000500001187983 */ /* 0x001f620000300a00 */
[----:B--2---:R-:W-:Y:S03]  /*e350*/  HMMA.16816.F32 R12, R16, R12, R4 ;  /* 0x0000000c100c723c */ /* 0x004fe60000001804 */
[----:B------:R-:W2:Y:S04]  /*e360*/  LDL.LU.64 R6, [R1+0x11a0] ;  /* 0x0011a00001067983 */ /* 0x000ea80000300a00 */
[----:B------:R-:W2:-:S15]  /*e370*/  LDL.LU.64 R4, [R1+0x1198] ;  /* 0x0011980001047983 */ /* 0x000e9e0000300a00 */
[----:B------:R-:W-:-:S01]  /*e380*/  NOP ;  /* 0x0000000000007918 */ /* 0x000fc20000000000 */
[----:B------:R-:W-:Y:S04]  /*e390*/  STL.64 [R1+0x1e0], R12 ;  /* 0x0001e00c01007387 */ /* 0x000fe80000100a00 */
[----:B------:R0:W-:Y:S04]  /*e3a0*/  STL.64 [R1+0x1e8], R14 ;  /* 0x0001e80e01007387 */ /* 0x0001e80000100a00 */
[----:B0-----:R-:W5:Y:S04]  /*e3b0*/  LDL.LU.64 R14, [R1+0x1190] ;  /* 0x00119000010e7983 */ /* 0x001f680000300a00 */
[----:B------:R-:W5:Y:S02]  /*e3c0*/  LDL.LU.64 R12, [R1+0x1188] ;  /* 0x00118800010c7983 */ /* 0x000f640000300a00 */
[----:B-----5:R-:W-:-:S15]  /*e3d0*/  HMMA.16816.F32 R12, R16, R24, R12 ;  /* 0x00000018100c723c */ /* 0x020fde000000180c */
[----:B------:R-:W-:-:S08]  /*e3e0*/  NOP ;  /* 0x0000000000007918 */ /* 0x000fd00000000000 */
[----:B------:R0:W-:Y:S04]  /*e3f0*/  STL.64 [R1+0x1d0], R12 ;  /* 0x0001d00c01007387 */ /* 0x0001e80000100a00 */
[----:B------:R-:W-:Y:S04]  /*e400*/  STL.64 [R1+0x1d8], R14 ;  /* 0x0001d80e01007387 */ /* 0x000fe80000100a00 */
[----:B0-----:R-:W2:Y:S04]  /*e410*/  LDL.LU.64 R12, [R1+0x1180] ;  /* 0x00118000010c7983 */ /* 0x001ea80000300a00 */
[----:B------:R0:W-:Y:S04]  /*e420*/  STL.64 [R1+0x1110], R24 ;  /* 0x0011101801007387 */ /* 0x0001e80000100a00 */
[----:B0-----:R-:W5:Y:S04]  /*e430*/  LDL.LU.64 R24, [R1+0x170] ;  /* 0x0001700001187983 */ /* 0x001f680000300a00 */
[----:B------:R-:W5:Y:S01]  /*e440*/  LDL.LU.64 R26, [R1+0x178] ;  /* 0x00017800011a7983 */ /* 0x000f620000300a00 */
[----:B--2---:R-:W-:Y:S03]  /*e450*/  HMMA.16816.F32 R12, R16, R12, R4 ;  /* 0x0000000c100c723c */ /* 0x004fe60000001804 */
[----:B------:R-:W2:Y:S04]  /*e460*/  LDL.LU.64 R6, [R1+0x1178] ;  /* 0x0011780001067983 */ /* 0x000ea80000300a00 */
[----:B------:R-:W2:-:S15]  /*e470*/  LDL.LU.64 R4, [R1+0x1170] ;  /* 0x0011700001047983 */ /* 0x000e9e0000300a00 */
[----:B------:R-:W-:-:S01]  /*e480*/  NOP ;  /* 0x0000000000007918 */ /* 0x000fc20000000000 */
[----:B------:R0:W-:Y:S04]  /*e490*/  STL.64 [R1+0x1c0], R12 ;  /* 0x0001c00c01007387 */ /* 0x0001e80000100a00 */
[----:B------:R2:W-:Y:S04]  /*e4a0*/  STL.64 [R1+0x1c8], R14 ;  /* 0x0001c80e01007387 */ /* 0x0005e80000100a00 */
[----:B0-----:R-:W2:Y:S02]  /*e4b0*/  LDL.LU.64 R12, [R1+0x1168] ;  /* 0x00116800010c7983 */ /* 0x001ea40000300a00 */
[----:B--2---:R-:W-:Y:S02]  /*e4c0*/  HMMA.16816.F32 R12, R16, R12, R4 ;  /* 0x0000000c100c723c */ /* 0x004fe40000001804 */
[----:B------:R-:W2:Y:S04]  /*e4d0*/  LDL.LU.64 R6, [R1+0x1160] ;  /* 0x0011600001067983 */ /* 0x000ea80000300a00 */
[----:B------:R-:W2:-:S15]  /*e4e0*/  LDL.LU.64 R4, [R1+0x1158] ;  /* 0x0011580001047983 */ /* 0x000e9e0000300a00 */
[----:B------:R-:W-:-:S02]  /*e4f0*/  NOP ;  /* 0x0000000000007918 */ /* 0x000fc40000000000 */
[----:B------:R0:W-:Y:S04]  /*e500*/  STL.64 [R1+0x1b0], R12 ;  /* 0x0001b00c01007387 */ /* 0x0001e80000100a00 */
[----:B------:R-:W-:Y:S04]  /*e510*/  STL.64 [R1+0x1b8], R14 ;  /* 0x0001b80e01007387 */ /* 0x000fe80000100a00 */
[----:B0-----:R-:W2:Y:S02]  /*e520*/  LDL.LU.64 R12, [R1+0x1150] ;  /* 0x00115000010c7983 */ /* 0x001ea40000300a00 */
[----:B--2---:R-:W-:Y:S06]  /*e530*/  HMMA.16816.F32 R4, R16, R12, R4 ;  /* 0x0000000c1004723c */ /* 0x004fec0000001804 */
[----:B------:R-:W-:-:S02]  /*e540*/  IMAD.MOV.U32 R3, RZ, RZ, R12 ;  /* 0x000000ffff037224 */ /* 0x000fc400078e000c */
[----:B------:R-:W-:-:S15]  /*e550*/  IMAD.MOV.U32 R0, RZ, RZ, R13 ;  /* 0x000000ffff007224 */ /* 0x000fde00078e000d */
[----:B------:R-:W-:Y:S04]  /*e560*/  STL.64 [R1+0x1a0], R4 ;  /* 0x0001a00401007387 */ /* 0x000fe80000100a00 */
[----:B------:R0:W-:Y:S04]  /*e570*/  STL.64 [R1+0x1a8], R6 ;  /* 0x0001a80601007387 */ /* 0x0001e80000100a00 */
[----:B0-----:R-:W2:Y:S04]  /*e580*/  LDL.LU.64 R6, [R1+0x1148] ;  /* 0x0011480001067983 */ /* 0x001ea80000300a00 */
[----:B------:R-:W5:Y:S04]  /*e590*/  LDL.LU.64 R4, [R1+0x1140] ;  /* 0x0011400001047983 */ /* 0x000f680000300a00 */
[----:B------:R-:W3:Y:S02]  /*e5a0*/  LDL.LU.64 R12, [R1+0x1138] ;  /* 0x00113800010c7983 */ /* 0x000ee40000300a00 */
[----:B---3--:R-:W-:-:S15]  /*e5b0*/  HMMA.16816.F32 R8, R16, R12, R8 ;  /* 0x0000000c1008723c */ /* 0x008fde0000001808 */
[----:B------:R-:W-:-:S08]  /*e5c0*/  NOP ;  /* 0x0000000000007918 */ /* 0x000fd00000000000 */
[----:B------:R-:W-:Y:S01]  /*e5d0*/  STL.64 [R1+0x190], R8 ;  /* 0x0001900801007387 */ /* 0x000fe20000100a00 */
[----:B------:R-:W-:-:S03]  /*e5e0*/  IMAD.MOV.U32 R2, RZ, RZ, R11 ;  /* 0x000000ffff027224 */ /* 0x000fc600078e000b */
[----:B------:R0:W-:Y:S04]  /*e5f0*/  STL [R1+0x198], R10 ;  /* 0x0001980a01007387 */ /* 0x0001e80000100800 */
[----:B0-----:R-:W3:Y:S04]  /*e600*/  LDL.LU.64 R10, [R1+0x1130] ;  /* 0x00113000010a7983 */ /* 0x001ee80000300a00 */
[----:B------:R-:W4:Y:S04]  /*e610*/  LDL.LU.64 R8, [R1+0x1128] ;  /* 0x0011280001087983 */ /* 0x000f280000300a00 */
[----:B------:R-:W-:Y:S01]  /*e620*/  STL [R1+0xe40], R2 ;  /* 0x000e400201007387 */ /* 0x000fe20000100800 */
[C---:B----4-:R-:W-:Y:S06]  /*e630*/  HMMA.16816.F32 R20, R16.reuse, R8, R20 ;  /* 0x000000081014723c */ /* 0x050fec0000001814 */
[----:B-----5:R-:W-:-:S15]  /*e640*/  HMMA.16816.F32 R16, R16, R4, R24 ;  /* 0x000000041010723c */ /* 0x020fde0000001818 */
[----:B------:R-:W-:-:S02]  /*e650*/  NOP ;  /* 0x0000000000007918 */ /* 0x000fc40000000000 */
[----:B------:R-:W-:Y:S04]  /*e660*/  STL.64 [R1+0x180], R20 ;  /* 0x0001801401007387 */ /* 0x000fe80000100a00 */
[----:B------:R0:W-:Y:S04]  /*e670*/  STL.64 [R1+0x188], R22 ;  /* 0x0001881601007387 */ /* 0x0001e80000100a00 */
[----:B0-----:R-:W4:Y:S04]  /*e680*/  LDL.LU.64 R22, [R1+0x1120] ;  /* 0x0011200001167983 */ /* 0x001f280000300a00 */
[----:B------:R-:W4:Y:S04]  /*e690*/  LDL.LU.64 R20, [R1+0x1118] ;  /* 0x0011180001147983 */ /* 0x000f280000300a00 */
[----:B---3--:R-:W-:Y:S04]  /*e6a0*/  STL.64 [R1+0x10d0], R10 ;  /* 0x0010d00a01007387 */ /* 0x008fe80000100a00 */
[----:B------:R0:W-:Y:S04]  /*e6b0*/  STL.64 [R1+0x10c8], R8 ;  /* 0x0010c80801007387 */ /* 0x0001e80000100a00 */
[----:B0-----:R-:W4:Y:S04]  /*e6c0*/  LDL.LU.64 R8, [R1+0x60] ;  /* 0x0000600001087983 */ /* 0x001f280000300a00 */
[----:B------:R-:W4:Y:S04]  /*e6d0*/  LDL.LU.64 R24, [R1+0x160] ;  /* 0x0001600001187983 */ /* 0x000f280000300a00 */
[----:B------:R-:W4:Y:S04]  /*e6e0*/  LDL.LU.64 R26, [R1+0x168] ;  /* 0x00016800011a7983 */ /* 0x000f280000300a00 */
[----:B------:R-:W-:Y:S04]  /*e6f0*/  STL.64 [R1+0x170], R16 ;  /* 0x0001701001007387 */ /* 0x000fe80000100a00 */
[----:B------:R-:W-:Y:S04]  /*e700*/  STL.64 [R1+0x178], R18 ;  /* 0x0001781201007387 */ /* 0x000fe80000100a00 */
[----:B------:R-:W0:Y:S04]  /*e710*/  LDSM.16.MT88.4 R16, [R29+UR7+0x2000] ;  /* 0x002000071d10783b */ /* 0x000e280008004200 */
[----:B--2---:R-:W-:Y:S04]  /*e720*/  STL.64 [R1+0x10c0], R6 ;  /* 0x0010c00601007387 */ /* 0x004fe80000100a00 */
[----:B------:R-:W-:Y:S04]  /*e730*/  STL.64 [R1+0x10b8], R4 ;  /* 0x0010b80401007387 */ /* 0x000fe80000100a00 */
[----:B0-----:R0:W-:Y:S04]  /*e740*/  STL.64 [R1+0xf98], R18 ;  /* 0x000f981201007387 */ /* 0x0011e80000100a00 */
[----:B------:R1:W-:Y:S04]  /*e750*/  STL.64 [R1+0xf90], R16 ;  /* 0x000f901001007387 */ /* 0x0003e80000100a00 */
[----:B0-----:R-:W2:Y:S04]  /*e760*/  LDL R18, [R1+0x28] ;  /* 0x0000280001127983 */ /* 0x001ea80000100800 */
[----:B------:R-:W2:Y:S01]  /*e770*/  LDL R19, [R1+0x2c] ;  /* 0x00002c0001137983 */ /* 0x000ea20000100800 */
[----:B-1----:R-:W-:-:S02]  /*e780*/  IMAD.MOV.U32 R16, RZ, RZ, R3 ;  /* 0x000000ffff107224 */ /* 0x002fc400078e0003 */
[----:B------:R-:W-:Y:S01]  /*e790*/  IMAD.MOV.U32 R17, RZ, RZ, R0 ;  /* 0x000000ffff117224 */ /* 0x000fe200078e0000 */
[----:B------:R-:W3:Y:S04]  /*e7a0*/  LDL.LU.64 R4, [R1+0x150] ;  /* 0x0001500001047983 */ /* 0x000ee80000300a00 */
[----:B------:R-:W3:Y:S04]  /*e7b0*/  LDL.LU.64 R6, [R1+0x158] ;  /* 0x0001580001067983 */ /* 0x000ee80000300a00 */
[----:B--2---:R-:W-:Y:S04]  /*e7c0*/  STL.64 [R1+0x10e0], R18 ;  /* 0x0010e01201007387 */ /* 0x004fe80000100a00 */
[----:B------:R0:W-:Y:S04]  /*e7d0*/  STL.64 [R1+0x10d8], R16 ;  /* 0x0010d81001007387 */ /* 0x0001e80000100a00 */
[----:B0-----:R-:W2:Y:S01]  /*e7e0*/  LDL.64 R16, [R1+0x30] ;  /* 0x0000300001107983 */ /* 0x001ea20000100a00 */
[----:B----4-:R-:W-:Y:S06]  /*e7f0*/  HMMA.16816.F32 R24, R20, R8, R24 ;  /* 0x000000081418723c */ /* 0x010fec0000001818 */
[----:B------:R-:W-:Y:S01]  /*e800*/  IMAD.MOV.U32 R14, RZ, RZ, R8 ;  /* 0x000000ffff0e7224 */ /* 0x000fe200078e0008 */
[----:B--2---:R0:W-:Y:S04]  /*e810*/  STL.64 [R1+0x10f8], R16 ;  /* 0x0010f81001007387 */ /* 0x0041e80000100a00 */
[----:B0-----:R-:W2:-:S12]  /*e820*/  LDL.LU.64 R16, [R1+0x40] ;  /* 0x0000400001107983 */ /* 0x001e980000300a00 */
[----:B------:R0:W-:Y:S04]  /*e830*/  STL.64 [R1+0x160], R24 ;  /* 0x0001601801007387 */ /* 0x0001e80000100a00 */
[----:B------:R-:W-:Y:S04]  /*e840*/  STL.64 [R1+0x168], R26 ;  /* 0x0001681a01007387 */ /* 0x000fe80000100a00 */
[----:B0-----:R-:W3:Y:S04]  /*e850*/  LDL.LU.64 R24, [R1+0x1110] ;  /* 0x0011100001187983 */ /* 0x001ee80000300a00 */
[----:B------:R-:W-:Y:S04]  /*e860*/  STL [R1+0x10f0], R14 ;  /* 0x0010f00e01007387 */ /* 0x000fe80000100800 */
[----:B------:R0:W-:Y:S04]  /*e870*/  STL.64 [R1+0x10e8], R12 ;  /* 0x0010e80c01007387 */ /* 0x0001e80000100a00 */
[----:B0-----:R-:W4:Y:S04]  /*e880*/  LDL.LU.64 R12, [R1+0x130] ;  /* 0x00013000010c7983 */ /* 0x001f280000300a00 */
[----:B------:R-:W5:Y:S01]  /*e890*/  LDL.LU.64 R14, [R1+0x138] ;  /* 0x00013800010e7983 */ /* 0x000f620000300a00 */
[----:B------:R-:W-:Y:S01]  /*e8a0*/  IMAD.MOV.U32 R2, RZ, RZ, R9 ;  /* 0x000000ffff027224 */ /* 0x000fe200078e0009 */
[----:B---3--:R-:W-:Y:S02]  /*e8b0*/  HMMA.16816.F32 R4, R20, R24, R4 ;  /* 0x000000181404723c */ /* 0x008fe40000001804 */
[----:B-----5:R-:W-:Y:S04]  /*e8c0*/  STL.64 [R1+0x1108], R14 ;  /* 0x0011080e01007387 */ /* 0x020fe80000100a00 */
[----:B----4-:R0:W-:Y:S04]  /*e8d0*/  STL.64 [R1+0x1100], R12 ;  /* 0x0011000c01007387 */ /* 0x0101e80000100a00 */
[----:B0-----:R-:W3:Y:S04]  /*e8e0*/  LDL.LU.64 R12, [R1+0x140] ;  /* 0x00014000010c7983 */ /* 0x001ee80000300a00 */
[----:B------:R-:W3:Y:S04]  /*e8f0*/  LDL.LU.64 R14, [R1+0x148] ;  /* 0x00014800010e7983 */ /* 0x000ee80000300a00 */
[----:B------:R-:W4:Y:S04]  /*e900*/  LDL.LU.64 R8, [R1+0x120] ;  /* 0x0001200001087983 */ /* 0x000f280000300a00 */
[----:B------:R-:W4:Y:S04]  /*e910*/  LDL.LU.64 R10, [R1+0x128] ;  /* 0x00012800010a7983 */ /* 0x000f280000300a00 */
[----:B------:R0:W-:Y:S04]  /*e920*/  STL.64 [R1+0x150], R4 ;  /* 0x0001500401007387 */ /* 0x0001e80000100a00 */
[----:B------:R-:W-:Y:S01]  /*e930*/  STL.64 [R1+0x158], R6 ;  /* 0x0001580601007387 */ /* 0x000fe20000100a00 */
[----:B0-----:R-:W-:-:S02]  /*e940*/  IMAD.MOV.U32 R5, RZ, RZ, R24 ;  /* 0x000000ffff057224 */ /* 0x001fc400078e0018 */
[----:B------:R-:W-:Y:S02]  /*e950*/  IMAD.MOV.U32 R4, RZ, RZ, R25 ;  /* 0x000000ffff047224 */ /* 0x000fe400078e0019 */
[----:B------:R-:W5:Y:S04]  /*e960*/  LDL.LU.64 R24, [R1+0xa0] ;  /* 0x0000a00001187983 */ /* 0x000f680000300a00 */
[----:B------:R-:W4:Y:S01]  /*e970*/  LDL.LU.64 R26, [R1+0xa8] ;  /* 0x0000a800011a7983 */ /* 0x000f220000300a00 */
[----:B--2---:R-:W-:Y:S02]  /*e980*/  IMAD.MOV.U32 R28, RZ, RZ, R16 ;  /* 0x000000ffff1c7224 */ /* 0x004fe400078e0010 */
[----:B------:R-:W-:Y:S01]  /*e990*/  IMAD.MOV.U32 R0, RZ, RZ, R17 ;  /* 0x000000ffff007224 */ /* 0x000fe200078e0011 */
[C---:B---3--:R-:W-:Y:S01]  /*e9a0*/  HMMA.16816.F32 R12, R20.reuse, R16, R12 ;  /* 0x00000010140c723c */ /* 0x048fe2000000180c */
[----:B----4-:R-:W-:Y:S04]  /*e9b0*/  STL.64 [R1+0x1058], R26 ;  /* 0x0010581a01007387 */ /* 0x010fe80000100a00 */
[----:B-----5:R0:W-:Y:S04]  /*e9c0*/  STL.64 [R1+0x1050], R24 ;  /* 0x0010501801007387 */ /* 0x0201e80000100a00 */
[----:B0-----:R-:W2:Y:S04]  /*e9d0*/  LDL.LU.64 R24, [R1+0x110] ;  /* 0x0001100001187983 */ /* 0x001ea80000300a00 */
[----:B------:R-:W2:Y:S10]  /*e9e0*/  LDL.LU.64 R26, [R1+0x118] ;  /* 0x00011800011a7983 */ /* 0x000eb40000300a00 */
[----:B------:R-:W-:Y:S04]  /*e9f0*/  STL.64 [R1+0x140], R12 ;  /* 0x0001400c01007387 */ /* 0x000fe80000100a00 */
[----:B------:R0:W-:Y:S04]  /*ea00*/  STL.64 [R1+0x148], R14 ;  /* 0x0001480e01007387 */ /* 0x0001e80000100a00 */
[----:B0-----:R-:W3:Y:S04]  /*ea10*/  LDL.LU.64 R14, [R1+0x1108] ;  /* 0x00110800010e7983 */ /* 0x001ee80000300a00 */
[----:B------:R-:W3:Y:S04]  /*ea20*/  LDL.LU.64 R12, [R1+0x1100] ;  /* 0x00110000010c7983 */ /* 0x000ee80000300a00 */
[----:B------:R-:W3:Y:S02]  /*ea30*/  LDL.LU.64 R16, [R1+0x10f8] ;  /* 0x0010f80001107983 */ /* 0x000ee40000300a00 */
[----:B---3--:R-:W-:Y:S06]  /*ea40*/  HMMA.16816.F32 R12, R20, R16, R12 ;  /* 0x00000010140c723c */ /* 0x008fec000000180c */
[----:B------:R-:W-:-:S15]  /*ea50*/  IMAD.MOV.U32 R3, RZ, RZ, R17 ;  /* 0x000000ffff037224 */ /* 0x000fde00078e0011 */
[----:B------:R-:W-:-:S02]  /*ea60*/  NOP ;  /* 0x0000000000007918 */ /* 0x000fc40000000000 */
[----:B------:R-:W-:Y:S04]  /*ea70*/  STL.64 [R1+0x130], R12 ;  /* 0x0001300c01007387 */ /* 0x000fe80000100a00 */
[----:B------:R0:W-:Y:S04]  /*ea80*/  STL.64 [R1+0x138], R14 ;  /* 0x0001380e01007387 */ /* 0x0001e80000100a00 */
[----:B0-----:R-:W3:Y:S04]  /*ea90*/  LDL.LU R14, [R1+0x10f0] ;  /* 0x0010f000010e7983 */ /* 0x001ee80000300800 */
[----:B------:R-:W2:Y:S04]  /*eaa0*/  LDL.LU.64 R12, [R1+0x10e8] ;  /* 0x0010e800010c7983 */ /* 0x000ea80000300a00 */
[----:B------:R-:W4:Y:S04]  /*eab0*/  LDL.LU.64 R18, [R1+0x10e0] ;  /* 0x0010e00001127983 */ /* 0x000f280000300a00 */
[----:B------:R-:W5:Y:S02]  /*eac0*/  LDL.LU.64 R16, [R1+0x10d8] ;  /* 0x0010d80001107983 */ /* 0x000f640000300a00 */
[C---:B-----5:R-:W-:Y:S06]  /*ead0*/  HMMA.16816.F32 R8, R20.reuse, R16, R8 ;  /* 0x000000101408723c */ /* 0x060fec0000001808 */
[----:B--2---:R-:W-:Y:S06]  /*eae0*/  HMMA.16816.F32 R24, R20, R12, R24 ;  /* 0x0000000c1418723c */ /* 0x004fec0000001818 */
[----:B------:R-:W-:-:S11]  /*eaf0*/  IMAD.MOV.U32 R29, RZ, RZ, R12 ;  /* 0x000000ffff1d7224 */ /* 0x000fd600078e000c */
[----:B------:R-:W-:Y:S04]  /*eb00*/  STL.64 [R1+0x120], R8 ;  /* 0x0001200801007387 */ /* 0x000fe80000100a00 */
[----:B------:R0:W-:Y:S04]  /*eb10*/  STL.64 [R1+0x128], R10 ;  /* 0x0001280a01007387 */ /* 0x0001e80000100a00 */
[----:B0-----:R-:W2:Y:S04]  /*eb20*/  LDL.LU.64 R10, [R1+0x10d0] ;  /* 0x0010d000010a7983 */ /* 0x001ea80000300a00 */
[----:B------:R-:W5:Y:S04]  /*eb30*/  LDL.LU.64 R8, [R1+0x10c8] ;  /* 0x0010c80001087983 */ /* 0x000f680000300a00 */
[----:B----4-:R-:W-:Y:S04]  /*eb40*/  STL.64 [R1+0x1068], R18 ;  /* 0x0010681201007387 */ /* 0x010fe80000100a00 */
[----:B------:R0:W-:Y:S02]  /*eb50*/  STL.64 [R1+0x1060], R16 ;  /* 0x0010601001007387 */ /* 0x0001e40000100a00 */
[----:B0-----:R-:W-:-:S02]  /*eb60*/  IMAD.MOV.U32 R16, RZ, RZ, R5 ;  /* 0x000000ffff107224 */ /* 0x001fc400078e0005 */
[----:B------:R-:W-:Y:S02]  /*eb70*/  IMAD.MOV.U32 R17, RZ, RZ, R4 ;  /* 0x000000ffff117224 */ /* 0x000fe400078e0004 */
[----:B------:R-:W5:Y:S04]  /*eb80*/  LDL.LU.64 R4, [R1+0x100] ;  /* 0x0001000001047983 */ /* 0x000f680000300a00 */
[----:B------:R-:W5:Y:S04]  /*eb90*/  LDL.LU.64 R6, [R1+0x108] ;  /* 0x0001080001067983 */ /* 0x000f680000300a00 */
[----:B------:R0:W-:Y:S04]  /*eba0*/  STL.64 [R1+0x1080], R16 ;  /* 0x0010801001007387 */ /* 0x0001e80000100a00 */
[----:B------:R1:W-:Y:S04]  /*ebb0*/  STL.64 [R1+0x110], R24 ;  /* 0x0001101801007387 */ /* 0x0003e80000100a00 */
[----:B------:R4:W-:Y:S01]  /*ebc0*/  STL.64 [R1+0x118], R26 ;  /* 0x0001181a01007387 */ /* 0x0009e20000100a00 */
[----:B0-----:R-:W-:-:S02]  /*ebd0*/  IMAD.MOV.U32 R17, RZ, RZ, R2 ;  /* 0x000000ffff117224 */ /* 0x001fc400078e0002 */
[----:B------:R-:W-:Y:S02]  /*ebe0*/  IMAD.MOV.U32 R2, RZ, RZ, R13 ;  /* 0x000000ffff027224 */ /* 0x000fe400078e000d */
[----:B---3--:R-:W-:Y:S01]  /*ebf0*/  IMAD.MOV.U32 R16, RZ, RZ, R14 ;  /* 0x000000ffff107224 */ /* 0x008fe200078e000e */
[----:B------:R-:W3:Y:S04]  /*ec00*/  LDL.LU.64 R12, [R1+0xf0] ;  /* 0x0000f000010c7983 */ /* 0x000ee80000300a00 */
[----:B------:R-:W3:Y:S04]  /*ec10*/  LDL.LU.64 R14, [R1+0xf8] ;  /* 0x0000f800010e7983 */ /* 0x000ee80000300a00 */
[----:B-1----:R-:W2:Y:S04]  /*ec20*/  LDL.LU.64 R24, [R1+0xc0] ;  /* 0x0000c00001187983 */ /* 0x002ea80000300a00 */
[----:B----4-:R-:W4:Y:S04]  /*ec30*/  LDL.LU.64 R26, [R1+0xc8] ;  /* 0x0000c800011a7983 */ /* 0x010f280000300a00 */
[----:B----4-:R-:W-:Y:S04]  /*ec40*/  STL.64 [R1+0x1078], R26 ;  /* 0x0010781a01007387 */ /* 0x010fe80000100a00 */
[----:B--2---:R0:W-:Y:S04]  /*ec50*/  STL.64 [R1+0x1070], R24 ;  /* 0x0010701801007387 */ /* 0x0041e80000100a00 */
[----:B0-----:R-:W2:Y:S04]  /*ec60*/  LDL.LU.64 R24, [R1+0xd0] ;  /* 0x0000d00001187983 */ /* 0x001ea80000300a00 */
[----:B------:R-:W4:Y:S01]  /*ec70*/  LDL.LU.64 R26, [R1+0xd8] ;  /* 0x0000d800011a7983 */ /* 0x000f220000300a00 */
[----:B-----5:R-:W-:Y:S03]  /*ec80*/  HMMA.16816.F32 R4, R20, R8, R4 ;  /* 0x000000081404723c */ /* 0x020fe60000001804 */
[----:B----4-:R-:W-:Y:S04]  /*ec90*/  STL.64 [R1+0x1090], R26 ;  /* 0x0010901a01007387 */ /* 0x010fe80000100a00 */
[----:B--2---:R0:W-:Y:S04]  /*eca0*/  STL.64 [R1+0x1088], R24 ;  /* 0x0010881801007387 */ /* 0x0041e80000100a00 */
[----:B0-----:R-:W2:Y:S04]  /*ecb0*/  LDL.LU.64 R24, [R1+0xe0] ;  /* 0x0000e00001187983 */ /* 0x001ea80000300a00 */
[----:B------:R-:W2:Y:S08]  /*ecc0*/  LDL.LU.64 R26, [R1+0xe8] ;  /* 0x0000e800011a7983 */ /* 0x000eb00000300a00 */
[----:B------:R-:W-:Y:S04]  /*ecd0*/  STL.64 [R1+0x100], R4 ;  /* 0x0001000401007387 */ /* 0x000fe80000100a00 */
[----:B------:R0:W-:Y:S04]  /*ece0*/  STL.64 [R1+0x108], R6 ;  /* 0x0001080601007387 */ /* 0x0001e80000100a00 */
[----:B0-----:R-:W4:Y:S04]  /*ecf0*/  LDL.LU.64 R6, [R1+0x10c0] ;  /* 0x0010c00001067983 */ /* 0x001f280000300a00 */
[----:B------:R-:W3:Y:S04]  /*ed00*/  LDL.LU.64 R4, [R1+0x10b8] ;  /* 0x0010b80001047983 */ /* 0x000ee80000300a00 */
[----:B------:R-:W-:Y:S04]  /*ed10*/  STL.64 [R1+0x1028], R10 ;  /* 0x0010280a01007387 */ /* 0x000fe80000100a00 */
[----:B------:R0:W-:Y:S04]  /*ed20*/  STL.64 [R1+0x1020], R8 ;  /* 0x0010200801007387 */ /* 0x0001e80000100a00 */
[----:B0-----:R-:W5:Y:S01]  /*ed30*/  LDL.LU R8, [R1+0x30] ;  /* 0x0000300001087983 */ /* 0x001f620000300800 */
[----:B------:R-:W-:-:S03]  /*ed40*/  IMAD.MOV.U32 R9, RZ, RZ, R3 ;  /* 0x000000ffff097224 */ /* 0x000fc600078e0003 */
[----:B------:R-:W5:Y:S01]  /*ed50*/  LDL.LU R3, [R1+0x10b0] ;  /* 0x0010b00001037983 */ /* 0x000f620000300800 */
[----:B---3--:R-:W-:Y:S03]  /*ed60*/  HMMA.16816.F32 R20, R20, R4, R12 ;  /* 0x000000041414723c */ /* 0x008fe6000000180c */
[----:B------:R-:W2:Y:S04]  /*ed70*/  LDL.LU.64 R14, [R1+0x10a8] ;  /* 0x0010a800010e7983 */ /* 0x000ea80000300a00 */
[----:B------:R-:W2:-:S15]  /*ed80*/  LDL.LU.64 R12, [R1+0x10a0] ;  /* 0x0010a000010c7983 */ /* 0x000e9e0000300a00 */
[----:B------:R-:W-:-:S01]  /*ed90*/  NOP ;  /* 0x0000000000007918 */ /* 0x000fc20000000000 */
[----:B------:R0:W-:Y:S04]  /*eda0*/  STL.64 [R1+0xf0], R20 ;  /* 0x0000f01401007387 */ /* 0x0001e80000100a00 */
[----:B------:R1:W-:Y:S04]  /*edb0*/  STL.64 [R1+0xf8], R22 ;  /* 0x0000f81601007387 */ /* 0x0003e80000100a00 */
[----:B0-----:R-:W5:Y:S04]  /*edc0*/  LDL.LU.64 R20, [R1+0xb0] ;  /* 0x0000b00001147983 */ /* 0x001f680000300a00 */
[----:B-1----:R-:W5:Y:S04]  /*edd0*/  LDL.LU.64 R22, [R1+0xb8] ;  /* 0x0000b80001167983 */ /* 0x002f680000300a00 */
[----:B----4-:R-:W-:Y:S04]  /*ede0*/  STL.64 [R1+0x1018], R6 ;  /* 0x0010180601007387 */ /* 0x010fe80000100a00 */
[----:B------:R0:W-:Y:S02]  /*edf0*/  STL.64 [R1+0x1010], R4 ;  /* 0x0010100401007387 */ /* 0x0001e40000100a00 */
[----:B0-----:R-:W-:-:S02]  /*ee00*/  IMAD.MOV.U32 R4, RZ, RZ, R28 ;  /* 0x000000ffff047224 */ /* 0x001fc400078e001c */
[----:B------:R-:W3:Y:S01]  /*ee10*/  LDL.LU R28, [R1+0x109c] ;  /* 0x00109c00011c7983 */ /* 0x000ee20000300800 */
[----:B------:R-:W-:-:S03]  /*ee20*/  IMAD.MOV.U32 R5, RZ, RZ, R0 ;  /* 0x000000ffff057224 */ /* 0x000fc600078e0000 */
[----:B------:R-:W4:Y:S01]  /*ee30*/  LDL.LU R0, [R1+0x1098] ;  /* 0x0010980001007983 */ /* 0x000f220000300800 */
        /* <DEDUP_REMOVED lines=11> */
[----:B------:R-:W-:Y:S04]  /*eef0*/  STL.64 [R1+0xd0], R16 ;  /* 0x0000d01001007387 */ /* 0x000fe80000100a00 */
[----:B------:R0:W-:Y:S04]  /*ef00*/  STL.64 [R1+0xd8], R18 ;  /* 0x0000d81201007387 */ /* 0x0001e80000100a00 */
[----:B0-----:R-:W3:Y:S04]  /*ef10*/  LDL.LU.64 R18, [R1+0x1068] ;  /* 0x0010680001127983 */ /* 0x001ee80000300a00 */
[----:B------:R-:W4:Y:S01]  /*ef20*/  LDL.LU.64 R16, [R1+0x1060] ;  /* 0x0010600001107983 */ /* 0x000f220000300a00 */
[----:B--2---:R-:W-:Y:S03]  /*ef30*/  HMMA.16816.F32 R4, R12, R4, R24 ;  /* 0x000000040c04723c */ /* 0x004fe60000001818 */
[----:B------:R-:W4:Y:S04]  /*ef40*/  LDL.LU.64 R26, [R1+0x1058] ;  /* 0x00105800011a7983 */ /* 0x000f280000300a00 */
[----:B------:R-:W4:-:S15]  /*ef50*/  LDL.LU.64 R24, [R1+0x1050] ;  /* 0x0010500001187983 */ /* 0x000f1e0000300a00 */
[----:B------:R-:W-:-:S01]  /*ef60*/  NOP ;  /* 0x0000000000007918 */ /* 0x000fc20000000000 */
[----:B------:R-:W-:Y:S04]  /*ef70*/  STL.64 [R1+0xc0], R4 ;  /* 0x0000c00401007387 */ /* 0x000fe80000100a00 */
[----:B------:R5:W-:Y:S02]  /*ef80*/  STL.64 [R1+0xc8], R6 ;  /* 0x0000c80601007387 */ /* 0x000be40000100a00 */
[----:B-----5:R-:W-:Y:S02]  /*ef90*/  HMMA.16816.F32 R4, R12, R8, R20 ;  /* 0x000000080c04723c */ /* 0x020fe40000001814 */
[----:B------:R-:W0:Y:S05]  /*efa0*/  LDSM.16.MT88.4 R20, [R3+UR7+0x2080] ;  /* 0x002080070314783b */ /* 0x000e2a0008004200 */
[----:B------:R-:W-:-:S02]  /*efb0*/  IMAD.MOV.U32 R8, RZ, RZ, R29 ;  /* 0x000000ffff087224 */ /* 0x000fc400078e001d */
[----:B------:R-:W2:-:S14]  /*efc0*/  LDL.LU R29, [R1+0x104c] ;  /* 0x00104c00011d7983 */ /* 0x000e9c0000300800 */
[----:B------:R-:W-:Y:S04]  /*efd0*/  STL.64 [R1+0xb0], R4 ;  /* 0x0000b00401007387 */ /* 0x000fe80000100a00 */
[----:B------:R-:W-:Y:S04]  /*efe0*/  STL.64 [R1+0xb8], R6 ;  /* 0x0000b80601007387 */ /* 0x000fe80000100a00 */
[----:B---3--:R1:W-:Y:S04]  /*eff0*/  STL.64 [R1+0xfc8], R18 ;  /* 0x000fc81201007387 */ /* 0x0083e80000100a00 */
[----:B-1----:R-:W3:Y:S01]  /*f000*/  LDL.64 R18, [R1+0x38] ;  /* 0x0000380001127983 */ /* 0x002ee20000100a00 */
[----:B----4-:R-:W-:-:S15]  /*f010*/  HMMA.16816.F32 R4, R12, R16, R24 ;  /* 0x000000100c04723c */ /* 0x010fde0000001818 */
[----:B------:R-:W-:-:S08]  /*f020*/  NOP ;  /* 0x0000000000007918 */ /* 0x000fd00000000000 */
[----:B------:R-:W-:Y:S04]  /*f030*/  STL.64 [R1+0xa0], R4 ;  /* 0x0000a00401007387 */ /* 0x000fe80000100a00 */
[----:B------:R-:W-:Y:S04]  /*f040*/  STL.64 [R1+0xa8], R6 ;  /* 0x0000a80601007387 */ /* 0x000fe80000100a00 */
[----:B---3--:R1:W-:Y:S04]  /*f050*/  STL.64 [R1+0xfe0], R18 ;  /* 0x000fe01201007387 */ /* 0x0083e80000100a00 */
[----:B-1----:R-:W3:Y:S04]  /*f060*/  LDL.64 R18, [R1+0x48] ;  /* 0x0000480001127983 */ /* 0x002ee80000100a00 */
[----:B---3--:R-:W-:Y:S04]  /*f070*/  STL.64 [R1+0xfe8], R18 ;  /* 0x000fe81201007387 */ /* 0x008fe80000100a00 */
[----:B0-----:R0:W-:Y:S04]  /*f080*/  STL.64 [R1+0xf18], R22 ;  /* 0x000f181601007387 */ /* 0x0011e80000100a00 */
[----:B------:R1:W-:Y:S01]  /*f090*/  STL.64 [R1+0xf10], R20 ;  /* 0x000f101401007387 */ /* 0x0003e20000100a00 */
[----:B0-----:R-:W-:-:S03]  /*f0a0*/  IMAD.MOV.U32 R23, RZ, RZ, R28 ;  /* 0x000000ffff177224 */ /* 0x001fc600078e001c */
[----:B-1----:R-:W3:Y:S04]  /*f0b0*/  LDL.LU R20, [R1+0x270] ;  /* 0x0002700001147983 */ /* 0x002ee80000300800 */
[----:B------:R-:W3:Y:S04]  /*f0c0*/  LDL.LU R21, [R1+0x274] ;  /* 0x0002740001157983 */ /* 0x000ee80000300800 */
[----:B------:R-:W4:Y:S04]  /*f0d0*/  LDL.LU R22, [R1+0x278] ;  /* 0x0002780001167983 */ /* 0x000f280000300800 */
[----:B------:R-:W5:Y:S04]  /*f0e0*/  LDL.LU R28, [R1+0x1048] ;  /* 0x00104800011c7983 */ /* 0x000f680000300800 */
[----:B------:R-:W2:Y:S04]  /*f0f0*/  LDL.LU.64 R4, [R1+0x480] ;  /* 0x0004800001047983 */ /* 0x000ea80000300a00 */
[----:B------:R-:W3:Y:S01]  /*f100*/  LDL.LU.64 R6, [R1+0x488] ;  /* 0x0004880001067983 */ /* 0x000ee20000300a00 */
[----:B------:R-:W-:-:S03]  /*f110*/  IMAD.MOV.U32 R9, RZ, RZ, R2 ;  /* 0x000000ffff097224 */ /* 0x000fc600078e0002 */
[----:B---3--:R-:W-:Y:S04]  /*f120*/  STL.64 [R1+0x1038], R6 ;  /* 0x0010380601007387 */ /* 0x008fe80000100a00 */
[----:B--2---:R0:W-:Y:S04]  /*f130*/  STL.64 [R1+0x1030], R4 ;  /* 0x0010300401007387 */ /* 0x0041e80000100a00 */
[----:B0-----:R-:W2:Y:S04]  /*f140*/  LDL.LU.64 R4, [R1+0x90] ;  /* 0x0000900001047983 */ /* 0x001ea80000300a00 */
[----:B------:R-:W2:Y:S04]  /*f150*/  LDL.LU.64 R6, [R1+0x98] ;  /* 0x0000980001067983 */ /* 0x000ea80000300a00 */
[----:B------:R-:W3:Y:S04]  /*f160*/  LDL.LU.64 R24, [R1+0x460] ;  /* 0x0004600001187983 */ /* 0x000ee80000300a00 */
[----:B------:R-:W3:Y:S04]  /*f170*/  LDL.LU.64 R26, [R1+0x468] ;  /* 0x00046800011a7983 */ /* 0x000ee80000300a00 */
[----:B------:R-:W3:Y:S04]  /*f180*/  LDL.64 R18, [R1+0x58] ;  /* 0x0000580001127983 */ /* 0x000ee80000100a00 */
[----:B----4-:R-:W-:Y:S04]  /*f190*/  STL.64 [R1+0xfd8], R22 ;  /* 0x000fd81601007387 */ /* 0x010fe80000100a00 */
[----:B------:R0:W-:Y:S02]  /*f1a0*/  STL.64 [R1+0xfd0], R20 ;  /* 0x000fd01401007387 */ /* 0x0001e40000100a00 */
[----:B0-----:R-:W-:-:S02]  /*f1b0*/  IMAD.MOV.U32 R20, RZ, RZ, R29 ;  /* 0x000000ffff147224 */ /* 0x001fc400078e001d */
[----:B------:R-:W4:Y:S01]  /*f1c0*/  LDL.LU R29, [R1+0x1044] ;  /* 0x00104400011d7983 */ /* 0x000f220000300800 */
[----:B------:R-:W-:-:S03]  /*f1d0*/  IMAD.MOV.U32 R21, RZ, RZ, R0 ;  /* 0x000000ffff157224 */ /* 0x000fc600078e0000 */
[----:B------:R-:W3:Y:S04]  /*f1e0*/  LDL.LU R0, [R1+0x1040] ;  /* 0x0010400001007983 */ /* 0x000ee80000300800 */
[----:B------:R-:W5:Y:S04]  /*f1f0*/  LDL.LU R22, [R1+0x288] ;  /* 0x0002880001167983 */ /* 0x000f680000300800 */
[----:B------:R-:W5:Y:S01]  /*f200*/  LDL.LU R23, [R1+0x28c] ;  /* 0x00028c0001177983 */ /* 0x000f620000300800 */
[----:B--2---:R-:W-:Y:S03]  /*f210*/  HMMA.16816.F32 R8, R12, R8, R4 ;  /* 0x000000080c08723c */ /* 0x004fe60000001804 */
[----:B-----5:R-:W-:Y:S04]  /*f220*/  STL.64 [R1+0xff8], R22 ;  /* 0x000ff81601007387 */ /* 0x020fe80000100a00 */
[----:B------:R0:W-:Y:S04]  /*f230*/  STL.64 [R1+0xff0], R20 ;  /* 0x000ff01401007387 */ /* 0x0001e80000100a00 */
[----:B0-----:R-:W2:Y:S04]  /*f240*/  LDL.LU R20, [R1+0x2a0] ;  /* 0x0002a00001147983 */ /* 0x001ea80000300800 */
[----:B------:R-:W5:Y:S04]  /*f250*/  LDL.LU.64 R6, [R1+0x1038] ;  /* 0x0010380001067983 */ /* 0x000f680000300a00 */
[----:B------:R-:W5:Y:S04]  /*f260*/  LDL.LU.64 R4, [R1+0x1030] ;  /* 0x0010300001047983 */ /* 0x000f680000300a00 */
[----:B------:R-:W-:Y:S04]  /*f270*/  STL.64 [R1+0x90], R8 ;  /* 0x0000900801007387 */ /* 0x000fe80000100a00 */
[----:B------:R0:W-:Y:S04]  /*f280*/  STL.64 [R1+0x98], R10 ;  /* 0x0000980a01007387 */ /* 0x0001e80000100a00 */
[----:B0-----:R-:W2:Y:S04]  /*f290*/  LDL.LU.64 R10, [R1+0x1028] ;  /* 0x00102800010a7983 */ /* 0x001ea80000300a00 */
[----:B------:R-:W5:Y:S01]  /*f2a0*/  LDL.LU.64 R8, [R1+0x1020] ;  /* 0x0010200001087983 */ /* 0x000f620000300a00 */
[----:B----4-:R-:W-:-:S02]  /*f2b0*/  IMAD.MOV.U32 R21, RZ, RZ, R29 ;  /* 0x000000ffff157224 */ /* 0x010fc400078e001d */
[----:B------:R-:W-:Y:S01]  /*f2c0*/  IMAD.MOV.U32 R22, RZ, RZ, R28 ;  /* 0x000000ffff167224 */ /* 0x000fe200078e001c */
[----:B-----5:R-:W-:-:S15]  /*f2d0*/  HMMA.16816.F32 R4, R12, R8, R4 ;  /* 0x000000080c04723c */ /* 0x020fde0000001804 */
[----:B------:R-:W-:-:S08]  /*f2e0*/  NOP ;  /* 0x0000000000007918 */ /* 0x000fd00000000000 */
[----:B------:R0:W-:Y:S01]  /*f2f0*/  STL [R1+0x80], R4 ;  /* 0x0000800401007387 */ /* 0x0001e20000100800 */
[----:B------:R-:W-:Y:S02]  /*f300*/  IMAD.MOV.U32 R29, RZ, RZ, R6 ;  /* 0x000000ffff1d7224 */ /* 0x000fe400078e0006 */
[----:B------:R-:W-:Y:S02]  /*f310*/  IMAD.MOV.U32 R9, RZ, RZ, R7 ;  /* 0x000000ffff097224 */ /* 0x000fe400078e0007 */
[----:B------:R-:W-:Y:S01]  /*f320*/  IMAD.MOV.U32 R28, RZ, RZ, R5 ;  /* 0x000000ffff1c7224 */ /* 0x000fe200078e0005 */
[----:B------:R-:W4:Y:S04]  /*f330*/  LDL.LU.64 R6, [R1+0x1018] ;  /* 0x0010180001067983 */ /* 0x000f280000300a00 */
[----:B0-----:R-:W5:Y:S04]  /*f340*/  LDL.LU.64 R4, [R1+0x1010] ;  /* 0x0010100001047983 */ /* 0x001f680000300a00 */
[----:B------:R-:W-:Y:S04]  /*f350*/  STL [R1+0xe68], R29 ;  /* 0x000e681d01007387 */ /* 0x000fe80000100800 */
[----:B------:R-:W-:Y:S01]  /*f360*/  STL [R1+0xe44], R28 ;  /* 0x000e441c01007387 */ /* 0x000fe20000100800 */
[----:B---3--:R-:W-:Y:S01]  /*f370*/  IMAD.MOV.U32 R23, RZ, RZ, R0 ;  /* 0x000000ffff177224 */ /* 0x008fe200078e0000 */
[----:B-----5:R-:W-:Y:S02]  /*f380*/  HMMA.16816.F32 R12, R12, R4, R24 ;  /* 0x000000040c0c723c */ /* 0x020fe40000001818 */
[----:B------:R-:W3:Y:S04]  /*f390*/  LDL.LU.64 R26, [R1+0x1008] ;  /* 0x00100800011a7983 */ /* 0x000ee80000300a00 */
[----:B------:R-:W3:-:S15]  /*f3a0*/  LDL.LU.64 R24, [R1+0x1000] ;  /* 0x0010000001187983 */ /* 0x000ede0000300a00 */
[----:B------:R-:W-:-:S03]  /*f3b0*/  NOP ;  /* 0x0000000000007918 */ /* 0x000fc60000000000 */
[----:B------:R-:W-:Y:S02]  /*f3c0*/  IMAD.MOV.U32 R8, RZ, RZ, R12 ;  /* 0x000000ffff087224 */ /* 0x000fe400078e000c */
[----:B------:R-:W-:Y:S01]  /*f3d0*/  IMAD.MOV.U32 R5, RZ, RZ, R13 ;  /* 0x000000ffff057224 */ /* 0x000fe200078e000d */
[----:B------:R-:W5:Y:S01]  /*f3e0*/  LDL.LU R12, [R1+0x2b0] ;  /* 0x0002b000010c7983 */ /* 0x000f620000300800 */
[----:B------:R-:W-:Y:S02]  /*f3f0*/  IMAD.MOV.U32 R4, RZ, RZ, R14 ;  /* 0x000000ffff047224 */ /* 0x000fe400078e000e */
[----:B------:R-:W-:Y:S01]  /*f400*/  IMAD.MOV.U32 R0, RZ, RZ, R15 ;  /* 0x000000ffff007224 */ /* 0x000fe200078e000f */
[----:B------:R-:W5:Y:S04]  /*f410*/  LDL.LU R13, [R1+0x2b4] ;  /* 0x0002b400010d7983 */ /* 0x000f680000300800 */
[----:B------:R-:W5:Y:S04]  /*f420*/  LDL.LU R14, [R1+0x2b8] ;  /* 0x0002b800010e7983 */ /* 0x000f680000300800 */
[----:B------:R-:W5:Y:S04]  /*f430*/  LDL.LU R15, [R1+0x2bc] ;  /* 0x0002bc00010f7983 */ /* 0x000f680000300800 */
[----:B--2---:R0:W-:Y:S04]  /*f440*/  STL.64 [R1+0xfb8], R10 ;  /* 0x000fb80a01007387 */ /* 0x0041e80000100a00 */
[----:B------:R-:W-:Y:S04]  /*f450*/  STL.64 [R1+0xfb0], R8 ;  /* 0x000fb00801007387 */ /* 0x000fe80000100a00 */
[----:B0-----:R-:W5:Y:S04]  /*f460*/  LDL.64 R10, [R1+0x68] ;  /* 0x00006800010a7983 */ /* 0x001f680000100a00 */
[----:B------:R0:W-:Y:S04]  /*f470*/  STL [R1+0xec0], R4 ;  /* 0x000ec00401007387 */ /* 0x0001e80000100800 */
[----:B------:R1:W-:Y:S04]  /*f480*/  STL [R1+0xe6c], R5 ;  /* 0x000e6c0501007387 */ /* 0x0003e80000100800 */
[----:B----4-:R2:W-:Y:S04]  /*f490*/  STL.64 [R1+0xfc0], R6 ;  /* 0x000fc00601007387 */ /* 0x0105e80000100a00 */
[----:B0-----:R-:W4:Y:S04]  /*f4a0*/  LDL.LU R4, [R1+0x290] ;  /* 0x0002900001047983 */ /* 0x001f280000300800 */
[----:B-1----:R-:W4:Y:S04]  /*f4b0*/  LDL.LU R5, [R1+0x294] ;  /* 0x0002940001057983 */ /* 0x002f280000300800 */
[----:B--2---:R-:W4:Y:S04]  /*f4c0*/  LDL.LU R6, [R1+0x298] ;  /* 0x0002980001067983 */ /* 0x004f280000300800 */
[----:B------:R-:W4:Y:S01]  /*f4d0*/  LDL.LU R7, [R1+0x29c] ;  /* 0x00029c0001077983 */ /* 0x000f220000300800 */
[C---:B---3--:R-:W-:Y:S06]  /*f4e0*/  HMMA.16816.F32 R20, R24.reuse, R18, R20 ;  /* 0x000000121814723c */ /* 0x048fec0000001814 */
[----:B-----5:R-:W-:-:S15]  /*f4f0*/  HMMA.16816.F32 R12, R24, R10, R12 ;  /* 0x0000000a180c723c */ /* 0x020fde000000180c */
[----:B------:R-:W-:-:S08]  /*f500*/  NOP ;  /* 0x0000000000007918 */ /* 0x000fd00000000000 */
[----:B------:R0:W-:Y:S04]  /*f510*/  STL.64 [R1+0x2b0], R12 ;  /* 0x0002b00c01007387 */ /* 0x0001e80000100a00 */
[----:B------:R1:W-:Y:S04]  /*f520*/  STL.64 [R1+0x2b8], R14 ;  /* 0x0002b80e01007387 */ /* 0x0003e80000100a00 */
[----:B------:R-:W-:Y:S04]  /*f530*/  STL.64 [R1+0x2a0], R20 ;  /* 0x0002a01401007387 */ /* 0x000fe80000100a00 */
[----:B------:R2:W-:Y:S01]  /*f540*/  STL.64 [R1+0x2a8], R22 ;  /* 0x0002a81601007387 */ /* 0x0005e20000100a00 */
[----:B0-----:R-:W-:-:S02]  /*f550*/  IMAD.MOV.U32 R13, RZ, RZ, R19 ;  /* 0x000000ffff0d7224 */ /* 0x001fc400078e0013 */
[----:B-1----:R-:W-:Y:S01]  /*f560*/  IMAD.MOV.U32 R14, RZ, RZ, R18 ;  /* 0x000000ffff0e7224 */ /* 0x002fe200078e0012 */
[----:B--2---:R-:W2:Y:S04]  /*f570*/  LDL.LU.64 R22, [R1+0xff8] ;  /* 0x000ff80001167983 */ /* 0x004ea80000300a00 */
[----:B------:R-:W2:Y:S04]  /*f580*/  LDL.LU.64 R20, [R1+0xff0] ;  /* 0x000ff00001147983 */ /* 0x000ea80000300a00 */
[----:B------:R-:W4:Y:S02]  /*f590*/  LDL.LU.64 R18, [R1+0xfe8] ;  /* 0x000fe80001127983 */ /* 0x000f240000300a00 */
[----:B----4-:R-:W-:-:S15]  /*f5a0*/  HMMA.16816.F32 R4, R24, R18, R4 ;  /* 0x000000121804723c */ /* 0x010fde0000001804 */
[----:B------:R-:W-:-:S08]  /*f5b0*/  NOP ;  /* 0x0000000000007918 */ /* 0x000fd00000000000 */
[----:B------:R0:W-:Y:S04]  /*f5c0*/  STL.64 [R1+0x290], R4 ;  /* 0x0002900401007387 */ /* 0x0001e80000100a00 */
[----:B------:R-:W-:Y:S01]  /*f5d0*/  STL.64 [R1+0x298], R6 ;  /* 0x0002980601007387 */ /* 0x000fe20000100a00 */
[----:B0-----:R-:W-:Y:S02]  /*f5e0*/  IMAD.MOV.U32 R5, RZ, RZ, R18 ;  /* 0x000000ffff057224 */ /* 0x001fe400078e0012 */
[----:B------:R-:W-:Y:S02]  /*f5f0*/  IMAD.MOV.U32 R4, RZ, RZ, R19 ;  /* 0x000000ffff047224 */ /* 0x000fe400078e0013 */
[----:B------:R-:W2:Y:S02]  /*f600*/  LDL.LU.64 R18, [R1+0xfe0] ;  /* 0x000fe00001127983 */ /* 0x000ea40000300a00 */
        /* <DEDUP_REMOVED lines=8> */
[----:B--2---:R-:W-:Y:S02]  /*f690*/  HMMA.16816.F32 R16, R24, R18, R20 ;  /* 0x000000121810723c */ /* 0x004fe40000001814 */
[----:B------:R-:W2:-:S15]  /*f6a0*/  LDL.LU R20, [R1+0x3d0] ;  /* 0x0003d00001147983 */ /* 0x000e9e0000300800 */
[----:B------:R-:W-:-:S06]  /*f6b0*/  NOP ;  /* 0x0000000000007918 */ /* 0x000fcc0000000000 */
[----:B------:R-:W-:Y:S04]  /*f6c0*/  STL.64 [R1+0x270], R16 ;  /* 0x0002701001007387 */ /* 0x000fe80000100a00 */
[----:B------:R-:W-:Y:S04]  /*f6d0*/  STL.64 [R1+0x278], R18 ;  /* 0x0002781201007387 */ /* 0x000fe80000100a00 */
[----:B------:R-:W2:Y:S04]  /*f6e0*/  LDL.LU R21, [R1+0x3d4] ;  /* 0x0003d40001157983 */ /* 0x000ea80000300800 */
[----:B------:R-:W3:Y:S04]  /*f6f0*/  LDL.LU R22, [R1+0x3d8] ;  /* 0x0003d80001167983 */ /* 0x000ee80000300800 */
[----:B------:R-:W3:Y:S04]  /*f700*/  LDL.LU R23, [R1+0x3dc] ;  /* 0x0003dc0001177983 */ /* 0x000ee80000300800 */
[----:B---3--:R-:W-:Y:S04]  /*f710*/  STL.64 [R1+0xf28], R22 ;  /* 0x000f281601007387 */ /* 0x008fe80000100a00 */
[----:B--2---:R0:W-:Y:S04]  /*f720*/  STL.64 [R1+0xf20], R20 ;  /* 0x000f201401007387 */ /* 0x0041e80000100a00 */
[----:B0-----:R-:W2:Y:S04]  /*f730*/  LDL.LU R20, [R1+0x3e0] ;  /* 0x0003e00001147983 */ /* 0x001ea80000300800 */
[----:B------:R-:W2:Y:S04]  /*f740*/  LDL.LU R21, [R1+0x3e4] ;  /* 0x0003e40001157983 */ /* 0x000ea80000300800 */
[----:B------:R-:W3:Y:S04]  /*f750*/  LDL.LU R22, [R1+0x3e8] ;  /* 0x0003e80001167983 */ /* 0x000ee80000300800 */
[----:B------:R-:W3:Y:S04]  /*f760*/  LDL.LU R23, [R1+0x3ec] ;  /* 0x0003ec0001177983 */ /* 0x000ee80000300800 */
[----:B---3--:R0:W-:Y:S04]  /*f770*/  STL.64 [R1+0xf38], R22 ;  /* 0x000f381601007387 */ /* 0x0081e80000100a00 */
[----:B--2---:R1:W-:Y:S04]  /*f780*/  STL.64 [R1+0xf30], R20 ;  /* 0x000f301401007387 */ /* 0x0043e80000100a00 */
[----:B0-----:R-:W2:Y:S04]  /*f790*/  LDL.64 R22, [R1+0x28] ;  /* 0x0000280001167983 */ /* 0x001ea80000100a00 */
[----:B--2---:R0:W-:Y:S04]  /*f7a0*/  STL.64 [R1+0xf40], R22 ;  /* 0x000f401601007387 */ /* 0x0041e80000100a00 */
[----:B-1----:R-:W2:Y:S04]  /*f7b0*/  LDL.LU R20, [R1+0x220] ;  /* 0x0002200001147983 */ /* 0x002ea80000300800 */
[----:B------:R-:W2:Y:S04]  /*f7c0*/  LDL.LU R21, [R1+0x224] ;  /* 0x0002240001157983 */ /* 0x000ea80000300800 */
[----:B0-----:R-:W3:Y:S04]  /*f7d0*/  LDL.LU R22, [R1+0x228] ;  /* 0x0002280001167983 */ /* 0x001ee80000300800 */
[----:B------:R-:W3:Y:S04]  /*f7e0*/  LDL.LU R23, [R1+0x22c] ;  /* 0x00022c0001177983 */ /* 0x000ee80000300800 */
[----:B---3--:R0:W-:Y:S04]  /*f7f0*/  STL.64 [R1+0xf50], R22 ;  /* 0x000f501601007387 */ /* 0x0081e80000100a00 */
[----:B--2---:R-:W-:Y:S04]  /*f800*/  STL.64 [R1+0xf48], R20 ;  /* 0x000f481401007387 */ /* 0x004fe80000100a00 */
[----:B------:R-:W2:Y:S04]  /*f810*/  LDL.LU R16, [R1+0x260] ;  /* 0x0002600001107983 */ /* 0x000ea80000300800 */
[----:B------:R-:W2:Y:S04]  /*f820*/  LDL.LU R17, [R1+0x264] ;  /* 0x0002640001117983 */ /* 0x000ea80000300800 */
[----:B------:R-:W3:Y:S04]  /*f830*/  LDL.LU R18, [R1+0x268] ;  /* 0x0002680001127983 */ /* 0x000ee80000300800 */
[----:B------:R-:W3:Y:S01]  /*f840*/  LDL.LU R19, [R1+0x26c] ;  /* 0x00026c0001137983 */ /* 0x000ee20000300800 */
[----:B0-----:R-:W-:-:S02]  /*f850*/  IMAD.MOV.U32 R23, RZ, RZ, R4 ;  /* 0x000000ffff177224 */ /* 0x001fc400078e0004 */
[----:B------:R-:W-:Y:S01]  /*f860*/  IMAD.MOV.U32 R22, RZ, RZ, R5 ;  /* 0x000000ffff167224 */ /* 0x000fe200078e0005 */
[----:B------:R-:W4:Y:S01]  /*f870*/  LDL.LU R4, [R1+0x400] ;  /* 0x0004000001047983 */ /* 0x000f220000300800 */
[----:B------:R-:W-:-:S03]  /*f880*/  IMAD.MOV.U32 R12, RZ, RZ, R10 ;  /* 0x000000ffff0c7224 */ /* 0x000fc600078e000a */
[----:B------:R-:W4:Y:S01]  /*f890*/  LDL.LU R5, [R1+0x404] ;  /* 0x0004040001057983 */ /* 0x000f220000300800 */
[----:B------:R-:W-:-:S03]  /*f8a0*/  IMAD.MOV.U32 R9, RZ, RZ, R11 ;  /* 0x000000ffff097224 */ /* 0x000fc600078e000b */
[----:B------:R-:W4:Y:S04]  /*f8b0*/  LDL.LU R6, [R1+0x408] ;  /* 0x0004080001067983 */ /* 0x000f280000300800 */
[----:B------:R-:W4:Y:S04]  /*f8c0*/  LDL.LU R7, [R1+0x40c] ;  /* 0x00040c0001077983 */ /* 0x000f280000300800 */
[----:B------:R-:W4:Y:S01]  /*f8d0*/  LDL.64 R10, [R1+0x18] ;  /* 0x00001800010a7983 */ /* 0x000f220000100a00 */
[----:B------:R-:W-:-:S03]  /*f8e0*/  LOP3.LUT R29, R3, 0x40, RZ, 0x3c, !PT ;  /* 0x00000040031d7812 */ /* 0x000fc600078e3cff */
[----:B---3--:R-:W-:Y:S04]  /*f8f0*/  STL.64 [R1+0xfa8], R18 ;  /* 0x000fa81201007387 */ /* 0x008fe80000100a00 */
[----:B--2---:R0:W-:Y:S04]  /*f900*/  STL.64 [R1+0xfa0], R16 ;  /* 0x000fa01001007387 */ /* 0x0041e80000100a00 */
[----:B0-----:R-:W2:Y:S04]  /*f910*/  LDL.LU R16, [R1+0x3f0] ;  /* 0x0003f00001107983 */ /* 0x001ea80000300800 */
[----:B------:R-:W2:Y:S04]  /*f920*/  LDL.LU R17, [R1+0x3f4] ;  /* 0x0003f40001117983 */ /* 0x000ea80000300800 */
[----:B------:R-:W2:Y:S04]  /*f930*/  LDL.LU R18, [R1+0x3f8] ;  /* 0x0003f80001127983 */ /* 0x000ea80000300800 */
[----:B------:R-:W2:Y:S04]  /*f940*/  LDL.LU R19, [R1+0x3fc] ;  /* 0x0003fc0001137983 */ /* 0x000ea80000300800 */
[----:B------:R0:W-:Y:S02]  /*f950*/  STL.64 [R1+0xf60], R22 ;  /* 0x000f601601007387 */ /* 0x0001e40000100a00 */
[----:B0-----:R-:W-:-:S02]  /*f960*/  IMAD.MOV.U32 R22, RZ, RZ, R14 ;  /* 0x000000ffff167224 */ /* 0x001fc400078e000e */
[----:B------:R-:W-:-:S05]  /*f970*/  IMAD.MOV.U32 R23, RZ, RZ, R13 ;  /* 0x000000ffff177224 */ /* 0x000fca00078e000d */
[----:B------:R0:W-:Y:S02]  /*f980*/  STL.64 [R1+0xf78], R22 ;  /* 0x000f781601007387 */ /* 0x0001e40000100a00 */
[----:B0-----:R-:W-:Y:S02]  /*f990*/  IMAD.MOV.U32 R22, RZ, RZ, R12 ;  /* 0x000000ffff167224 */ /* 0x001fe400078e000c */
[----:B------:R-:W0:Y:S04]  /*f9a0*/  LDSM.16.MT88.4 R12, [R29+UR7+0x2080] ;  /* 0x002080071d0c783b */ /* 0x000e280008004200 */
[----:B0-----:R0:W-:Y:S04]  /*f9b0*/  STL.64 [R1+0xe78], R14 ;  /* 0x000e780e01007387 */ /* 0x0011e80000100a00 */
[----:B------:R1:W-:Y:S01]  /*f9c0*/  STL.64 [R1+0xe70], R12 ;  /* 0x000e700c01007387 */ /* 0x0003e20000100a00 */
[----:B0-----:R-:W-:-:S02]  /*f9d0*/  IMAD.MOV.U32 R14, RZ, RZ, R8 ;  /* 0x000000ffff0e7224 */ /* 0x001fc400078e0008 */
[----:B------:R-:W-:-:S05]  /*f9e0*/  IMAD.MOV.U32 R15, RZ, RZ, R2 ;  /* 0x000000ffff0f7224 */ /* 0x000fca00078e0002 */
[----:B------:R0:W-:Y:S04]  /*f9f0*/  STL.64 [R1+0xf58], R14 ;  /* 0x000f580e01007387 */ /* 0x0001e80000100a00 */
[----:B-1----:R-:W3:Y:S04]  /*fa00*/  LDL.LU R12, [R1+0x230] ;  /* 0x00023000010c7983 */ /* 0x002ee80000300800 */
[----:B------:R-:W3:Y:S04]  /*fa10*/  LDL.LU R13, [R1+0x234] ;  /* 0x00023400010d7983 */ /* 0x000ee80000300800 */
[----:B0-----:R-:W5:Y:S04]  /*fa20*/  LDL.LU R14, [R1+0x238] ;  /* 0x00023800010e7983 */ /* 0x001f680000300800 */
[----:B------:R-:W5:Y:S01]  /*fa30*/  LDL.LU R15, [R1+0x23c] ;  /* 0x00023c00010f7983 */ /* 0x000f620000300800 */
[----:B----4-:R-:W-:Y:S03]  /*fa40*/  HMMA.16816.F32 R4, R24, R10, R4 ;  /* 0x0000000a1804723c */ /* 0x010fe60000001804 */
[----:B-----5:R-:W-:Y:S04]  /*fa50*/  STL.64 [R1+0xf70], R14 ;  /* 0x000f700e01007387 */ /* 0x020fe80000100a00 */
[----:B---3--:R0:W-:Y:S04]  /*fa60*/  STL.64 [R1+0xf68], R12 ;  /* 0x000f680c01007387 */ /* 0x0081e80000100a00 */
[----:B0-----:R-:W3:Y:S04]  /*fa70*/  LDL.LU R12, [R1+0x240] ;  /* 0x00024000010c7983 */ /* 0x001ee80000300800 */
[----:B------:R-:W3:Y:S04]  /*fa80*/  LDL.LU R13, [R1+0x244] ;  /* 0x00024400010d7983 */ /* 0x000ee80000300800 */
[----:B------:R-:W4:Y:S04]  /*fa90*/  LDL.LU R14, [R1+0x248] ;  /* 0x00024800010e7983 */ /* 0x000f280000300800 */
[----:B------:R-:W4:Y:S01]  /*faa0*/  LDL.LU R15, [R1+0x24c] ;  /* 0x00024c00010f7983 */ /* 0x000f220000300800 */
[----:B------:R-:W-:-:S03]  /*fab0*/  IMAD.MOV.U32 R2, RZ, RZ, R11 ;  /* 0x000000ffff027224 */ /* 0x000fc600078e000b */
[----:B----4-:R-:W-:Y:S04]  /*fac0*/  STL.64 [R1+0xf88], R14 ;  /* 0x000f880e01007387 */ /* 0x010fe80000100a00 */
[----:B---3--:R0:W-:Y:S04]  /*fad0*/  STL.64 [R1+0xf80], R12 ;  /* 0x000f800c01007387 */ /* 0x0081e80000100a00 */
[----:B0-----:R-:W3:Y:S04]  /*fae0*/  LDL.LU R12, [R1+0x250] ;  /* 0x00025000010c7983 */ /* 0x001ee80000300800 */
[----:B------:R-:W3:Y:S04]  /*faf0*/  LDL.LU R13, [R1+0x254] ;  /* 0x00025400010d7983 */ /* 0x000ee80000300800 */
[----:B------:R-:W3:Y:S04]  /*fb00*/  LDL.LU R14, [R1+0x258] ;  /* 0x00025800010e7983 */ /* 0x000ee80000300800 */
[----:B------:R-:W3:Y:S04]  /*fb10*/  LDL.LU R15, [R1+0x25c] ;  /* 0x00025c00010f7983 */ /* 0x000ee80000300800 */
[----:B------:R0:W-:Y:S04]  /*fb20*/  STL.64 [R1+0x400], R4 ;  /* 0x0004000401007387 */ /* 0x0001e80000100a00 */
[----:B------:R1:W-:Y:S01]  /*fb30*/  STL.64 [R1+0x408], R6 ;  /* 0x0004080601007387 */ /* 0x0003e20000100a00 */
[----:B0-----:R-:W-:-:S03]  /*fb40*/  IMAD.MOV.U32 R4, RZ, RZ, R10 ;  /* 0x000000ffff047224 */ /* 0x001fc600078e000a */
[----:B-1----:R-:W4:Y:S04]  /*fb50*/  LDL.LU.64 R6, [R1+0xfc0] ;  /* 0x000fc00001067983 */ /* 0x002f280000300a00 */
[----:B------:R-:W2:Y:S01]  /*fb60*/  LDL.LU.64 R10, [R1+0xfb8] ;  /* 0x000fb800010a7983 */ /* 0x000ea20000300a00 */
[----:B------:R-:W-:-:S03]  /*fb70*/  IMAD.MOV.U32 R23, RZ, RZ, R9 ;  /* 0x000000ffff177224 */ /* 0x000fc600078e0009 */
[----:B------:R-:W5:Y:S01]  /*fb80*/  LDL.LU.64 R8, [R1+0xfb0] ;  /* 0x000fb00001087983 */ /* 0x000f620000300a00 */
[----:B--2---:R-:W-:-:S15]  /*fb90*/  HMMA.16816.F32 R16, R24, R10, R16 ;  /* 0x0000000a1810723c */ /* 0x004fde0000001810 */
[----:B------:R-:W-:-:S08]  /*fba0*/  NOP ;  /* 0x0000000000007918 */ /* 0x000fd00000000000 */
[----:B------:R-:W-:Y:S04]  /*fbb0*/  STL.64 [R1+0x3f0], R16 ;  /* 0x0003f01001007387 */ /* 0x000fe80000100a00 */
[----:B------:R0:W-:Y:S04]  /*fbc0*/  STL.64 [R1+0x3f8], R18 ;  /* 0x0003f81201007387 */ /* 0x0001e80000100a00 */
[----:B0-----:R-:W4:Y:S04]  /*fbd0*/  LDL.LU.64 R18, [R1+0xfa8] ;  /* 0x000fa80001127983 */ /* 0x001f280000300a00 */
[----:B------:R-:W4:Y:S02]  /*fbe0*/  LDL.LU.64 R16, [R1+0xfa0] ;  /* 0x000fa00001107983 */ /* 0x000f240000300a00 */
[----:B----4-:R-:W-:Y:S02]  /*fbf0*/  HMMA.16816.F32 R24, R24, R6, R16 ;  /* 0x000000061818723c */ /* 0x010fe40000001810 */
[----:B------:R-:W3:Y:S04]  /*fc00*/  LDL.LU.64 R18, [R1+0xf98] ;  /* 0x000f980001127983 */ /* 0x000ee80000300a00 */
[----:B------:R-:W3:-:S15]  /*fc10*/  LDL.LU.64 R16, [R1+0xf90] ;  /* 0x000f900001107983 */ /* 0x000ede0000300a00 */
[----:B------:R-:W-:-:S02]  /*fc20*/  NOP ;  /* 0x0000000000007918 */ /* 0x000fc40000000000 */
[----:B------:R0:W-:Y:S04]  /*fc30*/  STL.64 [R1+0x260], R24 ;  /* 0x0002601801007387 */ /* 0x0001e80000100a00 */
[----:B------:R1:W-:Y:S04]  /*fc40*/  STL.64 [R1+0x268], R26 ;  /* 0x0002681a01007387 */ /* 0x0003e80000100a00 */
[----:B0-----:R-:W2:Y:S04]  /*fc50*/  LDL.LU R24, [R1] ;  /* 0x0000000001187983 */ /* 0x001ea80000300800 */
[----:B------:R-:W2:Y:S04]  /*fc60*/  LDL.LU R25, [R1+0x4] ;  /* 0x0000040001197983 */ /* 0x000ea80000300800 */
[----:B-1----:R-:W2:Y:S04]  /*fc70*/  LDL.LU R26, [R1+0x8] ;  /* 0x00000800011a7983 */ /* 0x002ea80000300800 */
[----:B------:R-:W2:Y:S01]  /*fc80*/  LDL.LU R27, [R1+0xc] ;  /* 0x00000c00011b7983 */ /* 0x000ea20000300800 */
[----:B---3--:R-:W-:Y:S03]  /*fc90*/  HMMA.16816.F32 R20, R16, R22, R12 ;  /* 0x000000161014723c */ /* 0x008fe6000000180c */
[----:B------:R-:W3:Y:S04]  /*fca0*/  LDL.LU.64 R14, [R1+0xf88] ;  /* 0x000f8800010e7983 */ /* 0x000ee80000300a00 */
[----:B------:R-:W3:-:S15]  /*fcb0*/  LDL.LU.64 R12, [R1+0xf80] ;  /* 0x000f8000010c7983 */ /* 0x000ede0000300a00 */
[----:B------:R-:W-:-:S01]  /*fcc0*/  NOP ;  /* 0x0000000000007918 */ /* 0x000fc20000000000 */
[----:B------:R-:W-:Y:S04]  /*fcd0*/  STL.64 [R1+0x250], R20 ;  /* 0x0002501401007387 */ /* 0x000fe80000100a00 */
[----:B------:R0:W-:Y:S04]  /*fce0*/  STL.64 [R1+0x258], R22 ;  /* 0x0002581601007387 */ /* 0x0001e80000100a00 */
[----:B0-----:R-:W3:Y:S02]  /*fcf0*/  LDL.LU.64 R22, [R1+0xf78] ;  /* 0x000f780001167983 */ /* 0x001ee40000300a00 */
[----:B---3--:R-:W-:Y:S02]  /*fd00*/  HMMA.16816.F32 R20, R16, R22, R12 ;  /* 0x000000161014723c */ /* 0x008fe4000000180c */
[----:B------:R-:W3:Y:S04]  /*fd10*/  LDL.LU.64 R14, [R1+0xf70] ;  /* 0x000f7000010e7983 */ /* 0x000ee80000300a00 */
[----:B------:R-:W3:-:S15]  /*fd20*/  LDL.LU.64 R12, [R1+0xf68] ;  /* 0x000f6800010c7983 */ /* 0x000ede0000300a00 */
[----:B------:R-:W-:-:S02]  /*fd30*/  NOP ;  /* 0x0000000000007918 */ /* 0x000fc40000000000 */
[----:B------:R-:W-:Y:S04]  /*fd40*/  STL.64 [R1+0x240], R20 ;  /* 0x0002401401007387 */ /* 0x000fe80000100a00 */
[----:B------:R0:W-:Y:S04]  /*fd50*/  STL.64 [R1+0x248], R22 ;  /* 0x0002481601007387 */ /* 0x0001e80000100a00 */
[----:B0-----:R-:W3:Y:S02]  /*fd60*/  LDL.LU.64 R22, [R1+0xf60] ;  /* 0x000f600001167983 */ /* 0x001ee40000300a00 */
[----:B---3--:R-:W-:Y:S02]  /*fd70*/  HMMA.16816.F32 R20, R16, R22, R12 ;  /* 0x000000161014723c */ /* 0x008fe4000000180c */
[----:B------:R-:W3:-:S15]  /*fd80*/  LDL.LU.64 R14, [R1+0xf58] ;  /* 0x000f5800010e7983 */ /* 0x000ede0000300a00 */
[----:B------:R-:W-:-:S06]  /*fd90*/  NOP ;  /* 0x0000000000007918 */ /* 0x000fcc0000000000 */
[----:B------:R-:W-:Y:S04]  /*fda0*/  STL.64 [R1+0x230], R20 ;  /* 0x0002301401007387 */ /* 0x000fe80000100a00 */
[----:B------:R0:W-:Y:S04]  /*fdb0*/  STL.64 [R1+0x238], R22 ;  /* 0x0002381601007387 */ /* 0x0001e80000100a00 */
[----:B0-----:R-:W3:Y:S04]  /*fdc0*/  LDL.LU.64 R22, [R1+0xf50] ;  /* 0x000f500001167983 */ /* 0x001ee80000300a00 */
[----:B------:R-:W3:Y:S02]  /*fdd0*/  LDL.LU.64 R20, [R1+0xf48] ;  /* 0x000f480001147983 */ /* 0x000ee40000300a00 */
[----:B---3--:R-:W-:Y:S02]  /*fde0*/  HMMA.16816.F32 R12, R16, R14, R20 ;  /* 0x0000000e100c723c */ /* 0x008fe40000001814 */
[----:B------:R-:W2:-:S15]  /*fdf0*/  LDL.LU.64 R22, [R1+0xf40] ;  /* 0x000f400001167983 */ /* 0x000e9e0000300a00 */
[----:B------:R-:W-:-:S06]  /*fe00*/  NOP ;  /* 0x0000000000007918 */ /* 0x000fcc0000000000 */
[----:B------:R0:W-:Y:S04]  /*fe10*/  STL.64 [R1+0x220], R12 ;  /* 0x0002200c01007387 */ /* 0x0001e80000100a00 */
[----:B------:R1:W-:Y:S04]  /*fe20*/  STL.64 [R1+0x228], R14 ;  /* 0x0002280e01007387 */ /* 0x0003e80000100a00 */
[----:B0-----:R-:W3:Y:S04]  /*fe30*/  LDL.LU R12, [R1+0x360] ;  /* 0x00036000010c7983 */ /* 0x001ee80000300800 */
[----:B------:R-:W3:Y:S04]  /*fe40*/  LDL.LU R13, [R1+0x364] ;  /* 0x00036400010d7983 */ /* 0x000ee80000300800 */
[----:B-1----:R-:W4:Y:S04]  /*fe50*/  LDL.LU R14, [R1+0x368] ;  /* 0x00036800010e7983 */ /* 0x002f280000300800 */
[----:B------:R-:W4:Y:S01]  /*fe60*/  LDL.LU R15, [R1+0x36c] ;  /* 0x00036c00010f7983 */ /* 0x000f220000300800 */
[----:B--2---:R-:W-:Y:S06]  /*fe70*/  HMMA.16816.F32 R24, R16, R22, R24 ;  /* 0x000000161018723c */ /* 0x004fec0000001818 */
[----:B------:R-:W-:Y:S01]  /*fe80*/  IMAD.MOV.U32 R5, RZ, RZ, R22 ;  /* 0x000000ffff057224 */ /* 0x000fe200078e0016 */
[----:B----4-:R0:W-:Y:S02]  /*fe90*/  STL.64 [R1+0xe88], R14 ;  /* 0x000e880e01007387 */ /* 0x0101e40000100a00 */
[----:B0-----:R-:W-:-:S02]  /*fea0*/  IMAD.MOV.U32 R15, RZ, RZ, R2 ;  /* 0x000000ffff0f7224 */ /* 0x001fc400078e0002 */
[----:B------:R-:W-:Y:S02]  /*feb0*/  IMAD.MOV.U32 R2, RZ, RZ, R23 ;  /* 0x000000ffff027224 */ /* 0x000fe400078e0017 */
[----:B------:R-:W0:Y:S01]  /*fec0*/  LDSM.16.MT88.4 R20, [R3+UR7+0x2100] ;  /* 0x002100070314783b */ /* 0x000e220008004200 */
[----:B------:R-:W-:-:S03]  /*fed0*/  IMAD.MOV.U32 R14, RZ, RZ, R4 ;  /* 0x000000ffff0e7224 */ /* 0x000fc600078e0004 */
[----:B---3--:R0:W-:Y:S06]  /*fee0*/  STL.64 [R1+0xe80], R12 ;  /* 0x000e800c01007387 */ /* 0x0081ec0000100a00 */
[----:B------:R-:W-:Y:S04]  /*fef0*/  STL.64 [R1+0x470], R24 ;  /* 0x0004701801007387 */ /* 0x000fe80000100a00 */
[----:B------:R1:W-:Y:S01]  /*ff00*/  STL.64 [R1+0x478], R26 ;  /* 0x0004781a01007387 */ /* 0x0003e20000100a00 */
[----:B0-----:R-:W-:-:S02]  /*ff10*/  IMAD.MOV.U32 R13, RZ, RZ, R22 ;  /* 0x000000ffff0d7224 */ /* 0x001fc400078e0016 */
[----:B------:R-:W-:Y:S02]  /*ff20*/  IMAD.MOV.U32 R12, RZ, RZ, R23 ;  /* 0x000000ffff0c7224 */ /* 0x000fe400078e0017 */
[----:B------:R-:W-:Y:S01]  /*ff30*/  IMAD.MOV.U32 R4, RZ, RZ, R20 ;  /* 0x000000ffff047224 */ /* 0x000fe200078e0014 */
[----:B------:R-:W2:Y:S01]  /*ff40*/  LDL.LU.64 R22, [R1+0xf38] ;  /* 0x000f380001167983 */ /* 0x000ea20000300a00 */
[----:B-1----:R-:W-:-:S03]  /*ff50*/  IMAD.MOV.U32 R26, RZ, RZ, R21 ;  /* 0x000000ffff1a7224 */ /* 0x002fc600078e0015 */
[----:B------:R-:W2:Y:S02]  /*ff60*/  LDL.LU.64 R20, [R1+0xf30] ;  /* 0x000f300001147983 */ /* 0x000ea40000300a00 */
[----:B--2---:R-:W-:-:S15]  /*ff70*/  HMMA.16816.F32 R20, R16, R14, R20 ;  /* 0x0000000e1014723c */ /* 0x004fde0000001814 */
[----:B------:R-:W-:-:S08]  /*ff80*/  NOP ;  /* 0x0000000000007918 */ /* 0x000fd00000000000 */
[----:B------:R-:W-:Y:S04]  /*ff90*/  STL.64 [R1+0x3e0], R20 ;  /* 0x0003e01401007387 */ /* 0x000fe80000100a00 */
[----:B------:R0:W-:Y:S04]  /*ffa0*/  STL.64 [R1+0x3e8], R22 ;  /* 0x0003e81601007387 */ /* 0x0001e80000100a00 */
[----:B0-----:R-:W2:Y:S04]  /*ffb0*/  LDL.LU.64 R22, [R1+0xf28] ;  /* 0x000f280001167983 */ /* 0x001ea80000300a00 */
[----:B------:R-:W2:Y:S04]  /*ffc0*/  LDL.LU.64 R20, [R1+0xf20] ;  /* 0x000f200001147983 */ /* 0x000ea80000300a00 */
[----:B------:R0:W-:Y:S02]  /*ffd0*/  STL.64 [R1+0xea0], R14 ;  /* 0x000ea00e01007387 */ /* 0x0001e40000100a00 */
[----:B0-----:R-:W-:-:S02]  /*ffe0*/  IMAD.MOV.U32 R14, RZ, RZ, R5 ;  /* 0x000000ffff0e7224 */ /* 0x001fc400078e0005 */
[----:B------:R-:W-:-:S05]  /*fff0*/  IMAD.MOV.U32 R15, RZ, RZ, R2 ;  /* 0x000000ffff0f7224 */ /* 0x000fca00078e0002 */
[----:B------:R-:W-:Y:S01]  /*10000*/  STL.64 [R1+0xeb8], R14 ;  /* 0x000eb80e01007387 */ /* 0x000fe20000100a00 */
[----:B--2---:R-:W-:-:S15]  /*10010*/  HMMA.16816.F32 R20, R16, R10, R20 ;  /* 0x0000000a1014723c */ /* 0x004fde0000001814 */
[----:B------:R-:W-:-:S08]  /*10020*/  NOP ;  /* 0x0000000000007918 */ /* 0x000fd00000000000 */
[----:B------:R0:W-:Y:S04]  /*10030*/  STL.64 [R1+0x3d0], R20 ;  /* 0x0003d01401007387 */ /* 0x0001e80000100a00 */
[----:B------:R1:W-:Y:S04]  /*10040*/  STL.64 [R1+0x3d8], R22 ;  /* 0x0003d81601007387 */ /* 0x0003e80000100a00 */
[----:B0-----:R-:W2:Y:S04]  /*10050*/  LDL.LU R20, [R1+0x210] ;  /* 0x0002100001147983 */ /* 0x001ea80000300800 */
[----:B------:R-:W2:Y:S04]  /*10060*/  LDL.LU R21, [R1+0x214] ;  /* 0x0002140001157983 */ /* 0x000ea80000300800 */
[----:B-1----:R-:W2:Y:S04]  /*10070*/  LDL.LU R22, [R1+0x218] ;  /* 0x0002180001167983 */ /* 0x002ea80000300800 */
[----:B------:R-:W2:Y:S04]  /*10080*/  LDL.LU R23, [R1+0x21c] ;  /* 0x00021c0001177983 */ /* 0x000ea80000300800 */
[----:B------:R-:W3:Y:S04]  /*10090*/  LDL.64 R14, [R1+0x38] ;  /* 0x00003800010e7983 */ /* 0x000ee80000100a00 */
[----:B---3--:R-:W-:Y:S04]  /*100a0*/  STL.64 [R1+0xed0], R14 ;  /* 0x000ed00e01007387 */ /* 0x008fe80000100a00 */
[----:B------:R0:W-:Y:S04]  /*100b0*/  STL.64 [R1+0xec8], R12 ;  /* 0x000ec80c01007387 */ /* 0x0001e80000100a00 */
[----:B0-----:R-:W3:Y:S04]  /*100c0*/  LDL.LU R12, [R1+0x3a0] ;  /* 0x0003a000010c7983 */ /* 0x001ee80000300800 */
[----:B------:R-:W3:Y:S04]  /*100d0*/  LDL.LU R13, [R1+0x3a4] ;  /* 0x0003a400010d7983 */ /* 0x000ee80000300800 */
[----:B------:R-:W4:Y:S04]  /*100e0*/  LDL.LU R14, [R1+0x3a8] ;  /* 0x0003a800010e7983 */ /* 0x000f280000300800 */
[----:B------:R-:W4:Y:S04]  /*100f0*/  LDL.LU R15, [R1+0x3ac] ;  /* 0x0003ac00010f7983 */ /* 0x000f280000300800 */
[----:B----4-:R0:W-:Y:S04]  /*10100*/  STL.64 [R1+0xee0], R14 ;  /* 0x000ee00e01007387 */ /* 0x0101e80000100a00 */
[----:B---3--:R-:W-:Y:S04]  /*10110*/  STL.64 [R1+0xed8], R12 ;  /* 0x000ed80c01007387 */ /* 0x008fe80000100a00 */
[----:B0-----:R-:W3:Y:S04]  /*10120*/  LDL.64 R14, [R1+0x58] ;  /* 0x00005800010e7983 */ /* 0x001ee80000100a00 */
[----:B---3--:R0:W-:Y:S04]  /*10130*/  STL.64 [R1+0xef8], R14 ;  /* 0x000ef80e01007387 */ /* 0x0081e80000100a00 */
[----:B0-----:R-:W3:Y:S04]  /*10140*/  LDL.64 R14, [R1+0x68] ;  /* 0x00006800010e7983 */ /* 0x001ee80000100a00 */
[----:B------:R-:W-:Y:S04]  /*10150*/  STL.64 [R1+0xe98], R10 ;  /* 0x000e980a01007387 */ /* 0x000fe80000100a00 */
[----:B-----5:R0:W-:Y:S04]  /*10160*/  STL.64 [R1+0xe90], R8 ;  /* 0x000e900801007387 */ /* 0x0201e80000100a00 */
[----:B0-----:R-:W4:Y:S04]  /*10170*/  LDL.LU R8, [R1+0x370] ;  /* 0x0003700001087983 */ /* 0x001f280000300800 */
[----:B------:R-:W4:Y:S04]  /*10180*/  LDL.LU R9, [R1+0x374] ;  /* 0x0003740001097983 */ /* 0x000f280000300800 */
[----:B------:R-:W5:Y:S04]  /*10190*/  LDL.LU R10, [R1+0x378] ;  /* 0x00037800010a7983 */ /* 0x000f680000300800 */
[----:B------:R-:W5:Y:S04]  /*101a0*/  LDL.LU R11, [R1+0x37c] ;  /* 0x00037c00010b7983 */ /* 0x000f680000300800 */
[----:B-----5:R-:W-:Y:S04]  /*101b0*/  STL.64 [R1+0xeb0], R10 ;  /* 0x000eb00a01007387 */ /* 0x020fe80000100a00 */
[----:B----4-:R0:W-:Y:S04]  /*101c0*/  STL.64 [R1+0xea8], R8 ;  /* 0x000ea80801007387 */ /* 0x0101e80000100a00 */
        /* <DEDUP_REMOVED lines=9> */
[----:B------:R-:W5:Y:S01]  /*10260*/  LDL.LU R11, [R1+0x3bc] ;  /* 0x0003bc00010b7983 */ /* 0x000f620000300800 */
[----:B--2---:R-:W-:Y:S01]  /*10270*/  HMMA.16816.F32 R16, R16, R6, R20 ;  /* 0x000000061010723c */ /* 0x004fe20000001814 */
[----:B------:R-:W-:-:S02]  /*10280*/  LOP3.LUT R27, R3, 0x40, RZ, 0x3c, !PT ;  /* 0x00000040031b7812 */ /* 0x000fc400078e3cff */
[----:B-----5:R-:W-:Y:S04]  /*10290*/  STL.64 [R1+0xf08], R10 ;  /* 0x000f080a01007387 */ /* 0x020fe80000100a00 */
[----:B----4-:R0:W-:Y:S04]  /*102a0*/  STL.64 [R1+0xf00], R8 ;  /* 0x000f000801007387 */ /* 0x0101e80000100a00 */
[----:B0-----:R-:W2:Y:S04]  /*102b0*/  LDL.LU R8, [R1+0x3c0] ;  /* 0x0003c00001087983 */ /* 0x001ea80000300800 */
[----:B------:R-:W2:Y:S04]  /*102c0*/  LDL.LU R9, [R1+0x3c4] ;  /* 0x0003c40001097983 */ /* 0x000ea80000300800 */
[----:B------:R-:W2:Y:S04]  /*102d0*/  LDL.LU R10, [R1+0x3c8] ;  /* 0x0003c800010a7983 */ /* 0x000ea80000300800 */
[----:B------:R-:W2:Y:S04]  /*102e0*/  LDL.LU R11, [R1+0x3cc] ;  /* 0x0003cc00010b7983 */ /* 0x000ea80000300800 */
[----:B------:R-:W2:Y:S04]  /*102f0*/  LDL.LU.64 R22, [R1+0xf18] ;  /* 0x000f180001167983 */ /* 0x000ea80000300a00 */
[----:B------:R-:W2:Y:S04]  /*10300*/  LDL.LU.64 R20, [R1+0xf10] ;  /* 0x000f100001147983 */ /* 0x000ea80000300a00 */
[----:B------:R-:W-:Y:S04]  /*10310*/  STL.64 [R1+0x210], R16 ;  /* 0x0002101001007387 */ /* 0x000fe80000100a00 */
[----:B------:R-:W-:Y:S04]  /*10320*/  STL.64 [R1+0x218], R18 ;  /* 0x0002181201007387 */ /* 0x000fe80000100a00 */
[----:B------:R-:W0:Y:S04]  /*10330*/  LDSM.16.MT88.4 R16, [R27+UR7+0x2100] ;  /* 0x002100071b10783b */ /* 0x000e280008004200 */
[----:B------:R-:W-:Y:S01]  /*10340*/  STL [R1+0xe48], R27 ;  /* 0x000e481b01007387 */ /* 0x000fe20000100800 */
[----:B---3--:R-:W-:-:S02]  /*10350*/  IMAD.MOV.U32 R5, RZ, RZ, R14 ;  /* 0x000000ffff057224 */ /* 0x008fc400078e000e */
[----:B------:R-:W-:Y:S01]  /*10360*/  IMAD.MOV.U32 R29, RZ, RZ, R15 ;  /* 0x000000ffff1d7224 */ /* 0x000fe200078e000f */
[----:B0-----:R0:W-:Y:S04]  /*10370*/  STL.64 [R1+0xd70], R18 ;  /* 0x000d701201007387 */ /* 0x0011e80000100a00 */
[----:B------:R-:W-:Y:S04]  /*10380*/  STL.64 [R1+0xd68], R16 ;  /* 0x000d681001007387 */ /* 0x000fe80000100a00 */
[----:B0-----:R-:W3:Y:S01]  /*10390*/  LDL.64 R18, [R1+0x48] ;  /* 0x0000480001127983 */ /* 0x001ee20000100a00 */
[----:B--2---:R-:W-:-:S15]  /*103a0*/  HMMA.16816.F32 R8, R20, R14, R8 ;  /* 0x0000000e1408723c */ /* 0x004fde0000001808 */
[----:B------:R-:W-:-:S08]  /*103b0*/  NOP ;  /* 0x0000000000007918 */ /* 0x000fd00000000000 */
[----:B------:R-:W-:Y:S04]  /*103c0*/  STL.64 [R1+0x3c0], R8 ;  /* 0x0003c00801007387 */ /* 0x000fe80000100a00 */
[----:B------:R0:W-:Y:S04]  /*103d0*/  STL.64 [R1+0x3c8], R10 ;  /* 0x0003c80a01007387 */ /* 0x0001e80000100a00 */
[----:B0-----:R-:W2:Y:S04]  /*103e0*/  LDL.LU.64 R10, [R1+0xf08] ;  /* 0x000f0800010a7983 */ /* 0x001ea80000300a00 */
[----:B------:R-:W2:Y:S04]  /*103f0*/  LDL.LU.64 R8, [R1+0xf00] ;  /* 0x000f000001087983 */ /* 0x000ea80000300a00 */
        /* <DEDUP_REMOVED lines=8> */
[----:B------:R-:W3:Y:S04]  /*10480*/  LDL.LU.64 R14, [R1+0xee0] ;  /* 0x000ee000010e7983 */ /* 0x000ee80000300a00 */
[----:B------:R-:W3:Y:S02]  /*10490*/  LDL.LU.64 R12, [R1+0xed8] ;  /* 0x000ed800010c7983 */ /* 0x000ee40000300a00 */
[----:B---3--:R-:W-:-:S15]  /*104a0*/  HMMA.16816.F32 R12, R20, R18, R12 ;  /* 0x00000012140c723c */ /* 0x008fde000000180c */
[----:B------:R-:W-:-:S08]  /*104b0*/  NOP ;  /* 0x0000000000007918 */ /* 0x000fd00000000000 */
[----:B------:R-:W-:Y:S04]  /*104c0*/  STL.64 [R1+0x3a0], R12 ;  /* 0x0003a00c01007387 */ /* 0x000fe80000100a00 */
[----:B------:R0:W-:Y:S04]  /*104d0*/  STL.64 [R1+0x3a8], R14 ;  /* 0x0003a80e01007387 */ /* 0x0001e80000100a00 */
[----:B0-----:R-:W3:Y:S04]  /*104e0*/  LDL.LU.64 R14, [R1+0xed0] ;  /* 0x000ed000010e7983 */ /* 0x001ee80000300a00 */
[----:B------:R-:W4:Y:S01]  /*104f0*/  LDL.LU.64 R12, [R1+0xec8] ;  /* 0x000ec800010c7983 */ /* 0x000f220000300a00 */
[----:B------:R-:W-:-:S02]  /*10500*/  IMAD.MOV.U32 R28, RZ, RZ, R18 ;  /* 0x000000ffff1c7224 */ /* 0x000fc400078e0012 */
[----:B------:R-:W-:Y:S02]  /*10510*/  IMAD.MOV.U32 R2, RZ, RZ, R19 ;  /* 0x000000ffff027224 */ /* 0x000fe400078e0013 */
[----:B------:R-:W-:Y:S02]  /*10520*/  IMAD.MOV.U32 R16, RZ, RZ, R4 ;  /* 0x000000ffff107224 */ /* 0x000fe400078e0004 */
[----:B------:R-:W-:Y:S01]  /*10530*/  IMAD.MOV.U32 R17, RZ, RZ, R26 ;  /* 0x000000ffff117224 */ /* 0x000fe200078e001a */
[----:B------:R-:W5:Y:S01]  /*10540*/  LDL.LU R4, [R1+0xec0] ;  /* 0x000ec00001047983 */ /* 0x000f620000300800 */
[----:B----4-:R-:W-:Y:S02]  /*10550*/  IMAD.MOV.U32 R18, RZ, RZ, R13 ;  /* 0x000000ffff127224 */ /* 0x010fe400078e000d */
[----:B------:R-:W-:-:S05]  /*10560*/  IMAD.MOV.U32 R19, RZ, RZ, R12 ;  /* 0x000000ffff137224 */ /* 0x000fca00078e000c */
[----:B------:R-:W-:Y:S04]  /*10570*/  STL.64 [R1+0xde8], R18 ;  /* 0x000de81201007387 */ /* 0x000fe80000100a00 */
[----:B------:R0:W-:Y:S04]  /*10580*/  STL.64 [R1+0xde0], R16 ;  /* 0x000de01001007387 */ /* 0x0001e80000100a00 */
[----:B0-----:R-:W3:Y:S04]  /*10590*/  LDL.LU R16, [R1+0x390] ;  /* 0x0003900001107983 */ /* 0x001ee80000300800 */
[----:B------:R-:W3:Y:S04]  /*105a0*/  LDL.LU R17, [R1+0x394] ;  /* 0x0003940001117983 */ /* 0x000ee80000300800 */
[----:B------:R-:W3:Y:S04]  /*105b0*/  LDL.LU R18, [R1+0x398] ;  /* 0x0003980001127983 */ /* 0x000ee80000300800 */
[----:B------:R-:W3:Y:S02]  /*105c0*/  LDL.LU R19, [R1+0x39c] ;  /* 0x00039c0001137983 */ /* 0x000ee40000300800 */
[----:B---3--:R-:W-:-:S15]  /*105d0*/  HMMA.16816.F32 R16, R20, R14, R16 ;  /* 0x0000000e1410723c */ /* 0x008fde0000001810 */
[----:B------:R-:W-:-:S08]  /*105e0*/  NOP ;  /* 0x0000000000007918 */ /* 0x000fd00000000000 */
[----:B------:R0:W-:Y:S04]  /*105f0*/  STL.64 [R1+0x390], R16 ;  /* 0x0003901001007387 */ /* 0x0001e80000100a00 */
[----:B------:R-:W-:Y:S01]  /*10600*/  STL.64 [R1+0x398], R18 ;  /* 0x0003981201007387 */ /* 0x000fe20000100a00 */
[----:B0-----:R-:W-:Y:S02]  /*10610*/  IMAD.MOV.U32 R17, RZ, RZ, R14 ;  /* 0x000000ffff117224 */ /* 0x001fe400078e000e */
[----:B------:R-:W-:Y:S02]  /*10620*/  IMAD.MOV.U32 R16, RZ, RZ, R15 ;  /* 0x000000ffff107224 */ /* 0x000fe400078e000f */
[----:B------:R-:W2:Y:S02]  /*10630*/  LDL.LU.64 R14, [R1+0xeb8] ;  /* 0x000eb800010e7983 */ /* 0x000ea40000300a00 */
[----:B--2---:R-:W-:Y:S02]  /*10640*/  HMMA.16816.F32 R12, R20, R14, R8 ;  /* 0x0000000e140c723c */ /* 0x004fe40000001808 */
[----:B------:R-:W2:Y:S04]  /*10650*/  LDL.LU.64 R10, [R1+0xeb0] ;  /* 0x000eb000010a7983 */ /* 0x000ea80000300a00 */
[----:B------:R-:W2:-:S15]  /*10660*/  LDL.LU.64 R8, [R1+0xea8] ;  /* 0x000ea80001087983 */ /* 0x000e9e0000300a00 */
[----:B------:R-:W-:-:S02]  /*10670*/  NOP ;  /* 0x0000000000007918 */ /* 0x000fc40000000000 */
[----:B------:R-:W-:Y:S04]  /*10680*/  STL.64 [R1+0x380], R12 ;  /* 0x0003800c01007387 */ /* 0x000fe80000100a00 */
[----:B------:R0:W-:Y:S04]  /*10690*/  STL.64 [R1+0x388], R14 ;  /* 0x0003880e01007387 */ /* 0x0001e80000100a00 */
[----:B0-----:R-:W2:Y:S02]  /*106a0*/  LDL.LU.64 R14, [R1+0xea0] ;  /* 0x000ea000010e7983 */ /* 0x001ea40000300a00 */
[----:B--2---:R-:W-:Y:S02]  /*106b0*/  HMMA.16816.F32 R12, R20, R14, R8 ;  /* 0x0000000e140c723c */ /* 0x004fe40000001808 */
[----:B------:R-:W2:Y:S04]  /*106c0*/  LDL.LU.64 R10, [R1+0xe98] ;  /* 0x000e9800010a7983 */ /* 0x000ea80000300a00 */
[----:B------:R-:W3:-:S15]  /*106d0*/  LDL.LU.64 R8, [R1+0xe90] ;  /* 0x000e900001087983 */ /* 0x000ede0000300a00 */
[----:B------:R-:W-:-:S02]  /*106e0*/  NOP ;  /* 0x0000000000007918 */ /* 0x000fc40000000000 */
[----:B------:R-:W-:Y:S04]  /*106f0*/  STL.64 [R1+0x370], R12 ;  /* 0x0003700c01007387 */ /* 0x000fe80000100a00 */
[----:B------:R0:W-:Y:S04]  /*10700*/  STL.64 [R1+0x378], R14 ;  /* 0x0003780e01007387 */ /* 0x0001e80000100a00 */
[----:B0-----:R-:W2:Y:S04]  /*10710*/  LDL.LU.64 R14, [R1+0xe88] ;  /* 0x000e8800010e7983 */ /* 0x001ea80000300a00 */
[----:B------:R-:W2:Y:S02]  /*10720*/  LDL.LU.64 R12, [R1+0xe80] ;  /* 0x000e8000010c7983 */ /* 0x000ea40000300a00 */
[----:B--2---:R-:W-:-:S15]  /*10730*/  HMMA.16816.F32 R12, R20, R10, R12 ;  /* 0x0000000a140c723c */ /* 0x004fde000000180c */
[----:B------:R-:W-:-:S08]  /*10740*/  NOP ;  /* 0x0000000000007918 */ /* 0x000fd00000000000 */
[----:B------:R-:W-:Y:S04]  /*10750*/  STL.64 [R1+0x360], R12 ;  /* 0x0003600c01007387 */ /* 0x000fe80000100a00 */
[----:B------:R0:W-:Y:S04]  /*10760*/  STL.64 [R1+0x368], R14 ;  /* 0x0003680e01007387 */ /* 0x0001e80000100a00 */
[----:B0-----:R-:W2:Y:S04]  /*10770*/  LDL.LU.64 R14, [R1+0xe78] ;  /* 0x000e7800010e7983 */ /* 0x001ea80000300a00 */
[----:B------:R-:W2:Y:S04]  /*10780*/  LDL.LU.64 R12, [R1+0xe70] ;  /* 0x000e7000010c7983 */ /* 0x000ea80000300a00 */
[----:B------:R-:W-:Y:S04]  /*10790*/  STL.64 [R1+0xe08], R10 ;  /* 0x000e080a01007387 */ /* 0x000fe80000100a00 */
[----:B---3--:R0:W-:Y:S04]  /*107a0*/  STL.64 [R1+0xe00], R8 ;  /* 0x000e000801007387 */ /* 0x0081e80000100a00 */
[----:B0-----:R-:W3:Y:S04]  /*107b0*/  LDL.LU R8, [R1+0x200] ;  /* 0x0002000001087983 */ /* 0x001ee80000300800 */
[----:B------:R-:W3:Y:S04]  /*107c0*/  LDL.LU R9, [R1+0x204] ;  /* 0x0002040001097983 */ /* 0x000ee80000300800 */
[----:B------:R-:W3:Y:S04]  /*107d0*/  LDL.LU R10, [R1+0x208] ;  /* 0x00020800010a7983 */ /* 0x000ee80000300800 */
[----:B------:R-:W3:Y:S01]  /*107e0*/  LDL.LU R11, [R1+0x20c] ;  /* 0x00020c00010b7983 */ /* 0x000ee20000300800 */
[----:B------:R-:W-:-:S02]  /*107f0*/  IMAD.MOV.U32 R18, RZ, RZ, R25 ;  /* 0x000000ffff127224 */ /* 0x000fc400078e0019 */
[----:B------:R-:W-:Y:S01]  /*10800*/  IMAD.MOV.U32 R19, RZ, RZ, R24 ;  /* 0x000000ffff137224 */ /* 0x000fe200078e0018 */
[----:B---3--:R-:W-:Y:S01]  /*10810*/  HMMA.16816.F32 R8, R20, R6, R8 ;  /* 0x000000061408723c */ /* 0x008fe20000001808 */
[----:B------:R-:W0:-:S15]  /*10820*/  LDSM.16.MT88.4 R20, [R3+UR7+0x2180] ;  /* 0x002180070314783b */ /* 0x000e1e0008004200 */
[----:B------:R-:W-:-:S07]  /*10830*/  NOP ;  /* 0x0000000000007918 */ /* 0x000fce0000000000 */
[----:B------:R-:W-:Y:S04]  /*10840*/  STL.64 [R1+0x200], R8 ;  /* 0x0002000801007387 */ /* 0x000fe80000100a00 */
[----:B------:R-:W-:Y:S04]  /*10850*/  STL.64 [R1+0x208], R10 ;  /* 0x0002080a01007387 */ /* 0x000fe80000100a00 */
[----:B------:R1:W-:Y:S04]  /*10860*/  STL.64 [R1+0xe50], R18 ;  /* 0x000e501201007387 */ /* 0x0003e80000100a00 */
[----:B------:R-:W3:Y:S04]  /*10870*/  LDL.LU R24, [R1+0x340] ;  /* 0x0003400001187983 */ /* 0x000ee80000300800 */
[----:B------:R-:W3:Y:S04]  /*10880*/  LDL.LU R25, [R1+0x344] ;  /* 0x0003440001197983 */ /* 0x000ee80000300800 */
[----:B------:R-:W4:Y:S04]  /*10890*/  LDL.LU R26, [R1+0x348] ;  /* 0x00034800011a7983 */ /* 0x000f280000300800 */
[----:B------:R-:W4:Y:S01]  /*108a0*/  LDL.LU R27, [R1+0x34c] ;  /* 0x00034c00011b7983 */ /* 0x000f220000300800 */
[----:B-1----:R-:W-:-:S02]  /*108b0*/  IMAD.MOV.U32 R18, RZ, RZ, R5 ;  /* 0x000000ffff127224 */ /* 0x002fc400078e0005 */
[----:B------:R-:W-:Y:S01]  /*108c0*/  IMAD.MOV.U32 R19, RZ, RZ, R29 ;  /* 0x000000ffff137224 */ /* 0x000fe200078e001d */
[----:B----4-:R-:W-:Y:S04]  /*108d0*/  STL.64 [R1+0xe60], R26 ;  /* 0x000e601a01007387 */ /* 0x010fe80000100a00 */
[----:B---3--:R1:W-:Y:S04]  /*108e0*/  STL.64 [R1+0xe58], R24 ;  /* 0x000e581801007387 */ /* 0x0083e80000100a00 */
[----:B------:R-:W5:Y:S04]  /*108f0*/  LDL.LU R5, [R1+0xe6c] ;  /* 0x000e6c0001057983 */ /* 0x000f680000300800 */
[----:B------:R-:W3:Y:S04]  /*10900*/  LDL.LU R29, [R1+0xe68] ;  /* 0x000e6800011d7983 */ /* 0x000ee80000300800 */
[----:B-1----:R-:W2:Y:S04]  /*10910*/  LDL.LU R24, [R1+0x350] ;  /* 0x0003500001187983 */ /* 0x002ea80000300800 */
[----:B------:R-:W2:Y:S04]  /*10920*/  LDL.LU R25, [R1+0x354] ;  /* 0x0003540001197983 */ /* 0x000ea80000300800 */
[----:B------:R-:W2:Y:S04]  /*10930*/  LDL.LU R26, [R1+0x358] ;  /* 0x00035800011a7983 */ /* 0x000ea80000300800 */
[----:B------:R-:W2:Y:S04]  /*10940*/  LDL.LU R27, [R1+0x35c] ;  /* 0x00035c00011b7983 */ /* 0x000ea80000300800 */
[----:B------:R-:W4:Y:S04]  /*10950*/  LDL.LU.64 R10, [R1+0x18] ;  /* 0x00001800010a7983 */ /* 0x000f280000300a00 */
[----:B----4-:R1:W-:Y:S04]  /*10960*/  STL.64 [R1+0xe10], R10 ;  /* 0x000e100a01007387 */ /* 0x0103e80000100a00 */
[----:B------:R-:W4:Y:S04]  /*10970*/  LDL.LU R8, [R1+0x430] ;  /* 0x0004300001087983 */ /* 0x000f280000300800 */
[----:B------:R-:W4:Y:S04]  /*10980*/  LDL.LU R9, [R1+0x434] ;  /* 0x0004340001097983 */ /* 0x000f280000300800 */
[----:B-1----:R-:W5:Y:S04]  /*10990*/  LDL.LU R10, [R1+0x438] ;  /* 0x00043800010a7983 */ /* 0x002f680000300800 */
[----:B------:R-:W5:Y:S04]  /*109a0*/  LDL.LU R11, [R1+0x43c] ;  /* 0x00043c00010b7983 */ /* 0x000f680000300800 */
[----:B-----5:R1:W-:Y:S04]  /*109b0*/  STL.64 [R1+0xe20], R10 ;  /* 0x000e200a01007387 */ /* 0x0203e80000100a00 */
[----:B----4-:R4:W-:Y:S01]  /*109c0*/  STL.64 [R1+0xe18], R8 ;  /* 0x000e180801007387 */ /* 0x0109e20000100a00 */
[----:B-1----:R-:W-:-:S02]  /*109d0*/  IMAD.MOV.U32 R10, RZ, RZ, R17 ;  /* 0x000000ffff0a7224 */ /* 0x002fc400078e0011 */
[----:B------:R-:W-:-:S05]  /*109e0*/  IMAD.MOV.U32 R11, RZ, RZ, R16 ;  /* 0x000000ffff0b7224 */ /* 0x000fca00078e0010 */
[----:B------:R1:W-:Y:S04]  /*109f0*/  STL.64 [R1+0xe38], R10 ;  /* 0x000e380a01007387 */ /* 0x0003e80000100a00 */
[----:B----4-:R-:W4:Y:S04]  /*10a00*/  LDL.LU R8, [R1+0x450] ;  /* 0x0004500001087983 */ /* 0x010f280000300800 */
[----:B------:R-:W4:Y:S04]  /*10a10*/  LDL.LU R9, [R1+0x454] ;  /* 0x0004540001097983 */ /* 0x000f280000300800 */
[----:B-1----:R-:W4:Y:S04]  /*10a20*/  LDL.LU R10, [R1+0x458] ;  /* 0x00045800010a7983 */ /* 0x002f280000300800 */
[----:B------:R-:W4:Y:S04]  /*10a30*/  LDL.LU R11, [R1+0x45c] ;  /* 0x00045c00010b7983 */ /* 0x000f280000300800 */
[----:B------:R-:W-:Y:S04]  /*10a40*/  STL.64 [R1+0xdf8], R6 ;  /* 0x000df80601007387 */ /* 0x000fe80000100a00 */
[----:B------:R1:W-:Y:S04]  /*10a50*/  STL.64 [R1+0xdf0], R4 ;  /* 0x000df00401007387 */ /* 0x0003e80000100a00 */
[----:B-1----:R-:W5:Y:S04]  /*10a60*/  LDL.LU R4, [R1+0x410] ;  /* 0x0004100001047983 */ /* 0x002f680000300800 */
[----:B------:R-:W5:Y:S04]  /*10a70*/  LDL.LU R5, [R1+0x414] ;  /* 0x0004140001057983 */ /* 0x000f680000300800 */
[----:B------:R-:W3:Y:S04]  /*10a80*/  LDL.LU R6, [R1+0x418] ;  /* 0x0004180001067983 */ /* 0x000ee80000300800 */
[----:B------:R-:W3:Y:S01]  /*10a90*/  LDL.LU R7, [R1+0x41c] ;  /* 0x00041c0001077983 */ /* 0x000ee20000300800 */
[C---:B--2---:R-:W-:Y:S03]  /*10aa0*/  HMMA.16816.F32 R16, R12.reuse, R18, R24 ;  /* 0x000000120c10723c */ /* 0x044fe60000001818 */
[----:B---3--:R-:W-:Y:S04]  /*10ab0*/  STL.64 [R1+0xe30], R6 ;  /* 0x000e300601007387 */ /* 0x008fe80000100a00 */
[----:B-----5:R1:W-:Y:S04]  /*10ac0*/  STL.64 [R1+0xe28], R4 ;  /* 0x000e280401007387 */ /* 0x0203e80000100a00 */
[----:B-1----:R-:W2:Y:S04]  /*10ad0*/  LDL.LU R4, [R1+0x440] ;  /* 0x0004400001047983 */ /* 0x002ea80000300800 */
[----:B------:R-:W2:Y:S04]  /*10ae0*/  LDL.LU R5, [R1+0x444] ;  /* 0x0004440001057983 */ /* 0x000ea80000300800 */
[----:B------:R-:W2:Y:S04]  /*10af0*/  LDL.LU R6, [R1+0x448] ;  /* 0x0004480001067983 */ /* 0x000ea80000300800 */
[----:B------:R-:W2:Y:S04]  /*10b00*/  LDL.LU R7, [R1+0x44c] ;  /* 0x00044c0001077983 */ /* 0x000ea80000300800 */
[----:B0-----:R0:W-:Y:S04]  /*10b10*/  STL.64 [R1+0xcf8], R22 ;  /* 0x000cf81601007387 */ /* 0x0011e80000100a00 */
[----:B------:R-:W-:Y:S04]  /*10b20*/  STL.64 [R1+0xcf0], R20 ;  /* 0x000cf01401007387 */ /* 0x000fe80000100a00 */
[----:B0-----:R-:W3:Y:S04]  /*10b30*/  LDL.LU.64 R22, [R1+0x28] ;  /* 0x0000280001167983 */ /* 0x001ee80000300a00 */
[----:B------:R-:W5:Y:S04]  /*10b40*/  LDL.LU.64 R26, [R1+0xe60] ;  /* 0x000e6000011a7983 */ /* 0x000f680000300a00 */
[----:B------:R-:W5:Y:S04]  /*10b50*/  LDL.LU.64 R24, [R1+0xe58] ;  /* 0x000e580001187983 */ /* 0x000f680000300a00 */
[----:B------:R-:W-:Y:S04]  /*10b60*/  STL.64 [R1+0x350], R16 ;  /* 0x0003501001007387 */ /* 0x000fe80000100a00 */
[----:B------:R0:W-:Y:S04]  /*10b70*/  STL.64 [R1+0x358], R18 ;  /* 0x0003581201007387 */ /* 0x0001e80000100a00 */
[----:B0-----:R-:W5:Y:S02]  /*10b80*/  LDL.LU.64 R18, [R1+0xe50] ;  /* 0x000e500001127983 */ /* 0x001f640000300a00 */
[----:B-----5:R-:W-:Y:S02]  /*10b90*/  HMMA.16816.F32 R16, R12, R18, R24 ;  /* 0x000000120c10723c */ /* 0x020fe40000001818 */
[----:B------:R-:W5:-:S15]  /*10ba0*/  LDL.LU R27, [R1+0xe48] ;  /* 0x000e4800011b7983 */ /* 0x000f5e0000300800 */
[----:B------:R-:W-:-:S06]  /*10bb0*/  NOP ;  /* 0x0000000000007918 */ /* 0x000fcc0000000000 */
[----:B------:R0:W-:Y:S04]  /*10bc0*/  STL.64 [R1+0x340], R16 ;  /* 0x0003401001007387 */ /* 0x0001e80000100a00 */
[----:B------:R1:W-:Y:S04]  /*10bd0*/  STL.64 [R1+0x348], R18 ;  /* 0x0003481201007387 */ /* 0x0003e80000100a00 */
[----:B0-----:R-:W3:Y:S04]  /*10be0*/  LDL.LU R16, [R1+0x330] ;  /* 0x0003300001107983 */ /* 0x001ee80000300800 */
[----:B------:R-:W3:Y:S04]  /*10bf0*/  LDL.LU R17, [R1+0x334] ;  /* 0x0003340001117983 */ /* 0x000ee80000300800 */
[----:B-1----:R-:W3:Y:S04]  /*10c00*/  LDL.LU R18, [R1+0x338] ;  /* 0x0003380001127983 */ /* 0x002ee80000300800 */
[----:B------:R-:W3:Y:S04]  /*10c10*/  LDL.LU R19, [R1+0x33c] ;  /* 0x00033c0001137983 */ /* 0x000ee80000300800 */
[----:B-----5:R-:W0:Y:S04]  /*10c20*/  LDSM.16.MT88.4 R24, [R27+UR7+0x2180] ;  /* 0x002180071b18783b */ /* 0x020e280008004200 */
[----:B0-----:R-:W-:Y:S04]  /*10c30*/  STL.64 [R1+0xc78], R26 ;  /* 0x000c781a01007387 */ /* 0x001fe80000100a00 */
[----:B------:R0:W-:Y:S04]  /*10c40*/  STL.64 [R1+0xc70], R24 ;  /* 0x000c701801007387 */ /* 0x0001e80000100a00 */
[----:B0-----:R-:W5:Y:S04]  /*10c50*/  LDL.LU R24, [R1+0x1a0] ;  /* 0x0001a00001187983 */ /* 0x001f680000300800 */
[----:B------:R-:W5:Y:S04]  /*10c60*/  LDL.LU R25, [R1+0x1a4] ;  /* 0x0001a40001197983 */ /* 0x000f680000300800 */
[----:B------:R-:W4:Y:S04]  /*10c70*/  LDL.LU R26, [R1+0x1a8] ;  /* 0x0001a800011a7983 */ /* 0x000f280000300800 */
[----:B------:R-:W4:Y:S04]  /*10c80*/  LDL.LU R27, [R1+0x1ac] ;  /* 0x0001ac00011b7983 */ /* 0x000f280000300800 */
[----:B----4-:R0:W-:Y:S02]  /*10c90*/  STL.64 [R1+0xd28], R26 ;  /* 0x000d281a01007387 */ /* 0x0101e40000100a00 */
[----:B0-----:R-:W-:-:S02]  /*10ca0*/  IMAD.MOV.U32 R26, RZ, RZ, R28 ;  /* 0x000000ffff1a7224 */ /* 0x001fc400078e001c */
[----:B------:R-:W-:-:S07]  /*10cb0*/  IMAD.MOV.U32 R27, RZ, RZ, R2 ;  /* 0x000000ffff1b7224 */ /* 0x000fce00078e0002 */
[----:B------:R-:W-:Y:S01]  /*10cc0*/  HMMA.16816.F32 R8, R12, R26, R8 ;  /* 0x0000001a0c08723c */ /* 0x000fe20000001808 */
[----:B-----5:R-:W-:Y:S04]  /*10cd0*/  STL.64 [R1+0xd20], R24 ;  /* 0x000d201801007387 */ /* 0x020fe80000100a00 */
[----:B------:R-:W4:Y:S04]  /*10ce0*/  LDL.LU R28, [R1+0xe44] ;  /* 0x000e4400011c7983 */ /* 0x000f280000300800 */
[----:B------:R-:W5:-:S14]  /*10cf0*/  LDL.LU R2, [R1+0xe40] ;  /* 0x000e400001027983 */ /* 0x000f5c0000300800 */
[----:B------:R-:W-:Y:S04]  /*10d00*/  STL.64 [R1+0x450], R8 ;  /* 0x0004500801007387 */ /* 0x000fe80000100a00 */
[----:B------:R0:W-:Y:S04]  /*10d10*/  STL.64 [R1+0x458], R10 ;  /* 0x0004580a01007387 */ /* 0x0001e80000100a00 */
[----:B0-----:R-:W2:Y:S04]  /*10d20*/  LDL.LU.64 R10, [R1+0xe38] ;  /* 0x000e3800010a7983 */ /* 0x001ea80000300a00 */
[----:B------:R0:W-:Y:S04]  /*10d30*/  STL.64 [R1+0xdc0], R26 ;  /* 0x000dc01a01007387 */ /* 0x0001e80000100a00 */
[----:B0-----:R-:W3:Y:S01]  /*10d40*/  LDL.64 R26, [R1+0x58] ;  /* 0x00005800011a7983 */ /* 0x001ee20000100a00 */
[C---:B--2---:R-:W-:Y:S03]  /*10d50*/  HMMA.16816.F32 R8, R12.reuse, R10, R4 ;  /* 0x0000000a0c08723c */ /* 0x044fe60000001804 */
[----:B---3--:R0:W-:Y:S04]  /*10d60*/  STL.64 [R1+0xdc8], R26 ;  /* 0x000dc81a01007387 */ /* 0x0081e80000100a00 */
[----:B0-----:R-:W2:Y:S04]  /*10d70*/  LDL.64 R26, [R1+0x68] ;  /* 0x00006800011a7983 */ /* 0x001ea80000100a00 */
[----:B------:R-:W3:Y:S04]  /*10d80*/  LDL.LU.64 R6, [R1+0xe30] ;  /* 0x000e300001067983 */ /* 0x000ee80000300a00 */
[----:B------:R-:W3:Y:S08]  /*10d90*/  LDL.LU.64 R4, [R1+0xe28] ;  /* 0x000e280001047983 */ /* 0x000ef00000300a00 */
[----:B------:R-:W-:Y:S04]  /*10da0*/  STL.64 [R1+0x440], R8 ;  /* 0x0004400801007387 */ /* 0x000fe80000100a00 */
[----:B------:R0:W-:Y:S04]  /*10db0*/  STL.64 [R1+0x448], R10 ;  /* 0x0004480a01007387 */ /* 0x0001e80000100a00 */
[----:B0-----:R-:W4:Y:S04]  /*10dc0*/  LDL.LU.64 R10, [R1+0xe20] ;  /* 0x000e2000010a7983 */ /* 0x001f280000300a00 */
[----:B------:R-:W4:Y:S02]  /*10dd0*/  LDL.LU.64 R8, [R1+0xe18] ;  /* 0x000e180001087983 */ /* 0x000f240000300a00 */
[----:B----4-:R-:W-:-:S15]  /*10de0*/  HMMA.16816.F32 R8, R12, R22, R8 ;  /* 0x000000160c08723c */ /* 0x010fde0000001808 */
[----:B------:R-:W-:-:S08]  /*10df0*/  NOP ;  /* 0x0000000000007918 */ /* 0x000fd00000000000 */
[----:B------:R-:W-:Y:S04]  /*10e00*/  STL.64 [R1+0x430], R8 ;  /* 0x0004300801007387 */ /* 0x000fe80000100a00 */
[----:B------:R0:W-:Y:S04]  /*10e10*/  STL.64 [R1+0x438], R10 ;  /* 0x0004380a01007387 */ /* 0x0001e80000100a00 */
[----:B0-----:R-:W4:Y:S04]  /*10e20*/  LDL.LU.64 R10, [R1+0xe10] ;  /* 0x000e1000010a7983 */ /* 0x001f280000300a00 */
[----:B------:R0:W-:Y:S04]  /*10e30*/  STL.64 [R1+0xdb0], R22 ;  /* 0x000db01601007387 */ /* 0x0001e80000100a00 */
[----:B------:R-:W4:Y:S04]  /*10e40*/  LDL.LU R20, [R1+0x420] ;  /* 0x0004200001147983 */ /* 0x000f280000300800 */
[----:B------:R-:W4:Y:S04]  /*10e50*/  LDL.LU R21, [R1+0x424] ;  /* 0x0004240001157983 */ /* 0x000f280000300800 */
[----:B0-----:R-:W4:Y:S04]  /*10e60*/  LDL.LU R22, [R1+0x428] ;  /* 0x0004280001167983 */ /* 0x001f280000300800 */
[----:B------:R-:W4:Y:S02]  /*10e70*/  LDL.LU R23, [R1+0x42c] ;  /* 0x00042c0001177983 */ /* 0x000f240000300800 */
[----:B----4-:R-:W-:Y:S06]  /*10e80*/  HMMA.16816.F32 R20, R12, R10, R20 ;  /* 0x0000000a0c14723c */ /* 0x010fec0000001814 */
[----:B------:R-:W-:-:S15]  /*10e90*/  IMAD.MOV.U32 R3, RZ, RZ, R11 ;  /* 0x000000ffff037224 */ /* 0x000fde00078e000b */
[----:B------:R-:W-:-:S02]  /*10ea0*/  NOP ;  /* 0x0000000000007918 */ /* 0x000fc40000000000 */
[----:B------:R0:W-:Y:S04]  /*10eb0*/  STL.64 [R1+0x420], R20 ;  /* 0x0004201401007387 */ /* 0x0001e80000100a00 */
[----:B------:R-:W-:Y:S01]  /*10ec0*/  STL.64 [R1+0x428], R22 ;  /* 0x0004281601007387 */ /* 0x000fe20000100a00 */
[----:B0-----:R-:W-:-:S03]  /*10ed0*/  IMAD.MOV.U32 R20, RZ, RZ, R10 ;  /* 0x000000ffff147224 */ /* 0x001fc600078e000a */
[----:B------:R-:W3:Y:S04]  /*10ee0*/  LDL.LU.64 R10, [R1+0xe08] ;  /* 0x000e0800010a7983 */ /* 0x000ee80000300a00 */
[----:B------:R-:W4:Y:S01]  /*10ef0*/  LDL.LU.64 R8, [R1+0xe00] ;  /* 0x000e000001087983 */ /* 0x000f220000300a00 */
[----:B---3--:R-:W-:-:S15]  /*10f00*/  HMMA.16816.F32 R4, R12, R10, R4 ;  /* 0x0000000a0c04723c */ /* 0x008fde0000001804 */
[----:B------:R-:W-:-:S08]  /*10f10*/  NOP ;  /* 0x0000000000007918 */ /* 0x000fd00000000000 */
[----:B------:R-:W-:Y:S04]  /*10f20*/  STL.64 [R1+0x410], R4 ;  /* 0x0004100401007387 */ /* 0x000fe80000100a00 */
[----:B------:R0:W-:Y:S04]  /*10f30*/  STL.64 [R1+0x418], R6 ;  /* 0x0004180601007387 */ /* 0x0001e80000100a00 */
[----:B0-----:R-:W3:Y:S04]  /*10f40*/  LDL.LU.64 R6, [R1+0xdf8] ;  /* 0x000df80001067983 */ /* 0x001ee80000300a00 */
[----:B------:R-:W5:Y:S04]  /*10f50*/  LDL.LU.64 R4, [R1+0xdf0] ;  /* 0x000df00001047983 */ /* 0x000f680000300a00 */
[----:B------:R-:W-:Y:S04]  /*10f60*/  STL.64 [R1+0xd98], R10 ;  /* 0x000d980a01007387 */ /* 0x000fe80000100a00 */
[----:B----4-:R0:W-:Y:S04]  /*10f70*/  STL.64 [R1+0xd90], R8 ;  /* 0x000d900801007387 */ /* 0x0101e80000100a00 */
[----:B0-----:R-:W4:Y:S04]  /*10f80*/  LDL.LU R8, [R1+0x300] ;  /* 0x0003000001087983 */ /* 0x001f280000300800 */
[----:B------:R-:W4:Y:S04]  /*10f90*/  LDL.LU R9, [R1+0x304] ;  /* 0x0003040001097983 */ /* 0x000f280000300800 */
[----:B------:R-:W2:Y:S04]  /*10fa0*/  LDL.LU R10, [R1+0x308] ;  /* 0x00030800010a7983 */ /* 0x000ea80000300800 */
[----:B------:R-:W2:Y:S01]  /*10fb0*/  LDL.LU R11, [R1+0x30c] ;  /* 0x00030c00010b7983 */ /* 0x000ea20000300800 */
[----:B---3--:R-:W-:Y:S03]  /*10fc0*/  HMMA.16816.F32 R12, R12, R6, R16 ;  /* 0x000000060c0c723c */ /* 0x008fe60000001810 */
[----:B--2---:R-:W-:Y:S04]  /*10fd0*/  STL.64 [R1+0xdd8], R10 ;  /* 0x000dd80a01007387 */ /* 0x004fe80000100a00 */
[----:B----4-:R0:W-:Y:S04]  /*10fe0*/  STL.64 [R1+0xdd0], R8 ;  /* 0x000dd00801007387 */ /* 0x0101e80000100a00 */
[----:B0-----:R-:W2:Y:S04]  /*10ff0*/  LDL.LU R8, [R1+0x320] ;  /* 0x0003200001087983 */ /* 0x001ea80000300800 */
[----:B------:R-:W2:Y:S04]  /*11000*/  LDL.LU R9, [R1+0x324] ;  /* 0x0003240001097983 */ /* 0x000ea80000300800 */
[----:B------:R-:W2:Y:S04]  /*11010*/  LDL.LU R10, [R1+0x328] ;  /* 0x00032800010a7983 */ /* 0x000ea80000300800 */
[----:B------:R-:W2:Y:S04]  /*11020*/  LDL.LU R11, [R1+0x32c] ;  /* 0x00032c00010b7983 */ /* 0x000ea80000300800 */
[----:B------:R-:W2:Y:S04]  /*11030*/  LDL.LU.64 R18, [R1+0xde8] ;  /* 0x000de80001127983 */ /* 0x000ea80000300a00 */
[----:B------:R-:W2:Y:S04]  /*11040*/  LDL.LU.64 R16, [R1+0xde0] ;  /* 0x000de00001107983 */ /* 0x000ea80000300a00 */
[----:B------:R-:W3:Y:S04]  /*11050*/  LDL.64 R22, [R1+0x38] ;  /* 0x0000380001167983 */ /* 0x000ee80000100a00 */
[----:B------:R-:W-:Y:S04]  /*11060*/  STL.64 [R1+0xd88], R6 ;  /* 0x000d880601007387 */ /* 0x000fe80000100a00 */
[----:B------:R-:W-:Y:S04]  /*11070*/  STL.64 [R1+0x330], R12 ;  /* 0x0003300c01007387 */ /* 0x000fe80000100a00 */
[----:B------:R0:W-:Y:S04]  /*11080*/  STL.64 [R1+0x338], R14 ;  /* 0x0003380e01007387 */ /* 0x0001e80000100a00 */
[----:B-----5:R1:W-:Y:S01]  /*11090*/  STL.64 [R1+0xd80], R4 ;  /* 0x000d800401007387 */ /* 0x0203e20000100a00 */
[----:B0-----:R-:W-:-:S02]  /*110a0*/  IMAD.MOV.U32 R14, RZ, RZ, R20 ;  /* 0x000000ffff0e7224 */ /* 0x001fc400078e0014 */
[----:B------:R-:W-:Y:S01]  /*110b0*/  IMAD.MOV.U32 R15, RZ, RZ, R3 ;  /* 0x000000ffff0f7224 */ /* 0x000fe200078e0003 */
[----:B-1----:R-:W4:Y:S04]  /*110c0*/  LDL.LU R4, [R1+0x310] ;  /* 0x0003100001047983 */ /* 0x002f280000300800 */
[----:B------:R-:W4:Y:S04]  /*110d0*/  LDL.LU R5, [R1+0x314] ;  /* 0x0003140001057983 */ /* 0x000f280000300800 */
[----:B------:R-:W4:Y:S04]  /*110e0*/  LDL.LU R6, [R1+0x318] ;  /* 0x0003180001067983 */ /* 0x000f280000300800 */
[----:B------:R-:W4:Y:S04]  /*110f0*/  LDL.LU R7, [R1+0x31c] ;  /* 0x00031c0001077983 */ /* 0x000f280000300800 */
[----:B------:R0:W-:Y:S04]  /*11100*/  STL.64 [R1+0xdb8], R14 ;  /* 0x000db80e01007387 */ /* 0x0001e80000100a00 */
[----:B------:R-:W3:Y:S04]  /*11110*/  LDL.LU R12, [R1+0x2f0] ;  /* 0x0002f000010c7983 */ /* 0x000ee80000300800 */
[----:B------:R-:W3:Y:S04]  /*11120*/  LDL.LU R13, [R1+0x2f4] ;  /* 0x0002f400010d7983 */ /* 0x000ee80000300800 */
[----:B0-----:R-:W3:Y:S04]  /*11130*/  LDL.LU R14, [R1+0x2f8] ;  /* 0x0002f800010e7983 */ /* 0x001ee80000300800 */
[----:B------:R-:W3:Y:S01]  /*11140*/  LDL.LU R15, [R1+0x2fc] ;  /* 0x0002fc00010f7983 */ /* 0x000ee20000300800 */
[----:B------:R-:W-:-:S02]  /*11150*/  IMAD.MOV.U32 R20, RZ, RZ, R26 ;  /* 0x000000ffff147224 */ /* 0x000fc400078e001a */
[----:B------:R-:W-:Y:S01]  /*11160*/  IMAD.MOV.U32 R3, RZ, RZ, R27 ;  /* 0x000000ffff037224 */ /* 0x000fe200078e001b */
[----:B--2---:R-:W-:-:S15]  /*11170*/  HMMA.16816.F32 R8, R16, R26, R8 ;  /* 0x0000001a1008723c */ /* 0x004fde0000001808 */
[----:B------:R-:W-:-:S08]  /*11180*/  NOP ;  /* 0x0000000000007918 */ /* 0x000fd00000000000 */
[----:B------:R-:W-:Y:S04]  /*11190*/  STL.64 [R1+0x320], R8 ;  /* 0x0003200801007387 */ /* 0x000fe80000100a00 */
[----:B------:R0:W-:Y:S04]  /*111a0*/  STL.64 [R1+0x328], R10 ;  /* 0x0003280a01007387 */ /* 0x0001e80000100a00 */
[----:B0-----:R-:W2:Y:S04]  /*111b0*/  LDL.LU.64 R10, [R1+0xdd8] ;  /* 0x000dd800010a7983 */ /* 0x001ea80000300a00 */
        /* <DEDUP_REMOVED lines=10> */
[----:B------:R-:W-:-:S15]  /*11260*/  STL.64 [R1+0xd38], R26 ;  /* 0x000d381a01007387 */ /* 0x000fde0000100a00 */
[----:B------:R-:W-:-:S02]  /*11270*/  NOP ;  /* 0x0000000000007918 */ /* 0x000fc40000000000 */
[----:B------:R0:W-:Y:S04]  /*11280*/  STL.64 [R1+0x300], R8 ;  /* 0x0003000801007387 */ /* 0x0001e80000100a00 */
[----:B------:R1:W-:Y:S04]  /*11290*/  STL.64 [R1+0x308], R10 ;  /* 0x0003080a01007387 */ /* 0x0003e80000100a00 */
[----:B0-----:R-:W2:Y:S04]  /*112a0*/  LDL.LU R8, [R1+0x2d0] ;  /* 0x0002d00001087983 */ /* 0x001ea80000300800 */
[----:B------:R-:W2:Y:S04]  /*112b0*/  LDL.LU R9, [R1+0x2d4] ;  /* 0x0002d40001097983 */ /* 0x000ea80000300800 */
[----:B-1----:R-:W4:Y:S04]  /*112c0*/  LDL.LU R10, [R1+0x2d8] ;  /* 0x0002d800010a7983 */ /* 0x002f280000300800 */
[----:B------:R-:W4:Y:S01]  /*112d0*/  LDL.LU R11, [R1+0x2dc] ;  /* 0x0002dc00010b7983 */ /* 0x000f220000300800 */
[----:B---3--:R-:W-:Y:S01]  /*112e0*/  HMMA.16816.F32 R12, R16, R22, R12 ;  /* 0x00000016100c723c */ /* 0x008fe2000000180c */
[----:B------:R-:W-:-:S02]  /*112f0*/  IMAD.MOV.U32 R26, RZ, RZ, R5 ;  /* 0x000000ffff1a7224 */ /* 0x000fc400078e0005 */
[----:B------:R-:W-:Y:S01]  /*11300*/  IMAD.MOV.U32 R27, RZ, RZ, R4 ;  /* 0x000000ffff1b7224 */ /* 0x000fe200078e0004 */
[----:B----4-:R-:W-:Y:S04]  /*11310*/  STL.64 [R1+0xda8], R10 ;  /* 0x000da80a01007387 */ /* 0x010fe80000100a00 */
[----:B--2---:R0:W-:Y:S04]  /*11320*/  STL.64 [R1+0xda0], R8 ;  /* 0x000da00801007387 */ /* 0x0041e80000100a00 */
[----:B0-----:R-:W2:Y:S04]  /*11330*/  LDL.LU R8, [R1+0x2e0] ;  /* 0x0002e00001087983 */ /* 0x001ea80000300800 */
[----:B------:R-:W2:Y:S04]  /*11340*/  LDL.LU R9, [R1+0x2e4] ;  /* 0x0002e40001097983 */ /* 0x000ea80000300800 */
[----:B------:R-:W2:Y:S04]  /*11350*/  LDL.LU R10, [R1+0x2e8] ;  /* 0x0002e800010a7983 */ /* 0x000ea80000300800 */
[----:B------:R-:W2:Y:S04]  /*11360*/  LDL.LU R11, [R1+0x2ec] ;  /* 0x0002ec00010b7983 */ /* 0x000ea80000300800 */
[----:B------:R-:W3:Y:S04]  /*11370*/  LDL.LU R4, [R1+0x2c0] ;  /* 0x0002c00001047983 */ /* 0x000ee80000300800 */
[----:B------:R-:W3:Y:S04]  /*11380*/  LDL.LU R5, [R1+0x2c4] ;  /* 0x0002c40001057983 */ /* 0x000ee80000300800 */
[----:B------:R-:W3:Y:S04]  /*11390*/  LDL.LU R6, [R1+0x2c8] ;  /* 0x0002c80001067983 */ /* 0x000ee80000300800 */
[----:B------:R-:W3:Y:S04]  /*113a0*/  LDL.LU R7, [R1+0x2cc] ;  /* 0x0002cc0001077983 */ /* 0x000ee80000300800 */
[----:B------:R0:W-:Y:S02]  /*113b0*/  STL.64 [R1+0xd50], R26 ;  /* 0x000d501a01007387 */ /* 0x0001e40000100a00 */
[----:B0-----:R-:W-:-:S02]  /*113c0*/  IMAD.MOV.U32 R26, RZ, RZ, R20 ;  /* 0x000000ffff1a7224 */ /* 0x001fc400078e0014 */
[----:B------:R-:W-:-:S05]  /*113d0*/  IMAD.MOV.U32 R27, RZ, RZ, R3 ;  /* 0x000000ffff1b7224 */ /* 0x000fca00078e0003 */
[----:B------:R0:W-:Y:S04]  /*113e0*/  STL.64 [R1+0xd78], R26 ;  /* 0x000d781a01007387 */ /* 0x0001e80000100a00 */
[----:B------:R-:W4:Y:S04]  /*113f0*/  LDL.LU R24, [R1+0x1f0] ;  /* 0x0001f00001187983 */ /* 0x000f280000300800 */
[----:B------:R-:W4:Y:S04]  /*11400*/  LDL.LU R25, [R1+0x1f4] ;  /* 0x0001f40001197983 */ /* 0x000f280000300800 */
[----:B0-----:R-:W4:Y:S01]  /*11410*/  LDL.LU R26, [R1+0x1f8] ;  /* 0x0001f800011a7983 */ /* 0x001f220000300800 */
[----:B------:R-:W-:-:S03]  /*11420*/  IMAD.MOV.U32 R3, RZ, RZ, R23 ;  /* 0x000000ffff037224 */ /* 0x000fc600078e0017 */
[----:B------:R-:W4:Y:S04]  /*11430*/  LDL.LU R27, [R1+0x1fc] ;  /* 0x0001fc00011b7983 */ /* 0x000f280000300800 */
[----:B------:R0:W-:Y:S04]  /*11440*/  STL.64 [R1+0x2f0], R12 ;  /* 0x0002f00c01007387 */ /* 0x0001e80000100a00 */
[----:B------:R1:W-:Y:S01]  /*11450*/  STL.64 [R1+0x2f8], R14 ;  /* 0x0002f80e01007387 */ /* 0x0003e20000100a00 */
[----:B0-----:R-:W-:-:S03]  /*11460*/  IMAD.MOV.U32 R12, RZ, RZ, R22 ;  /* 0x000000ffff0c7224 */ /* 0x001fc600078e0016 */
[----:B-1----:R-:W5:Y:S04]  /*11470*/  LDL.LU.64 R14, [R1+0xdb8] ;  /* 0x000db800010e7983 */ /* 0x002f680000300a00 */
[----:B------:R-:W2:Y:S02]  /*11480*/  LDL.LU.64 R22, [R1+0xdb0] ;  /* 0x000db00001167983 */ /* 0x000ea40000300a00 */
[----:B--2---:R-:W-:-:S15]  /*11490*/  HMMA.16816.F32 R8, R16, R22, R8 ;  /* 0x000000161008723c */ /* 0x004fde0000001808 */
[----:B------:R-:W-:-:S08]  /*114a0*/  NOP ;  /* 0x0000000000007918 */ /* 0x000fd00000000000 */
[----:B------:R-:W-:Y:S04]  /*114b0*/  STL.64 [R1+0x2e0], R8 ;  /* 0x0002e00801007387 */ /* 0x000fe80000100a00 */
[----:B------:R0:W-:Y:S04]  /*114c0*/  STL.64 [R1+0x2e8], R10 ;  /* 0x0002e80a01007387 */ /* 0x0001e80000100a00 */
[----:B0-----:R-:W5:Y:S04]  /*114d0*/  LDL.LU.64 R10, [R1+0xda8] ;  /* 0x000da800010a7983 */ /* 0x001f680000300a00 */
[----:B------:R-:W5:Y:S04]  /*114e0*/  LDL.LU.64 R8, [R1+0xda0] ;  /* 0x000da00001087983 */ /* 0x000f680000300a00 */
[----:B------:R0:W-:Y:S04]  /*114f0*/  STL.64 [R1+0xd30], R22 ;  /* 0x000d301601007387 */ /* 0x0001e80000100a00 */
[----:B------:R-:W2:Y:S04]  /*11500*/  LDL.LU R20, [R1+0x1c0] ;  /* 0x0001c00001147983 */ /* 0x000ea80000300800 */
[----:B------:R-:W2:Y:S04]  /*11510*/  LDL.LU R21, [R1+0x1c4] ;  /* 0x0001c40001157983 */ /* 0x000ea80000300800 */
[----:B0-----:R-:W3:Y:S04]  /*11520*/  LDL.LU R22, [R1+0x1c8] ;  /* 0x0001c80001167983 */ /* 0x001ee80000300800 */
[----:B------:R-:W3:Y:S04]  /*11530*/  LDL.LU R23, [R1+0x1cc] ;  /* 0x0001cc0001177983 */ /* 0x000ee80000300800 */
[----:B---3--:R-:W-:Y:S04]  /*11540*/  STL.64 [R1+0xd48], R22 ;  /* 0x000d481601007387 */ /* 0x008fe80000100a00 */
[----:B--2---:R0:W-:Y:S04]  /*11550*/  STL.64 [R1+0xd40], R20 ;  /* 0x000d401401007387 */ /* 0x0041e80000100a00 */
[----:B0-----:R-:W2:Y:S04]  /*11560*/  LDL.LU R20, [R1+0x1d0] ;  /* 0x0001d00001147983 */ /* 0x001ea80000300800 */
[----:B------:R-:W2:Y:S04]  /*11570*/  LDL.LU R21, [R1+0x1d4] ;  /* 0x0001d40001157983 */ /* 0x000ea80000300800 */
[----:B------:R-:W3:Y:S04]  /*11580*/  LDL.LU R22, [R1+0x1d8] ;  /* 0x0001d80001167983 */ /* 0x000ee80000300800 */
[----:B------:R-:W3:Y:S01]  /*11590*/  LDL.LU R23, [R1+0x1dc] ;  /* 0x0001dc0001177983 */ /* 0x000ee20000300800 */
[C---:B-----5:R-:W-:Y:S03]  /*115a0*/  HMMA.16816.F32 R8, R16.reuse, R14, R8 ;  /* 0x0000000e1008723c */ /* 0x060fe60000001808 */
[----:B---3--:R-:W-:Y:S04]  /*115b0*/  STL.64 [R1+0xd60], R22 ;  /* 0x000d601601007387 */ /* 0x008fe80000100a00 */
[----:B--2---:R0:W-:Y:S04]  /*115c0*/  STL.64 [R1+0xd58], R20 ;  /* 0x000d581401007387 */ /* 0x0041e80000100a00 */
[----:B0-----:R-:W2:Y:S04]  /*115d0*/  LDL.LU R20, [R1+0x1e0] ;  /* 0x0001e00001147983 */ /* 0x001ea80000300800 */
[----:B------:R-:W2:Y:S04]  /*115e0*/  LDL.LU R21, [R1+0x1e4] ;  /* 0x0001e40001157983 */ /* 0x000ea80000300800 */
[----:B------:R-:W2:Y:S04]  /*115f0*/  LDL.LU R22, [R1+0x1e8] ;  /* 0x0001e80001167983 */ /* 0x000ea80000300800 */
[----:B------:R-:W2:Y:S04]  /*11600*/  LDL.LU R23, [R1+0x1ec] ;  /* 0x0001ec0001177983 */ /* 0x000ea80000300800 */
[----:B------:R-:W-:Y:S04]  /*11610*/  STL.64 [R1+0x2d0], R8 ;  /* 0x0002d00801007387 */ /* 0x000fe80000100a00 */
[----:B------:R0:W-:Y:S04]  /*11620*/  STL.64 [R1+0x2d8], R10 ;  /* 0x0002d80a01007387 */ /* 0x0001e80000100a00 */
[----:B0-----:R-:W3:Y:S04]  /*11630*/  LDL.LU.64 R10, [R1+0xd98] ;  /* 0x000d9800010a7983 */ /* 0x001ee80000300a00 */
[----:B------:R-:W5:Y:S01]  /*11640*/  LDL.LU.64 R8, [R1+0xd90] ;  /* 0x000d900001087983 */ /* 0x000f620000300a00 */
[----:B---3--:R-:W-:-:S15]  /*11650*/  HMMA.16816.F32 R4, R16, R10, R4 ;  /* 0x0000000a1004723c */ /* 0x008fde0000001804 */
[----:B------:R-:W-:-:S08]  /*11660*/  NOP ;  /* 0x0000000000007918 */ /* 0x000fd00000000000 */
[----:B------:R-:W-:Y:S04]  /*11670*/  STL.64 [R1+0x2c0], R4 ;  /* 0x0002c00401007387 */ /* 0x000fe80000100a00 */
[----:B------:R0:W-:Y:S04]  /*11680*/  STL.64 [R1+0x2c8], R6 ;  /* 0x0002c80601007387 */ /* 0x0001e80000100a00 */
[----:B0-----:R-:W4:Y:S04]  /*11690*/  LDL.LU.64 R6, [R1+0xd88] ;  /* 0x000d880001067983 */ /* 0x001f280000300a00 */
[----:B------:R-:W3:Y:S04]  /*116a0*/  LDL.LU.64 R4, [R1+0xd80] ;  /* 0x000d800001047983 */ /* 0x000ee80000300a00 */
[----:B------:R-:W-:Y:S04]  /*116b0*/  STL.64 [R1+0xd18], R10 ;  /* 0x000d180a01007387 */ /* 0x000fe80000100a00 */
[----:B-----5:R-:W-:Y:S01]  /*116c0*/  STL.64 [R1+0xd10], R8 ;  /* 0x000d100801007387 */ /* 0x020fe20000100a00 */
[----:B----4-:R-:W-:Y:S03]  /*116d0*/  HMMA.16816.F32 R16, R16, R6, R24 ;  /* 0x000000061010723c */ /* 0x010fe60000001818 */
[----:B------:R-:W2:-:S15]  /*116e0*/  LDL.LU.64 R26, [R1+0xd78] ;  /* 0x000d7800011a7983 */ /* 0x000e9e0000300a00 */
[----:B------:R-:W-:-:S05]  /*116f0*/  NOP ;  /* 0x0000000000007918 */ /* 0x000fca0000000000 */
        /* <DEDUP_REMOVED lines=10> */
[----:B--2---:R-:W-:Y:S03]  /*117a0*/  HMMA.16816.F32 R24, R16, R26, R20 ;  /* 0x0000001a1018723c */ /* 0x004fe60000001814 */
[----:B------:R-:W2:Y:S04]  /*117b0*/  LDL.LU.64 R22, [R1+0xd60] ;  /* 0x000d600001167983 */ /* 0x000ea80000300a00 */
[----:B------:R-:W2:-:S15]  /*117c0*/  LDL.LU.64 R20, [R1+0xd58] ;  /* 0x000d580001147983 */ /* 0x000e9e0000300a00 */
[----:B------:R-:W-:-:S01]  /*117d0*/  NOP ;  /* 0x0000000000007918 */ /* 0x000fc20000000000 */
[----:B------:R-:W-:Y:S04]  /*117e0*/  STL.64 [R1+0x1e0], R24 ;  /* 0x0001e01801007387 */ /* 0x000fe80000100a00 */
        /* <DEDUP_REMOVED lines=8> */
[----:B0-----:R-:W2:Y:S01]  /*11870*/  LDL.LU.64 R26, [R1+0xd38] ;  /* 0x000d3800011a7983 */ /* 0x001ea20000300a00 */
[----:B------:R-:W-:Y:S02]  /*11880*/  IMAD.MOV.U32 R10, RZ, RZ, R12 ;  /* 0x000000ffff0a7224 */ /* 0x000fe400078e000c */
[----:B------:R-:W-:Y:S01]  /*11890*/  IMAD.MOV.U32 R11, RZ, RZ, R3 ;  /* 0x000000ffff0b7224 */ /* 0x000fe200078e0003 */
[----:B--2---:R-:W-:Y:S01]  /*118a0*/  HMMA.16816.F32 R24, R16, R26, R20 ;  /* 0x0000001a1018723c */ /* 0x004fe20000001814 */
[----:B------:R-:W2:-:S15]  /*118b0*/  LDL.LU.64 R22, [R1+0xd30] ;  /* 0x000d300001167983 */ /* 0x000e9e0000300a00 */
[----:B------:R-:W-:-:S07]  /*118c0*/  NOP ;  /* 0x0000000000007918 */ /* 0x000fce0000000000 */
[----:B------:R-:W-:Y:S04]  /*118d0*/  STL.64 [R1+0x1c0], R24 ;  /* 0x0001c01801007387 */ /* 0x000fe80000100a00 */
[----:B------:R0:W-:Y:S04]  /*118e0*/  STL.64 [R1+0x1c8], R26 ;  /* 0x0001c81a01007387 */ /* 0x0001e80000100a00 */
[----:B0-----:R-:W2:Y:S04]  /*118f0*/  LDL.LU.64 R26, [R1+0xd28] ;  /* 0x000d2800011a7983 */ /* 0x001ea80000300a00 */
[----:B------:R-:W2:Y:S01]  /*11900*/  LDL.LU.64 R24, [R1+0xd20] ;  /* 0x000d200001187983 */ /* 0x000ea20000300a00 */
[----:B---3--:R-:W-:Y:S03]  /*11910*/  HMMA.16816.F32 R4, R16, R10, R4 ;  /* 0x0000000a1004723c */ /* 0x008fe60000001804 */
[----:B------:R-:W3:-:S15]  /*11920*/  LDL.LU R8, [R1+0x190] ;  /* 0x0001900001087983 */ /* 0x000ede0000300800 */
[----:B------:R-:W-:-:S05]  /*11930*/  NOP ;  /* 0x0000000000007918 */ /* 0x000fca0000000000 */
[----:B------:R-:W-:Y:S04]  /*11940*/  STL.64 [R1+0x1b0], R4 ;  /* 0x0001b00401007387 */ /* 0x000fe80000100a00 */
[----:B------:R2:W-:Y:S04]  /*11950*/  STL.64 [R1+0x1b8], R6 ;  /* 0x0001b80601007387 */ /* 0x0005e80000100a00 */
[----:B------:R-:W3:Y:S04]  /*11960*/  LDL.LU R9, [R1+0x194] ;  /* 0x0001940001097983 */ /* 0x000ee80000300800 */
[----:B------:R-:W3:Y:S01]  /*11970*/  LDL.LU R10, [R1+0x198] ;  /* 0x00019800010a7983 */ /* 0x000ee20000300800 */
[----:B--2---:R-:W-:-:S15]  /*11980*/  HMMA.16816.F32 R4, R16, R22, R24 ;  /* 0x000000161004723c */ /* 0x004fde0000001818 */
[----:B------:R-:W-:-:S08]  /*11990*/  NOP ;  /* 0x0000000000007918 */ /* 0x000fd00000000000 */
[----:B------:R0:W-:Y:S04]  /*119a0*/  STL.64 [R1+0x1a0], R4 ;  /* 0x0001a00401007387 */ /* 0x0001e80000100a00 */
[----:B------:R1:W-:Y:S04]  /*119b0*/  STL.64 [R1+0x1a8], R6 ;  /* 0x0001a80601007387 */ /* 0x0003e80000100a00 */
[----:B------:R-:W2:Y:S04]  /*119c0*/  LDL.LU R24, [R1+0x110] ;  /* 0x0001100001187983 */ /* 0x000ea80000300800 */
[----:B------:R-:W2:Y:S04]  /*119d0*/  LDL.LU R25, [R1+0x114] ;  /* 0x0001140001197983 */ /* 0x000ea80000300800 */
[----:B------:R-:W4:Y:S04]  /*119e0*/  LDL.LU R26, [R1+0x118] ;  /* 0x00011800011a7983 */ /* 0x000f280000300800 */
[----:B------:R-:W4:Y:S04]  /*119f0*/  LDL.LU R27, [R1+0x11c] ;  /* 0x00011c00011b7983 */ /* 0x000f280000300800 */
[----:B0-----:R-:W5:Y:S01]  /*11a00*/  LDL.LU R4, [R1+0x180] ;  /* 0x0001800001047983 */ /* 0x001f620000300800 */
[----:B------:R-:W-:-:S03]  /*11a10*/  IMAD.MOV.U32 R11, RZ, RZ, R2 ;  /* 0x000000ffff0b7224 */ /* 0x000fc600078e0002 */
[----:B------:R-:W5:Y:S01]  /*11a20*/  LDL.LU R5, [R1+0x184] ;  /* 0x0001840001057983 */ /* 0x000f620000300800 */
[----:B------:R-:W-:-:S03]  /*11a30*/  IMAD.MOV.U32 R2, RZ, RZ, R22 ;  /* 0x000000ffff027224 */ /* 0x000fc600078e0016 */
[----:B-1----:R-:W5:Y:S01]  /*11a40*/  LDL.LU R6, [R1+0x188] ;  /* 0x0001880001067983 */ /* 0x002f620000300800 */
[----:B------:R-:W-:-:S03]  /*11a50*/  IMAD.MOV.U32 R3, RZ, RZ, R23 ;  /* 0x000000ffff037224 */ /* 0x000fc600078e0017 */
[----:B------:R-:W5:Y:S04]  /*11a60*/  LDL.LU R7, [R1+0x18c] ;  /* 0x00018c0001077983 */ /* 0x000f680000300800 */
[----:B------:R-:W5:Y:S04]  /*11a70*/  LDL.LU R20, [R1+0x170] ;  /* 0x0001700001147983 */ /* 0x000f680000300800 */
[----:B------:R-:W5:Y:S04]  /*11a80*/  LDL.LU R21, [R1+0x174] ;  /* 0x0001740001157983 */ /* 0x000f680000300800 */
[----:B------:R-:W5:Y:S04]  /*11a90*/  LDL.LU R22, [R1+0x178] ;  /* 0x0001780001167983 */ /* 0x000f680000300800 */
[----:B------:R-:W5:Y:S04]  /*11aa0*/  LDL.LU R23, [R1+0x17c] ;  /* 0x00017c0001177983 */ /* 0x000f680000300800 */
[----:B----4-:R-:W-:Y:S04]  /*11ab0*/  STL.64 [R1+0xc98], R26 ;  /* 0x000c981a01007387 */ /* 0x010fe80000100a00 */
[----:B--2---:R0:W-:Y:S04]  /*11ac0*/  STL.64 [R1+0xc90], R24 ;  /* 0x000c901801007387 */ /* 0x0041e80000100a00 */
[----:B0-----:R-:W2:Y:S04]  /*11ad0*/  LDL.LU R24, [R1+0x120] ;  /* 0x0001200001187983 */ /* 0x001ea80000300800 */
[----:B------:R-:W2:Y:S04]  /*11ae0*/  LDL.LU R25, [R1+0x124] ;  /* 0x0001240001197983 */ /* 0x000ea80000300800 */
[----:B------:R-:W4:Y:S04]  /*11af0*/  LDL.LU R26, [R1+0x128] ;  /* 0x00012800011a7983 */ /* 0x000f280000300800 */
[----:B------:R-:W4:Y:S04]  /*11b00*/  LDL.LU R27, [R1+0x12c] ;  /* 0x00012c00011b7983 */ /* 0x000f280000300800 */
[----:B----4-:R0:W-:Y:S04]  /*11b10*/  STL.64 [R1+0xca8], R26 ;  /* 0x000ca81a01007387 */ /* 0x0101e80000100a00 */
[----:B--2---:R-:W-:Y:S04]  /*11b20*/  STL.64 [R1+0xca0], R24 ;  /* 0x000ca01801007387 */ /* 0x004fe80000100a00 */
[----:B0-----:R-:W2:Y:S04]  /*11b30*/  LDL.LU.64 R26, [R1+0x38] ;  /* 0x00003800011a7983 */ /* 0x001ea80000300a00 */
[----:B--2---:R0:W-:Y:S04]  /*11b40*/  STL.64 [R1+0xcc0], R26 ;  /* 0x000cc01a01007387 */ /* 0x0041e80000100a00 */
[----:B0-----:R-:W2:Y:S01]  /*11b50*/  LDL.LU.64 R26, [R1+0x48] ;  /* 0x00004800011a7983 */ /* 0x001ea20000300a00 */
[C---:B---3--:R-:W-:Y:S03]  /*11b60*/  HMMA.16816.F32 R8, R16.reuse, R14, R8 ;  /* 0x0000000e1008723c */ /* 0x048fe60000001808 */
[----:B--2---:R0:W-:Y:S04]  /*11b70*/  STL.64 [R1+0xcd0], R26 ;  /* 0x000cd01a01007387 */ /* 0x0041e80000100a00 */
[----:B0-----:R-:W2:Y:S04]  /*11b80*/  LDL.LU.64 R26, [R1+0x58] ;  /* 0x00005800011a7983 */ /* 0x001ea80000300a00 */
[----:B--2---:R0:W-:Y:S04]  /*11b90*/  STL.64 [R1+0xce8], R26 ;  /* 0x000ce81a01007387 */ /* 0x0041e80000100a00 */
[----:B0-----:R-:W2:Y:S08]  /*11ba0*/  LDL.LU.64 R26, [R1+0x68] ;  /* 0x00006800011a7983 */ /* 0x001eb00000300a00 */
[----:B------:R-:W-:Y:S04]  /*11bb0*/  STL.64 [R1+0x190], R8 ;  /* 0x0001900801007387 */ /* 0x000fe80000100a00 */
[----:B------:R0:W-:Y:S04]  /*11bc0*/  STL.64 [R1+0x198], R10 ;  /* 0x0001980a01007387 */ /* 0x0001e80000100a00 */
[----:B0-----:R-:W5:Y:S04]  /*11bd0*/  LDL.LU.64 R10, [R1+0xd18] ;  /* 0x000d1800010a7983 */ /* 0x001f680000300a00 */
[----:B------:R-:W3:Y:S04]  /*11be0*/  LDL.LU.64 R8, [R1+0xd10] ;  /* 0x000d100001087983 */ /* 0x000ee80000300a00 */
[----:B------:R0:W-:Y:S04]  /*11bf0*/  STL.64 [R1+0xcc8], R14 ;  /* 0x000cc80e01007387 */ /* 0x0001e80000100a00 */
[----:B------:R-:W4:Y:S04]  /*11c00*/  LDL.LU R12, [R1+0x140] ;  /* 0x00014000010c7983 */ /* 0x000f280000300800 */
[----:B------:R-:W4:Y:S04]  /*11c10*/  LDL.LU R13, [R1+0x144] ;  /* 0x00014400010d7983 */ /* 0x000f280000300800 */
[----:B0-----:R-:W2:Y:S04]  /*11c20*/  LDL.LU R14, [R1+0x148] ;  /* 0x00014800010e7983 */ /* 0x001ea80000300800 */
[----:B------:R-:W2:Y:S01]  /*11c30*/  LDL.LU R15, [R1+0x14c] ;  /* 0x00014c00010f7983 */ /* 0x000ea20000300800 */
[C---:B-----5:R-:W-:Y:S03]  /*11c40*/  HMMA.16816.F32 R4, R16.reuse, R10, R4 ;  /* 0x0000000a1004723c */ /* 0x060fe60000001804 */
[----:B--2---:R-:W-:Y:S04]  /*11c50*/  STL.64 [R1+0xce0], R14 ;  /* 0x000ce00e01007387 */ /* 0x004fe80000100a00 */
[----:B----4-:R0:W-:Y:S04]  /*11c60*/  STL.64 [R1+0xcd8], R12 ;  /* 0x000cd80c01007387 */ /* 0x0101e80000100a00 */
[----:B0-----:R-:W2:Y:S04]  /*11c70*/  LDL.LU R12, [R1+0x150] ;  /* 0x00015000010c7983 */ /* 0x001ea80000300800 */
[----:B------:R-:W2:Y:S04]  /*11c80*/  LDL.LU R13, [R1+0x154] ;  /* 0x00015400010d7983 */ /* 0x000ea80000300800 */
[----:B------:R-:W2:Y:S04]  /*11c90*/  LDL.LU R14, [R1+0x158] ;  /* 0x00015800010e7983 */ /* 0x000ea80000300800 */
[----:B------:R-:W2:Y:S04]  /*11ca0*/  LDL.LU R15, [R1+0x15c] ;  /* 0x00015c00010f7983 */ /* 0x000ea80000300800 */
[----:B------:R-:W-:Y:S04]  /*11cb0*/  STL.64 [R1+0x180], R4 ;  /* 0x0001800401007387 */ /* 0x000fe80000100a00 */
[----:B------:R0:W-:Y:S04]  /*11cc0*/  STL.64 [R1+0x188], R6 ;  /* 0x0001880601007387 */ /* 0x0001e80000100a00 */
[----:B0-----:R-:W4:Y:S04]  /*11cd0*/  LDL.LU.64 R6, [R1+0xd08] ;  /* 0x000d080001067983 */ /* 0x001f280000300a00 */
[----:B------:R-:W5:Y:S04]  /*11ce0*/  LDL.LU.64 R4, [R1+0xd00] ;  /* 0x000d000001047983 */ /* 0x000f680000300a00 */
[----:B------:R-:W-:Y:S04]  /*11cf0*/  STL.64 [R1+0xcb8], R10 ;  /* 0x000cb80a01007387 */ /* 0x000fe80000100a00 */
[----:B---3--:R0:W-:Y:S04]  /*11d00*/  STL.64 [R1+0xcb0], R8 ;  /* 0x000cb00801007387 */ /* 0x0081e80000100a00 */
[----:B0-----:R-:W3:Y:S04]  /*11d10*/  LDL.LU R8, [R1+0x130] ;  /* 0x0001300001087983 */ /* 0x001ee80000300800 */
[----:B------:R-:W3:Y:S04]  /*11d20*/  LDL.LU R9, [R1+0x134] ;  /* 0x0001340001097983 */ /* 0x000ee80000300800 */
[----:B------:R-:W3:Y:S04]  /*11d30*/  LDL.LU R10, [R1+0x138] ;  /* 0x00013800010a7983 */ /* 0x000ee80000300800 */
[----:B------:R-:W3:Y:S01]  /*11d40*/  LDL.LU R11, [R1+0x13c] ;  /* 0x00013c00010b7983 */ /* 0x000ee20000300800 */
[----:B----4-:R-:W-:Y:S03]  /*11d50*/  HMMA.16816.F32 R16, R16, R6, R20 ;  /* 0x000000061010723c */ /* 0x010fe60000001814 */
[----:B------:R-:W4:Y:S04]  /*11d60*/  LDL.LU.64 R22, [R1+0xcf8] ;  /* 0x000cf80001167983 */ /* 0x000f280000300a00 */
[----:B------:R-:W4:Y:S04]  /*11d70*/  LDL.LU.64 R20, [R1+0xcf0] ;  /* 0x000cf00001147983 */ /* 0x000f280000300a00 */
[----:B------:R-:W-:Y:S04]  /*11d80*/  STL.64 [R1+0xc88], R6 ;  /* 0x000c880601007387 */ /* 0x000fe80000100a00 */
[----:B-----5:R0:W-:Y:S08]  /*11d90*/  STL.64 [R1+0xc80], R4 ;  /* 0x000c800401007387 */ /* 0x0201f00000100a00 */
[----:B------:R1:W-:Y:S04]  /*11da0*/  STL.64 [R1+0x170], R16 ;  /* 0x0001701001007387 */ /* 0x0003e80000100a00 */
[----:B------:R5:W-:Y:S04]  /*11db0*/  STL.64 [R1+0x178], R18 ;  /* 0x0001781201007387 */ /* 0x000be80000100a00 */
[----:B0-----:R-:W4:Y:S04]  /*11dc0*/  LDL.LU R4, [R1+0x160] ;  /* 0x0001600001047983 */ /* 0x001f280000300800 */
[----:B------:R-:W4:Y:S04]  /*11dd0*/  LDL.LU R5, [R1+0x164] ;  /* 0x0001640001057983 */ /* 0x000f280000300800 */
[----:B------:R-:W4:Y:S04]  /*11de0*/  LDL.LU R6, [R1+0x168] ;  /* 0x0001680001067983 */ /* 0x000f280000300800 */
[----:B------:R-:W4:Y:S04]  /*11df0*/  LDL.LU R7, [R1+0x16c] ;  /* 0x00016c0001077983 */ /* 0x000f280000300800 */
[----:B-1----:R-:W2:Y:S04]  /*11e00*/  LDL.LU R16, [R1+0x90] ;  /* 0x0000900001107983 */ /* 0x002ea80000300800 */
[----:B------:R-:W2:Y:S04]  /*11e10*/  LDL.LU R17, [R1+0x94] ;  /* 0x0000940001117983 */ /* 0x000ea80000300800 */
[----:B-----5:R-:W5:Y:S04]  /*11e20*/  LDL.LU R18, [R1+0x98] ;  /* 0x0000980001127983 */ /* 0x020f680000300800 */
[----:B------:R-:W5:Y:S01]  /*11e30*/  LDL.LU R19, [R1+0x9c] ;  /* 0x00009c0001137983 */ /* 0x000f620000300800 */
[----:B----4-:R-:W-:Y:S03]  /*11e40*/  HMMA.16816.F32 R4, R20, R26, R4 ;  /* 0x0000001a1404723c */ /* 0x010fe60000001804 */
[----:B-----5:R0:W-:Y:S04]  /*11e50*/  STL.64 [R1+0xbf8], R18 ;  /* 0x000bf81201007387 */ /* 0x0201e80000100a00 */
[----:B--2---:R-:W-:-:S15]  /*11e60*/  STL.64 [R1+0xbf0], R16 ;  /* 0x000bf01001007387 */ /* 0x004fde0000100a00 */
[----:B------:R-:W-:-:S01]  /*11e70*/  NOP ;  /* 0x0000000000007918 */ /* 0x000fc20000000000 */
[----:B------:R1:W-:Y:S01]  /*11e80*/  STL.64 [R1+0x160], R4 ;  /* 0x0001600401007387 */ /* 0x0003e20000100a00 */
[----:B0-----:R-:W-:-:S03]  /*11e90*/  IMAD.MOV.U32 R19, RZ, RZ, R3 ;  /* 0x000000ffff137224 */ /* 0x001fc600078e0003 */
[----:B------:R0:W-:Y:S01]  /*11ea0*/  STL.64 [R1+0x168], R6 ;  /* 0x0001680601007387 */ /* 0x0001e20000100a00 */
[----:B------:R-:W-:Y:S02]  /*11eb0*/  IMAD.MOV.U32 R3, RZ, RZ, R27 ;  /* 0x000000ffff037224 */ /* 0x000fe400078e001b */
[----:B-1----:R-:W-:Y:S02]  /*11ec0*/  IMAD.MOV.U32 R4, RZ, RZ, R26 ;  /* 0x000000ffff047224 */ /* 0x002fe400078e001a */
[----:B------:R-:W2:Y:S02]  /*11ed0*/  LDL.LU.64 R26, [R1+0xce8] ;  /* 0x000ce800011a7983 */ /* 0x000ea40000300a00 */
[----:B--2---:R-:W-:Y:S06]  /*11ee0*/  HMMA.16816.F32 R12, R20, R26, R12 ;  /* 0x0000001a140c723c */ /* 0x004fec000000180c */
[----:B0-----:R-:W-:-:S02]  /*11ef0*/  IMAD.MOV.U32 R6, RZ, RZ, R26 ;  /* 0x000000ffff067224 */ /* 0x001fc400078e001a */
        /* <DEDUP_REMOVED lines=9> */
[----:B------:R0:W-:Y:S04]  /*11f90*/  STL.64 [R1+0x140], R12 ;  /* 0x0001400c01007387 */ /* 0x0001e80000100a00 */
[----:B------:R1:W-:Y:S01]  /*11fa0*/  STL.64 [R1+0x148], R14 ;  /* 0x0001480e01007387 */ /* 0x0003e20000100a00 */
[----:B0-----:R-:W-:-:S03]  /*11fb0*/  IMAD.MOV.U32 R12, RZ, RZ, R26 ;  /* 0x000000ffff0c7224 */ /* 0x001fc600078e001a */
[----:B-1----:R-:W2:Y:S04]  /*11fc0*/  LDL.LU.64 R14, [R1+0xcc8] ;  /* 0x000cc800010e7983 */ /* 0x002ea80000300a00 */
[----:B------:R-:W3:Y:S02]  /*11fd0*/  LDL.LU.64 R26, [R1+0xcc0] ;  /* 0x000cc000011a7983 */ /* 0x000ee40000300a00 */
[----:B---3--:R-:W-:Y:S06]  /*11fe0*/  HMMA.16816.F32 R8, R20, R26, R8 ;  /* 0x0000001a1408723c */ /* 0x008fec0000001808 */
[----:B------:R-:W-:-:S02]  /*11ff0*/  IMAD.MOV.U32 R16, RZ, RZ, R26 ;  /* 0x000000ffff107224 */ /* 0x000fc400078e001a */
[----:B------:R-:W-:-:S15]  /*12000*/  IMAD.MOV.U32 R13, RZ, RZ, R27 ;  /* 0x000000ffff0d7224 */ /* 0x000fde00078e001b */
[----:B------:R-:W-:Y:S04]  /*12010*/  STL.64 [R1+0x130], R8 ;  /* 0x0001300801007387 */ /* 0x000fe80000100a00 */
[----:B------:R0:W-:Y:S04]  /*12020*/  STL.64 [R1+0x138], R10 ;  /* 0x0001380a01007387 */ /* 0x0001e80000100a00 */
[----:B0-----:R-:W3:Y:S04]  /*12030*/  LDL.LU.64 R10, [R1+0xcb8] ;  /* 0x000cb800010a7983 */ /* 0x001ee80000300a00 */
[----:B------:R-:W4:Y:S04]  /*12040*/  LDL.LU.64 R8, [R1+0xcb0] ;  /* 0x000cb00001087983 */ /* 0x000f280000300a00 */
[----:B------:R-:W5:Y:S04]  /*12050*/  LDL.LU.64 R26, [R1+0xca8] ;  /* 0x000ca800011a7983 */ /* 0x000f680000300a00 */
[----:B------:R-:W5:Y:S01]  /*12060*/  LDL.LU.64 R24, [R1+0xca0] ;  /* 0x000ca00001187983 */ /* 0x000f620000300a00 */
[----:B------:R-:W-:-:S02]  /*12070*/  IMAD.MOV.U32 R18, RZ, RZ, R2 ;  /* 0x000000ffff127224 */ /* 0x000fc400078e0002 */
[----:B------:R-:W0:Y:S05]  /*12080*/  LDC R2, c[0x0][0x23c] ;  /* 0x00008f00ff027b82 */ /* 0x000e2a0000000800 */
[----:B-----5:R-:W-:-:S15]  /*12090*/  HMMA.16816.F32 R24, R20, R18, R24 ;  /* 0x000000121418723c */ /* 0x020fde0000001818 */
[----:B------:R-:W-:-:S08]  /*120a0*/  NOP ;  /* 0x0000000000007918 */ /* 0x000fd00000000000 */
[----:B------:R-:W-:Y:S04]  /*120b0*/  STL.64 [R1+0x120], R24 ;  /* 0x0001201801007387 */ /* 0x000fe80000100a00 */
[----:B------:R1:W-:Y:S04]  /*120c0*/  STL.64 [R1+0x128], R26 ;  /* 0x0001281a01007387 */ /* 0x0003e80000100a00 */
[----:B-1----:R-:W2:Y:S04]  /*120d0*/  LDL.LU.64 R26, [R1+0xc98] ;  /* 0x000c9800011a7983 */ /* 0x002ea80000300a00 */
[----:B------:R-:W2:Y:S04]  /*120e0*/  LDL.LU.64 R24, [R1+0xc90] ;  /* 0x000c900001187983 */ /* 0x000ea80000300a00 */
[----:B------:R1:W-:Y:S02]  /*120f0*/  STL.64 [R1+0xc08], R18 ;  /* 0x000c081201007387 */ /* 0x0003e40000100a00 */
[----:B-1----:R-:W-:-:S02]  /*12100*/  IMAD.MOV.U32 R18, RZ, RZ, R16 ;  /* 0x000000ffff127224 */ /* 0x002fc400078e0010 */
[----:B------:R-:W-:-:S05]  /*12110*/  IMAD.MOV.U32 R19, RZ, RZ, R13 ;  /* 0x000000ffff137224 */ /* 0x000fca00078e000d */
[----:B------:R1:W-:Y:S02]  /*12120*/  STL.64 [R1+0xc20], R18 ;  /* 0x000c201201007387 */ /* 0x0003e40000100a00 */
[----:B-1----:R-:W-:Y:S02]  /*12130*/  IMAD.MOV.U32 R18, RZ, RZ, R12 ;  /* 0x000000ffff127224 */ /* 0x002fe400078e000c */
[----:B------:R-:W-:-:S05]  /*12140*/  IMAD.MOV.U32 R19, RZ, RZ, R7 ;  /* 0x000000ffff137224 */ /* 0x000fca00078e0007 */
[----:B------:R1:W-:Y:S02]  /*12150*/  STL.64 [R1+0xc38], R18 ;  /* 0x000c381201007387 */ /* 0x0003e40000100a00 */
[----:B-1----:R-:W-:Y:S02]  /*12160*/  IMAD.MOV.U32 R18, RZ, RZ, R6 ;  /* 0x000000ffff127224 */ /* 0x002fe400078e0006 */
[----:B------:R-:W-:-:S05]  /*12170*/  IMAD.MOV.U32 R19, RZ, RZ, R5 ;  /* 0x000000ffff137224 */ /* 0x000fca00078e0005 */
[----:B------:R1:W-:Y:S02]  /*12180*/  STL.64 [R1+0xc50], R18 ;  /* 0x000c501201007387 */ /* 0x0003e40000100a00 */
[----:B-1----:R-:W-:Y:S02]  /*12190*/  IMAD.MOV.U32 R18, RZ, RZ, R4 ;  /* 0x000000ffff127224 */ /* 0x002fe400078e0004 */
[----:B------:R-:W3:Y:S01]  /*121a0*/  LDL.LU R4, [R1+0x100] ;  /* 0x0001000001047983 */ /* 0x000ee20000300800 */
[----:B--2---:R-:W-:-:S15]  /*121b0*/  HMMA.16816.F32 R24, R20, R14, R24 ;  /* 0x0000000e1418723c */ /* 0x004fde0000001818 */
[----:B------:R-:W-:-:S08]  /*121c0*/  NOP ;  /* 0x0000000000007918 */ /* 0x000fd00000000000 */
[----:B------:R1:W-:Y:S04]  /*121d0*/  STL.64 [R1+0x110], R24 ;  /* 0x0001101801007387 */ /* 0x0003e80000100a00 */
[----:B------:R2:W-:Y:S04]  /*121e0*/  STL.64 [R1+0x118], R26 ;  /* 0x0001181a01007387 */ /* 0x0005e80000100a00 */
[----:B------:R-:W3:Y:S04]  /*121f0*/  LDL.LU R5, [R1+0x104] ;  /* 0x0001040001057983 */ /* 0x000ee80000300800 */
[----:B------:R-:W3:Y:S04]  /*12200*/  LDL.LU R6, [R1+0x108] ;  /* 0x0001080001067983 */ /* 0x000ee80000300800 */
[----:B------:R-:W3:Y:S04]  /*12210*/  LDL.LU R7, [R1+0x10c] ;  /* 0x00010c0001077983 */ /* 0x000ee80000300800 */
[----:B-1----:R-:W5:Y:S04]  /*12220*/  LDL.LU R24, [R1+0xf0] ;  /* 0x0000f00001187983 */ /* 0x002f680000300800 */
[----:B------:R-:W5:Y:S04]  /*12230*/  LDL.LU R25, [R1+0xf4] ;  /* 0x0000f40001197983 */ /* 0x000f680000300800 */
[----:B--2---:R-:W5:Y:S04]  /*12240*/  LDL.LU R26, [R1+0xf8] ;  /* 0x0000f800011a7983 */ /* 0x004f680000300800 */
[----:B------:R-:W5:Y:S04]  /*12250*/  LDL.LU R27, [R1+0xfc] ;  /* 0x0000fc00011b7983 */ /* 0x000f680000300800 */
[----:B------:R1:W-:Y:S04]  /*12260*/  STL.64 [R1+0xc00], R14 ;  /* 0x000c000e01007387 */ /* 0x0003e80000100a00 */
[----:B------:R-:W2:Y:S04]  /*12270*/  LDL.LU R12, [R1+0xa0] ;  /* 0x0000a000010c7983 */ /* 0x000ea80000300800 */
[----:B------:R-:W2:Y:S04]  /*12280*/  LDL.LU R13, [R1+0xa4] ;  /* 0x0000a400010d7983 */ /* 0x000ea80000300800 */
[----:B-1----:R-:W4:Y:S04]  /*12290*/  LDL.LU R14, [R1+0xa8] ;  /* 0x0000a800010e7983 */ /* 0x002f280000300800 */
[----:B------:R-:W4:Y:S04]  /*122a0*/  LDL.LU R15, [R1+0xac] ;  /* 0x0000ac00010f7983 */ /* 0x000f280000300800 */
[----:B----4-:R-:W-:Y:S04]  /*122b0*/  STL.64 [R1+0xc18], R14 ;  /* 0x000c180e01007387 */ /* 0x010fe80000100a00 */
[----:B--2---:R1:W-:Y:S04]  /*122c0*/  STL.64 [R1+0xc10], R12 ;  /* 0x000c100c01007387 */ /* 0x0043e80000100a00 */
[----:B-1----:R-:W2:Y:S04]  /*122d0*/  LDL.LU R12, [R1+0xb0] ;  /* 0x0000b000010c7983 */ /* 0x002ea80000300800 */
[----:B------:R-:W2:Y:S04]  /*122e0*/  LDL.LU R13, [R1+0xb4] ;  /* 0x0000b400010d7983 */ /* 0x000ea80000300800 */
[----:B------:R-:W4:Y:S04]  /*122f0*/  LDL.LU R14, [R1+0xb8] ;  /* 0x0000b800010e7983 */ /* 0x000f280000300800 */
[----:B------:R-:W4:Y:S04]  /*12300*/  LDL.LU R15, [R1+0xbc] ;  /* 0x0000bc00010f7983 */ /* 0x000f280000300800 */
[----:B----4-:R-:W-:Y:S04]  /*12310*/  STL.64 [R1+0xc30], R14 ;  /* 0x000c300e01007387 */ /* 0x010fe80000100a00 */
[----:B--2---:R1:W-:Y:S04]  /*12320*/  STL.64 [R1+0xc28], R12 ;  /* 0x000c280c01007387 */ /* 0x0043e80000100a00 */
[----:B-1----:R-:W2:Y:S04]  /*12330*/  LDL.LU R12, [R1+0xc0] ;  /* 0x0000c000010c7983 */ /* 0x002ea80000300800 */
[----:B------:R-:W2:Y:S04]  /*12340*/  LDL.LU R13, [R1+0xc4] ;  /* 0x0000c400010d7983 */ /* 0x000ea80000300800 */
[----:B------:R-:W4:Y:S04]  /*12350*/  LDL.LU R14, [R1+0xc8] ;  /* 0x0000c800010e7983 */ /* 0x000f280000300800 */
[----:B------:R-:W4:Y:S01]  /*12360*/  LDL.LU R15, [R1+0xcc] ;  /* 0x0000cc00010f7983 */ /* 0x000f220000300800 */
[C---:B---3--:R-:W-:Y:S03]  /*12370*/  HMMA.16816.F32 R4, R20.reuse, R10, R4 ;  /* 0x0000000a1404723c */ /* 0x048fe60000001804 */
[----:B----4-:R-:W-:Y:S04]  /*12380*/  STL.64 [R1+0xc48], R14 ;  /* 0x000c480e01007387 */ /* 0x010fe80000100a00 */
[----:B--2---:R1:W-:Y:S04]  /*12390*/  STL.64 [R1+0xc40], R12 ;  /* 0x000c400c01007387 */ /* 0x0043e80000100a00 */
[----:B-1----:R-:W2:Y:S04]  /*123a0*/  LDL.LU R12, [R1+0xd0] ;  /* 0x0000d000010c7983 */ /* 0x002ea80000300800 */
[----:B------:R-:W2:Y:S04]  /*123b0*/  LDL.LU R13, [R1+0xd4] ;  /* 0x0000d400010d7983 */ /* 0x000ea80000300800 */
[----:B------:R-:W3:Y:S04]  /*123c0*/  LDL.LU R14, [R1+0xd8] ;  /* 0x0000d800010e7983 */ /* 0x000ee80000300800 */
[----:B------:R-:W3:Y:S04]  /*123d0*/  LDL.LU R15, [R1+0xdc] ;  /* 0x0000dc00010f7983 */ /* 0x000ee80000300800 */
[----:B---3--:R-:W-:Y:S04]  /*123e0*/  STL.64 [R1+0xc60], R14 ;  /* 0x000c600e01007387 */ /* 0x008fe80000100a00 */
[----:B--2---:R1:W-:Y:S04]  /*123f0*/  STL.64 [R1+0xc58], R12 ;  /* 0x000c580c01007387 */ /* 0x0043e80000100a00 */
[----:B-1----:R-:W2:Y:S04]  /*12400*/  LDL.LU R12, [R1+0xe0] ;  /* 0x0000e000010c7983 */ /* 0x002ea80000300800 */
[----:B------:R-:W2:Y:S04]  /*12410*/  LDL.LU R13, [R1+0xe4] ;  /* 0x0000e400010d7983 */ /* 0x000ea80000300800 */
[----:B------:R-:W2:Y:S04]  /*12420*/  LDL.LU R14, [R1+0xe8] ;  /* 0x0000e800010e7983 */ /* 0x000ea80000300800 */
[----:B------:R-:W2:Y:S04]  /*12430*/  LDL.LU R15, [R1+0xec] ;  /* 0x0000ec00010f7983 */ /* 0x000ea80000300800 */
[----:B------:R-:W-:Y:S04]  /*12440*/  STL.64 [R1+0x100], R4 ;  /* 0x0001000401007387 */ /* 0x000fe80000100a00 */
[----:B------:R1:W-:Y:S04]  /*12450*/  STL.64 [R1+0x108], R6 ;  /* 0x0001080601007387 */ /* 0x0003e80000100a00 */
[----:B-1----:R-:W5:Y:S04]  /*12460*/  LDL.LU.64 R6, [R1+0xc88] ;  /* 0x000c880001067983 */ /* 0x002f680000300a00 */
[----:B------:R-:W3:Y:S01]  /*12470*/  LDL.LU.64 R4, [R1+0xc80] ;  /* 0x000c800001047983 */ /* 0x000ee20000300a00 */
[----:B------:R-:W-:Y:S01]  /*12480*/  IMAD.MOV.U32 R19, RZ, RZ, R3 ;  /* 0x000000ffff137224 */ /* 0x000fe200078e0003 */
[----:B-----5:R-:W-:Y:S02]  /*12490*/  HMMA.16816.F32 R20, R20, R6, R24 ;  /* 0x000000061414723c */ /* 0x020fe40000001818 */
[----:B------:R-:W2:Y:S04]  /*124a0*/  LDL.LU.64 R26, [R1+0xc78] ;  /* 0x000c7800011a7983 */ /* 0x000ea80000300a00 */
[----:B------:R-:W2:-:S15]  /*124b0*/  LDL.LU.64 R24, [R1+0xc70] ;  /* 0x000c700001187983 */ /* 0x000e9e0000300a00 */
[----:B------:R-:W-:-:S02]  /*124c0*/  NOP ;  /* 0x0000000000007918 */ /* 0x000fc40000000000 */
[----:B------:R1:W-:Y:S04]  /*124d0*/  STL.64 [R1+0xf0], R20 ;  /* 0x0000f01401007387 */ /* 0x0003e80000100a00 */
[----:B------:R4:W-:Y:S04]  /*124e0*/  STL.64 [R1+0xf8], R22 ;  /* 0x0000f81601007387 */ /* 0x0009e80000100a00 */
[----:B-1----:R-:W5:Y:S01]  /*124f0*/  LDL.LU R20, [R1+0x80] ;  /* 0x0000800001147983 */ /* 0x002f620000300800 */
[----:B------:R-:W-:-:S03]  /*12500*/  IMAD.MOV.U32 R21, RZ, RZ, R28 ;  /* 0x000000ffff157224 */ /* 0x000fc600078e001c */
[----:B------:R-:W3:Y:S01]  /*12510*/  LDL.LU R28, [R1+0xc6c] ;  /* 0x000c6c00011c7983 */ /* 0x000ee20000300800 */
[----:B----4-:R-:W-:-:S03]  /*12520*/  IMAD.MOV.U32 R22, RZ, RZ, R29 ;  /* 0x000000ffff167224 */ /* 0x010fc600078e001d */
[----:B------:R-:W4:Y:S01]  /*12530*/  LDL.LU R29, [R1+0xc68] ;  /* 0x000c6800011d7983 */ /* 0x000f220000300800 */
[----:B--2---:R-:W-:Y:S03]  /*12540*/  HMMA.16816.F32 R16, R24, R18, R12 ;  /* 0x000000121810723c */ /* 0x004fe6000000180c */
[----:B------:R-:W2:Y:S04]  /*12550*/  LDL.LU.64 R14, [R1+0xc60] ;  /* 0x000c6000010e7983 */ /* 0x000ea80000300a00 */
[----:B------:R-:W2:-:S15]  /*12560*/  LDL.LU.64 R12, [R1+0xc58] ;  /* 0x000c5800010c7983 */ /* 0x000e9e0000300a00 */
[----:B------:R-:W-:-:S01]  /*12570*/  NOP ;  /* 0x0000000000007918 */ /* 0x000fc20000000000 */
[----:B------:R-:W-:Y:S04]  /*12580*/  STL.64 [R1+0xe0], R16 ;  /* 0x0000e01001007387 */ /* 0x000fe80000100a00 */
[----:B------:R1:W-:Y:S04]  /*12590*/  STL.64 [R1+0xe8], R18 ;  /* 0x0000e81201007387 */ /* 0x0003e80000100a00 */
[----:B-1----:R-:W2:Y:S02]  /*125a0*/  LDL.LU.64 R18, [R1+0xc50] ;  /* 0x000c500001127983 */ /* 0x002ea40000300a00 */
[----:B--2---:R-:W-:Y:S02]  /*125b0*/  HMMA.16816.F32 R16, R24, R18, R12 ;  /* 0x000000121810723c */ /* 0x004fe4000000180c */
[----:B------:R-:W2:Y:S04]  /*125c0*/  LDL.LU.64 R14, [R1+0xc48] ;  /* 0x000c4800010e7983 */ /* 0x000ea80000300a00 */
[----:B------:R-:W2:-:S15]  /*125d0*/  LDL.LU.64 R12, [R1+0xc40] ;  /* 0x000c4000010c7983 */ /* 0x000e9e0000300a00 */
[----:B------:R-:W-:-:S02]  /*125e0*/  NOP ;  /* 0x0000000000007918 */ /* 0x000fc40000000000 */
        /* <DEDUP_REMOVED lines=18> */
[----:B------:R-:W2:-:S15]  /*12710*/  LDL.LU.64 R14, [R1+0xc00] ;  /* 0x000c0000010e7983 */ /* 0x000e9e0000300a00 */
[----:B------:R-:W-:-:S06]  /*12720*/  NOP ;  /* 0x0000000000007918 */ /* 0x000fcc0000000000 */
[----:B------:R-:W-:Y:S04]  /*12730*/  STL.64 [R1+0xa0], R16 ;  /* 0x0000a01001007387 */ /* 0x000fe80000100a00 */
[----:B------:R1:W-:Y:S04]  /*12740*/  STL.64 [R1+0xa8], R18 ;  /* 0x0000a81201007387 */ /* 0x0003e80000100a00 */
[----:B-1----:R-:W2:Y:S04]  /*12750*/  LDL.LU.64 R18, [R1+0xbf8] ;  /* 0x000bf80001127983 */ /* 0x002ea80000300a00 */
[----:B------:R-:W2:Y:S04]  /*12760*/  LDL.LU.64 R16, [R1+0xbf0] ;  /* 0x000bf00001107983 */ /* 0x000ea80000300a00 */
[----:B------:R-:W5:Y:S01]  /*12770*/  LDL.LU.64 R12, [R1+0x4d8] ;  /* 0x0004d800010c7983 */ /* 0x000f620000300a00 */
[----:B--2---:R-:W-:Y:S03]  /*12780*/  HMMA.16816.F32 R16, R24, R14, R16 ;  /* 0x0000000e1810723c */ /* 0x004fe60000001810 */
[----:B-----5:R1:W-:-:S15]  /*12790*/  STL.64 [R1+0xbc0], R12 ;  /* 0x000bc00c01007387 */ /* 0x0203de0000100a00 */
[----:B------:R-:W-:-:S05]  /*127a0*/  NOP ;  /* 0x0000000000007918 */ /* 0x000fca0000000000 */
[----:B------:R-:W-:Y:S04]  /*127b0*/  STL.64 [R1+0x90], R16 ;  /* 0x0000901001007387 */ /* 0x000fe80000100a00 */
[----:B------:R-:W-:Y:S04]  /*127c0*/  STL.64 [R1+0x98], R18 ;  /* 0x0000981201007387 */ /* 0x000fe80000100a00 */
[----:B-1----:R-:W2:Y:S04]  /*127d0*/  LDL.LU.64 R12, [R1+0x4d0] ;  /* 0x0004d000010c7983 */ /* 0x002ea80000300a00 */
[----:B--2---:R1:W-:Y:S04]  /*127e0*/  STL.64 [R1+0xbc8], R12 ;  /* 0x000bc80c01007387 */ /* 0x0043e80000100a00 */
[----:B-1----:R-:W2:Y:S04]  /*127f0*/  LDL.LU.64 R12, [R1+0x4c8] ;  /* 0x0004c800010c7983 */ /* 0x002ea80000300a00 */
[----:B--2---:R1:W-:Y:S04]  /*12800*/  STL.64 [R1+0xbd0], R12 ;  /* 0x000bd00c01007387 */ /* 0x0043e80000100a00 */
[----:B-1----:R-:W2:Y:S04]  /*12810*/  LDL.LU.64 R12, [R1+0x4b8] ;  /* 0x0004b800010c7983 */ /* 0x002ea80000300a00 */
[----:B--2---:R1:W-:Y:S04]  /*12820*/  STL.64 [R1+0xbd8], R12 ;  /* 0x000bd80c01007387 */ /* 0x0043e80000100a00 */
[----:B-1----:R-:W2:Y:S04]  /*12830*/  LDL.LU.64 R12, [R1+0x4b0] ;  /* 0x0004b000010c7983 */ /* 0x002ea80000300a00 */
[----:B------:R-:W5:Y:S04]  /*12840*/  LDL.LU.64 R14, [R1+0x4e8] ;  /* 0x0004e800010e7983 */ /* 0x000f680000300a00 */
[----:B-----5:R1:W-:Y:S04]  /*12850*/  STL.64 [R1+0xbb8], R14 ;  /* 0x000bb80e01007387 */ /* 0x0203e80000100a00 */
[----:B-1----:R-:W5:Y:S01]  /*12860*/  LDL.LU.64 R14, [R1+0x4e0] ;  /* 0x0004e000010e7983 */ /* 0x002f620000300a00 */
[----:B------:R-:W-:-:S07]  /*12870*/  IMAD.MOV.U32 R23, RZ, RZ, R9 ;  /* 0x000000ffff177224 */ /* 0x000fce00078e0009 */
[----:B------:R-:W-:Y:S01]  /*12880*/  HMMA.16816.F32 R20, R24, R10, R20 ;  /* 0x0000000a1814723c */ /* 0x000fe20000001814 */
[----:B-----5:R-:W-:Y:S04]  /*12890*/  STL.64 [R1+0xbe8], R14 ;  /* 0x000be80e01007387 */ /* 0x020fe80000100a00 */
[----:B--2---:R-:W-:Y:S04]  /*128a0*/  STL.64 [R1+0xbe0], R12 ;  /* 0x000be00c01007387 */ /* 0x004fe80000100a00 */
[----:B------:R-:W2:Y:S04]  /*128b0*/  LDL.LU.64 R16, [R1+0x4f8] ;  /* 0x0004f80001107983 */ /* 0x000ea80000300a00 */
[----:B--2---:R1:W-:Y:S04]  /*128c0*/  STL.64 [R1+0xbb0], R16 ;  /* 0x000bb01001007387 */ /* 0x0043e80000100a00 */
[----:B-1----:R-:W2:Y:S04]  /*128d0*/  LDL.LU.64 R16, [R1+0x4f0] ;  /* 0x0004f00001107983 */ /* 0x002ea80000300a00 */
[----:B------:R-:W5:Y:S04]  /*128e0*/  LDL.LU.64 R10, [R1+0x4c0] ;  /* 0x0004c000010a7983 */ /* 0x000f680000300a00 */
[----:B------:R-:W2:Y:S04]  /*128f0*/  LDL.LU.64 R18, [R1+0x500] ;  /* 0x0005000001127983 */ /* 0x000ea80000300a00 */
[----:B------:R1:W-:Y:S04]  /*12900*/  STL.64 [R1+0x480], R20 ;  /* 0x0004801401007387 */ /* 0x0003e80000100a00 */
[----:B------:R-:W-:Y:S04]  /*12910*/  STL.64 [R1+0x488], R22 ;  /* 0x0004881601007387 */ /* 0x000fe80000100a00 */
[----:B-1----:R-:W4:Y:S01]  /*12920*/  LDL.LU.64 R20, [R1+0x580] ;  /* 0x0005800001147983 */ /* 0x002f220000300a00 */
[----:B------:R-:W-:-:S02]  /*12930*/  IMAD.MOV.U32 R12, RZ, RZ, R8 ;  /* 0x000000ffff0c7224 */ /* 0x000fc400078e0008 */
[----:B---3--:R-:W-:Y:S01]  /*12940*/  IMAD.MOV.U32 R13, RZ, RZ, R5 ;  /* 0x000000ffff0d7224 */ /* 0x008fe200078e0005 */
[----:B----4-:R1:W-:Y:S04]  /*12950*/  STL.64 [R1+0xba0], R20 ;  /* 0x000ba01401007387 */ /* 0x0103e80000100a00 */
[----:B-1----:R-:W3:Y:S01]  /*12960*/  LDL.LU.64 R20, [R1+0x510] ;  /* 0x0005100001147983 */ /* 0x002ee20000300a00 */
[----:B------:R-:W-:Y:S02]  /*12970*/  IMAD.MOV.U32 R14, RZ, RZ, R4 ;  /* 0x000000ffff0e7224 */ /* 0x000fe400078e0004 */
[----:B------:R-:W-:Y:S02]  /*12980*/  IMAD.MOV.U32 R15, RZ, RZ, R0 ;  /* 0x000000ffff0f7224 */ /* 0x000fe400078e0000 */
[----:B0-----:R-:W-:-:S05]  /*12990*/  IMAD.SHL.U32 R0, R2, 0x20, RZ ;  /* 0x0000002002007824 */ /* 0x001fca00078e00ff */
[----:B------:R-:W-:Y:S01]  /*129a0*/  HMMA.16816.F32 R24, R24, R6, R12 ;  /* 0x000000061818723c */ /* 0x000fe2000000180c */
[----:B---3--:R0:W-:Y:S04]  /*129b0*/  STL.64 [R1+0xba8], R20 ;  /* 0x000ba81401007387 */ /* 0x0081e80000100a00 */
[----:B0-----:R-:W3:Y:S04]  /*129c0*/  LDL.LU.64 R20, [R1+0x508] ;  /* 0x0005080001147983 */ /* 0x001ee80000300a00 */
[----:B------:R-:W4:Y:S04]  /*129d0*/  LDL.LU.64 R4, [R1+0x578] ;  /* 0x0005780001047983 */ /* 0x000f280000300a00 */
[----:B------:R-:W4:Y:S04]  /*129e0*/  LDL.LU.64 R2, [R1+0x588] ;  /* 0x0005880001027983 */ /* 0x000f280000300a00 */
[----:B------:R-:W2:Y:S04]  /*129f0*/  LDL.LU.64 R14, [R1+0xbe8] ;  /* 0x000be800010e7983 */ /* 0x000ea80000300a00 */
[----:B------:R-:W5:Y:S01]  /*12a00*/  LDL.LU.64 R12, [R1+0xbe0] ;  /* 0x000be000010c7983 */ /* 0x000f620000300a00 */
[----:B------:R-:W-:-:S03]  /*12a10*/  IMAD.WIDE R8, R0, 0x2, R28 ;  /* 0x0000000200087825 */ /* 0x000fc600078e021c */
[----:B------:R0:W-:Y:S04]  /*12a20*/  STL.64 [R1+0x460], R24 ;  /* 0x0004601801007387 */ /* 0x0001e80000100a00 */
[----:B------:R1:W-:Y:S04]  /*12a30*/  STL.64 [R1+0x468], R26 ;  /* 0x0004681a01007387 */ /* 0x0003e80000100a00 */
[----:B0-----:R-:W4:Y:S04]  /*12a40*/  LDL.LU.64 R24, [R1+0x5a0] ;  /* 0x0005a00001187983 */ /* 0x001f280000300a00 */
[----:B-1----:R-:W4:Y:S04]  /*12a50*/  LDL.LU.64 R26, [R1+0x598] ;  /* 0x00059800011a7983 */ /* 0x002f280000300a00 */
[----:B------:R-:W4:Y:S04]  /*12a60*/  LDL.LU.64 R6, [R1+0x590] ;  /* 0x0005900001067983 */ /* 0x000f280000300a00 */
[----:B------:R-:W4:Y:S04]  /*12a70*/  LDL.LU.64 R22, [R1+0x570] ;  /* 0x0005700001167983 */ /* 0x000f280000300a00 */
[----:B------:R-:W4:Y:S04]  /*12a80*/  LDL.LU.64 R28, [R1+0x518] ;  /* 0x00051800011c7983 */ /* 0x000f280000300a00 */
[----:B------:R0:W-:Y:S04]  /*12a90*/  STL.64 [R1+0x88], R8 ;  /* 0x0000880801007387 */ /* 0x0001e80000100a00 */
[----:B0-----:R-:W4:Y:S01]  /*12aa0*/  LDL.LU.64 R8, [R1+0x568] ;  /* 0x0005680001087983 */ /* 0x001f220000300a00 */
[----:B-----5:R-:W-:-:S05]  /*12ab0*/  IMAD.WIDE R12, R0, 0x2, R12 ;  /* 0x00000002000c7825 */ /* 0x020fca00078e020c */
[----:B------:R0:W-:Y:S04]  /*12ac0*/  STL.64 [R1+0x80], R12 ;  /* 0x0000800c01007387 */ /* 0x0001e80000100a00 */
[----:B0-----:R-:W5:Y:S02]  /*12ad0*/  LDL.LU.64 R12, [R1+0xbd8] ;  /* 0x000bd800010c7983 */ /* 0x001f640000300a00 */
[----:B-----5:R-:W-:-:S05]  /*12ae0*/  IMAD.WIDE R12, R0, 0x2, R12 ;  /* 0x00000002000c7825 */ /* 0x020fca00078e020c */
[----:B------:R0:W-:Y:S04]  /*12af0*/  STL.64 [R1+0x78], R12 ;  /* 0x0000780c01007387 */ /* 0x0001e80000100a00 */
[----:B0-----:R-:W5:Y:S01]  /*12b00*/  LDL.LU.64 R12, [R1+0xbd0] ;  /* 0x000bd000010c7983 */ /* 0x001f620000300a00 */
[----:B------:R-:W-:-:S05]  /*12b10*/  IMAD.WIDE R10, R0, 0x2, R10 ;  /* 0x00000002000a7825 */ /* 0x000fca00078e020a */
        /* <DEDUP_REMOVED lines=8> */
[----:B--2---:R-:W-:-:S04]  /*12ba0*/  IMAD.WIDE R14, R0, 0x2, R14 ;  /* 0x00000002000e7825 */ /* 0x004fc800078e020e */
[----:B-----5:R-:W-:-:S05]  /*12bb0*/  IMAD.WIDE R12, R0, 0x2, R12 ;  /* 0x00000002000c7825 */ /* 0x020fca00078e020c */
[----:B------:R0:W-:Y:S04]  /*12bc0*/  STL.64 [R1+0x58], R12 ;  /* 0x0000580c01007387 */ /* 0x0001e80000100a00 */
[----:B0-----:R-:W2:Y:S04]  /*12bd0*/  LDL.LU.64 R12, [R1+0x558] ;  /* 0x00055800010c7983 */ /* 0x001ea80000300a00 */
[----:B------:R0:W-:Y:S04]  /*12be0*/  STL.64 [R1+0x50], R14 ;  /* 0x0000500e01007387 */ /* 0x0001e80000100a00 */
[----:B0-----:R-:W5:Y:S01]  /*12bf0*/  LDL.LU.64 R14, [R1+0xbb8] ;  /* 0x000bb800010e7983 */ /* 0x001f620000300a00 */
[----:B------:R-:W-:-:S04]  /*12c00*/  IMAD.WIDE R16, R0, 0x2, R16 ;  /* 0x0000000200107825 */ /* 0x000fc800078e0210 */
[----:B-----5:R-:W-:-:S05]  /*12c10*/  IMAD.WIDE R14, R0, 0x2, R14 ;  /* 0x00000002000e7825 */ /* 0x020fca00078e020e */
[----:B------:R0:W-:Y:S04]  /*12c20*/  STL.64 [R1+0x48], R14 ;  /* 0x0000480e01007387 */ /* 0x0001e80000100a00 */
[----:B0-----:R-:W5:Y:S04]  /*12c30*/  LDL.LU.64 R14, [R1+0x550] ;  /* 0x00055000010e7983 */ /* 0x001f680000300a00 */
[----:B------:R0:W-:Y:S04]  /*12c40*/  STL.64 [R1+0x40], R16 ;  /* 0x0000401001007387 */ /* 0x0001e80000100a00 */
[----:B0-----:R-:W4:Y:S01]  /*12c50*/  LDL.LU.64 R16, [R1+0xbb0] ;  /* 0x000bb00001107983 */ /* 0x001f220000300a00 */
[----:B------:R-:W-:-:S04]  /*12c60*/  IMAD.WIDE R18, R0, 0x2, R18 ;  /* 0x0000000200127825 */ /* 0x000fc800078e0212 */
[----:B---3--:R-:W-:-:S04]  /*12c70*/  IMAD.WIDE R20, R0, 0x2, R20 ;  /* 0x0000000200147825 */ /* 0x008fc800078e0214 */
[----:B----4-:R-:W-:-:S05]  /*12c80*/  IMAD.WIDE R16, R0, 0x2, R16 ;  /* 0x0000000200107825 */ /* 0x010fca00078e0210 */
[----:B------:R0:W-:Y:S04]  /*12c90*/  STL.64 [R1+0x38], R16 ;  /* 0x0000381001007387 */ /* 0x0001e80000100a00 */
[----:B0-----:R-:W3:Y:S04]  /*12ca0*/  LDL.LU.64 R16, [R1+0x548] ;  /* 0x0005480001107983 */ /* 0x001ee80000300a00 */
[----:B------:R0:W-:Y:S04]  /*12cb0*/  STL.64 [R1+0x30], R18 ;  /* 0x0000301201007387 */ /* 0x0001e80000100a00 */
[----:B0-----:R-:W4:Y:S04]  /*12cc0*/  LDL.LU.64 R18, [R1+0x540] ;  /* 0x0005400001127983 */ /* 0x001f280000300a00 */
[----:B------:R0:W-:Y:S04]  /*12cd0*/  STL.64 [R1+0x28], R20 ;  /* 0x0000281401007387 */ /* 0x0001e80000100a00 */
[----:B0-----:R-:W2:Y:S01]  /*12ce0*/  LDL.LU.64 R20, [R1+0xba8] ;  /* 0x000ba80001147983 */ /* 0x001ea20000300a00 */
[----:B------:R-:W-:-:S04]  /*12cf0*/  IMAD.WIDE R28, R0, 0x2, R28 ;  /* 0x00000002001c7825 */ /* 0x000fc800078e021c */
[----:B--2---:R-:W-:-:S05]  /*12d00*/  IMAD.WIDE R20, R0, 0x2, R20 ;  /* 0x0000000200147825 */ /* 0x004fca00078e0214 */
[----:B------:R0:W-:Y:S04]  /*12d10*/  STL.64 [R1+0x20], R20 ;  /* 0x0000201401007387 */ /* 0x0001e80000100a00 */
[----:B0-----:R-:W2:Y:S04]  /*12d20*/  LDL.LU.64 R20, [R1+0xba0] ;  /* 0x000ba00001147983 */ /* 0x001ea80000300a00 */
[----:B------:R0:W-:Y:S01]  /*12d30*/  STL.64 [R1+0x18], R28 ;  /* 0x0000181c01007387 */ /* 0x0001e20000100a00 */
[----:B------:R-:W-:-:S04]  /*12d40*/  IMAD.WIDE R6, R0, 0x2, R6 ;  /* 0x0000000200067825 */ /* 0x000fc800078e0206 */
[----:B0-----:R-:W-:-:S04]  /*12d50*/  IMAD.WIDE R28, R0, 0x2, R24 ;  /* 0x00000002001c7825 */ /* 0x001fc800078e0218 */
[C---:B------:R-:W-:Y:S01]  /*12d60*/  IMAD.WIDE R24, R0.reuse, 0x2, R26 ;  /* 0x0000000200187825 */ /* 0x040fe200078e021a */
[----:B------:R0:W-:Y:S04]  /*12d70*/  STL.64 [R1+0x10], R28 ;  /* 0x0000101c01007387 */ /* 0x0001e80000100a00 */
[----:B------:R-:W-:Y:S01]  /*12d80*/  STL.64 [R1+0x8], R24 ;  /* 0x0000081801007387 */ /* 0x000fe20000100a00 */
[----:B------:R-:W-:-:S04]  /*12d90*/  IMAD.WIDE R4, R0, 0x2, R4 ;  /* 0x0000000200047825 */ /* 0x000fc800078e0204 */
[----:B0-----:R-:W-:-:S05]  /*12da0*/  IMAD.WIDE R28, R0, 0x2, R2 ;  /* 0x00000002001c7825 */ /* 0x001fca00078e0202 */
[----:B------:R-:W-:Y:S04]  /*12db0*/  STL.64 [R1+0xb20], R28 ;  /* 0x000b201c01007387 */ /* 0x000fe80000100a00 */
[----:B------:R0:W-:Y:S01]  /*12dc0*/  STL.64 [R1], R6 ;  /* 0x0000000601007387 */ /* 0x0001e20000100a00 */
[----:B------:R-:W-:-:S04]  /*12dd0*/  IMAD.WIDE R8, R0, 0x2, R8 ;  /* 0x0000000200087825 */ /* 0x000fc800078e0208 */
[----:B------:R-:W-:-:S04]  /*12de0*/  IMAD.WIDE R10, R0, 0x2, R10 ;  /* 0x00000002000a7825 */ /* 0x000fc800078e020a */
[----:B0-----:R-:W-:-:S04]  /*12df0*/  IMAD.WIDE R6, R0, 0x2, R22 ;  /* 0x0000000200067825 */ /* 0x001fc800078e0216 */
[----:B------:R-:W-:-:S04]  /*12e00*/  IMAD.WIDE R12, R0, 0x2, R12 ;  /* 0x00000002000c7825 */ /* 0x000fc800078e020c */
[----:B-----5:R-:W-:-:S04]  /*12e10*/  IMAD.WIDE R14, R0, 0x2, R14 ;  /* 0x00000002000e7825 */ /* 0x020fc800078e020e */
[----:B---3--:R-:W-:-:S04]  /*12e20*/  IMAD.WIDE R16, R0, 0x2, R16 ;  /* 0x0000000200107825 */ /* 0x008fc800078e0210 */
[----:B----4-:R-:W-:-:S04]  /*12e30*/  IMAD.WIDE R18, R0, 0x2, R18 ;  /* 0x0000000200127825 */ /* 0x010fc800078e0212 */
[----:B--2---:R-:W-:-:S05]  /*12e40*/  IMAD.WIDE R2, R0, 0x2, R20 ;  /* 0x0000000200027825 */ /* 0x004fca00078e0214 */
[----:B------:R0:W-:Y:S04]  /*12e50*/  STL.64 [R1+0xb28], R2 ;  /* 0x000b280201007387 */ /* 0x0001e80000100a00 */
[----:B------:R-:W-:Y:S04]  /*12e60*/  STL.64 [R1+0xb30], R4 ;  /* 0x000b300401007387 */ /* 0x000fe80000100a00 */
[----:B------:R-:W-:Y:S04]  /*12e70*/  STL.64 [R1+0xb38], R6 ;  /* 0x000b380601007387 */ /* 0x000fe80000100a00 */
[----:B------:R-:W2:Y:S04]  /*12e80*/  LDL.LU.64 R20, [R1+0x538] ;  /* 0x0005380001147983 */ /* 0x000ea80000300a00 */
[----:B------:R-:W3:Y:S04]  /*12e90*/  LDL.LU.64 R22, [R1+0x530] ;  /* 0x0005300001167983 */ /* 0x000ee80000300a00 */
[----:B------:R-:W-:Y:S04]  /*12ea0*/  STL.64 [R1+0xb40], R8 ;  /* 0x000b400801007387 */ /* 0x000fe80000100a00 */
[----:B------:R-:W4:Y:S04]  /*12eb0*/  LDL.LU.64 R24, [R1+0x528] ;  /* 0x0005280001187983 */ /* 0x000f280000300a00 */
[----:B------:R-:W5:Y:S04]  /*12ec0*/  LDL.LU.64 R26, [R1+0x520] ;  /* 0x00052000011a7983 */ /* 0x000f680000300a00 */
[----:B------:R-:W-:Y:S04]  /*12ed0*/  STL.64 [R1+0xb48], R10 ;  /* 0x000b480a01007387 */ /* 0x000fe80000100a00 */
[----:B0-----:R-:W5:Y:S04]  /*12ee0*/  LDL.LU.64 R2, [R1+0x88] ;  /* 0x0000880001027983 */ /* 0x001f680000300a00 */
[----:B------:R-:W-:Y:S04]  /*12ef0*/  STL.64 [R1+0xb50], R12 ;  /* 0x000b500c01007387 */ /* 0x000fe80000100a00 */
[----:B------:R-:W5:Y:S04]  /*12f00*/  LDL.LU.64 R28, [R1+0x80] ;  /* 0x00008000011c7983 */ /* 0x000f680000300a00 */
[----:B------:R-:W-:Y:S04]  /*12f10*/  STL.64 [R1+0xb58], R14 ;  /* 0x000b580e01007387 */ /* 0x000fe80000100a00 */
[----:B------:R-:W-:Y:S04]  /*12f20*/  STL.64 [R1+0xb60], R16 ;  /* 0x000b601001007387 */ /* 0x000fe80000100a00 */
[----:B------:R0:W-:Y:S04]  /*12f30*/  STL.64 [R1+0xb68], R18 ;  /* 0x000b681201007387 */ /* 0x0001e80000100a00 */
[----:B0-----:R-:W2:Y:S04]  /*12f40*/  LDL.LU.64 R18, [R1+0x48] ;  /* 0x0000480001127983 */ /* 0x001ea80000300a00 */
[----:B--2---:R0:W-:Y:S04]  /*12f50*/  STL.64 [R1+0xb70], R18 ;  /* 0x000b701201007387 */ /* 0x0041e80000100a00 */
        /* <DEDUP_REMOVED lines=8> */
[----:B0-----:R-:W2:Y:S01]  /*12fe0*/  LDL.LU.64 R18, [R1+0x70] ;  /* 0x0000700001127983 */ /* 0x001ea20000300a00 */
[----:B------:R-:W-:-:S04]  /*12ff0*/  IMAD.WIDE R20, R0, 0x2, R20 ;  /* 0x0000000200147825 */ /* 0x000fc800078e0214 */
[----:B---3--:R-:W-:-:S04]  /*13000*/  IMAD.WIDE R22, R0, 0x2, R22 ;  /* 0x0000000200167825 */ /* 0x008fc800078e0216 */
[C---:B----4-:R-:W-:Y:S01]  /*13010*/  IMAD.WIDE R24, R0.reuse, 0x2, R24 ;  /* 0x0000000200187825 */ /* 0x050fe200078e0218 */
[----:B--2---:R0:W-:Y:S04]  /*13020*/  STL.64 [R1+0xb98], R18 ;  /* 0x000b981201007387 */ /* 0x0041e80000100a00 */
[----:B0-----:R-:W2:Y:S01]  /*13030*/  LDL.LU.64 R18, [R1+0x78] ;  /* 0x0000780001127983 */ /* 0x001ea20000300a00 */
[----:B-----5:R-:W-:-:S03]  /*13040*/  IMAD.WIDE R26, R0, 0x2, R26 ;  /* 0x00000002001a7825 */ /* 0x020fc600078e021a */
[----:B------:R-:W3:Y:S01]  /*13050*/  LDL.LU.64 R16, [R1+0x40] ;  /* 0x0000400001107983 */ /* 0x000ee20000300a00 */
[----:B------:R-:W-:-:S03]  /*13060*/  IMAD.MOV.U32 R0, RZ, RZ, R3 ;  /* 0x000000ffff007224 */ /* 0x000fc600078e0003 */
[----:B------:R-:W4:Y:S04]  /*13070*/  LDL.LU.64 R14, [R1+0x38] ;  /* 0x00003800010e7983 */ /* 0x000f280000300a00 */
[----:B------:R-:W5:Y:S04]  /*13080*/  LDL.LU.64 R12, [R1+0x30] ;  /* 0x00003000010c7983 */ /* 0x000f680000300a00 */
[----:B------:R-:W5:Y:S04]  /*13090*/  LDL.LU.64 R10, [R1+0x28] ;  /* 0x00002800010a7983 */ /* 0x000f680000300a00 */
[----:B------:R-:W5:Y:S04]  /*130a0*/  LDL.LU.64 R8, [R1+0x20] ;  /* 0x0000200001087983 */ /* 0x000f680000300a00 */
[----:B------:R0:W-:Y:S04]  /*130b0*/  STL [R1+0xb18], R2 ;  /* 0x000b180201007387 */ /* 0x0001e80000100800 */
[----:B------:R-:W5:Y:S04]  /*130c0*/  LDL.LU.64 R6, [R1+0x18] ;  /* 0x0000180001067983 */ /* 0x000f680000300a00 */
[----:B------:R-:W5:Y:S04]  /*130d0*/  LDL.LU.64 R4, [R1+0x10] ;  /* 0x0000100001047983 */ /* 0x000f680000300a00 */
[----:B------:R1:W-:Y:S04]  /*130e0*/  STL [R1+0xb14], R0 ;  /* 0x000b140001007387 */ /* 0x0003e80000100800 */
[----:B------:R1:W-:Y:S04]  /*130f0*/  STL [R1+0xb10], R28 ;  /* 0x000b101c01007387 */ /* 0x0003e80000100800 */
[----:B0-----:R-:W5:Y:S01]  /*13100*/  LDL.LU.64 R2, [R1+0x8] ;  /* 0x0000080001027983 */ /* 0x001f620000300a00 */
[----:B-1----:R-:W-:-:S03]  /*13110*/  IMAD.MOV.U32 R0, RZ, RZ, R29 ;  /* 0x000000ffff007224 */ /* 0x002fc600078e001d */
[----:B------:R-:W5:Y:S04]  /*13120*/  LDL.LU.64 R28, [R1] ;  /* 0x00000000011c7983 */ /* 0x000f680000300a00 */
[----:B------:R0:W-:Y:S04]  /*13130*/  STL [R1+0xb0c], R0 ;  /* 0x000b0c0001007387 */ /* 0x0001e80000100800 */
[----:B--2---:R1:W-:Y:S01]  /*13140*/  STL [R1+0xb08], R18 ;  /* 0x000b081201007387 */ /* 0x0043e20000100800 */
[----:B0-----:R-:W-:-:S03]  /*13150*/  IMAD.MOV.U32 R0, RZ, RZ, R19 ;  /* 0x000000ffff007224 */ /* 0x001fc600078e0013 */
[----:B-1----:R-:W2:Y:S04]  /*13160*/  LDL.LU.64 R18, [R1+0xb98] ;  /* 0x000b980001127983 */ /* 0x002ea80000300a00 */
[----:B--2---:R-:W-:Y:S04]  /*13170*/  STL [R1+0xb00], R18 ;  /* 0x000b001201007387 */ /* 0x004fe80000100800 */
[----:B------:R0:W-:Y:S02]  /*13180*/  STL [R1+0xb04], R0 ;  /* 0x000b040001007387 */ /* 0x0001e40000100800 */
[----:B0-----:R-:W-:-:S02]  /*13190*/  IMAD.MOV.U32 R0, RZ, RZ, R19 ;  /* 0x000000ffff007224 */ /* 0x001fc400078e0013 */
[----:B------:R-:W2:Y:S04]  /*131a0*/  LDL.LU.64 R18, [R1+0xb90] ;  /* 0x000b900001127983 */ /* 0x000ea80000300a00 */
        /* <DEDUP_REMOVED lines=20> */
[----:B---3--:R-:W-:Y:S04]  /*132f0*/  STL [R1+0xad4], R16 ;  /* 0x000ad41001007387 */ /* 0x008fe80000100800 */
[----:B------:R0:W-:Y:S02]  /*13300*/  STL [R1+0xad0], R0 ;  /* 0x000ad00001007387 */ /* 0x0001e40000100800 */
[----:B0-----:R-:W-:-:S02]  /*13310*/  IMAD.MOV.U32 R0, RZ, RZ, R17 ;  /* 0x000000ffff007224 */ /* 0x001fc400078e0011 */
[----:B------:R-:W3:Y:S04]  /*13320*/  LDL.LU.64 R16, [R1+0xb60] ;  /* 0x000b600001107983 */ /* 0x000ee80000300a00 */
[----:B----4-:R-:W-:Y:S04]  /*13330*/  STL [R1+0xacc], R14 ;  /* 0x000acc0e01007387 */ /* 0x010fe80000100800 */
[----:B------:R0:W-:Y:S02]  /*13340*/  STL [R1+0xac8], R0 ;  /* 0x000ac80001007387 */ /* 0x0001e40000100800 */
[----:B0-----:R-:W-:-:S02]  /*13350*/  IMAD.MOV.U32 R0, RZ, RZ, R15 ;  /* 0x000000ffff007224 */ /* 0x001fc400078e000f */
[----:B------:R-:W4:Y:S04]  /*13360*/  LDL.LU.64 R14, [R1+0xb58] ;  /* 0x000b5800010e7983 */ /* 0x000f280000300a00 */
[----:B-----5:R-:W-:Y:S04]  /*13370*/  STL [R1+0xac4], R12 ;  /* 0x000ac40c01007387 */ /* 0x020fe80000100800 */
[----:B------:R0:W-:Y:S02]  /*13380*/  STL [R1+0xac0], R0 ;  /* 0x000ac00001007387 */ /* 0x0001e40000100800 */
[----:B0-----:R-:W-:-:S02]  /*13390*/  IMAD.MOV.U32 R0, RZ, RZ, R13 ;  /* 0x000000ffff007224 */ /* 0x001fc400078e000d */
[----:B------:R-:W5:Y:S04]  /*133a0*/  LDL.LU.64 R12, [R1+0xb50] ;  /* 0x000b5000010c7983 */ /* 0x000f680000300a00 */
[----:B------:R-:W-:Y:S04]  /*133b0*/  STL [R1+0xabc], R10 ;  /* 0x000abc0a01007387 */ /* 0x000fe80000100800 */
[----:B------:R0:W-:Y:S02]  /*133c0*/  STL [R1+0xab8], R0 ;  /* 0x000ab80001007387 */ /* 0x0001e40000100800 */
[----:B0-----:R-:W-:-:S02]  /*133d0*/  IMAD.MOV.U32 R0, RZ, RZ, R11 ;  /* 0x000000ffff007224 */ /* 0x001fc400078e000b */
[----:B------:R-:W2:Y:S04]  /*133e0*/  LDL.LU.64 R10, [R1+0xb48] ;  /* 0x000b4800010a7983 */ /* 0x000ea80000300a00 */
[----:B------:R-:W-:Y:S04]  /*133f0*/  STL [R1+0xab4], R8 ;  /* 0x000ab40801007387 */ /* 0x000fe80000100800 */
[----:B------:R0:W-:Y:S02]  /*13400*/  STL [R1+0xab0], R0 ;  /* 0x000ab00001007387 */ /* 0x0001e40000100800 */
[----:B0-----:R-:W-:-:S02]  /*13410*/  IMAD.MOV.U32 R0, RZ, RZ, R9 ;  /* 0x000000ffff007224 */ /* 0x001fc400078e0009 */
[----:B------:R-:W3:Y:S04]  /*13420*/  LDL.LU.64 R8, [R1+0xb40] ;  /* 0x000b400001087983 */ /* 0x000ee80000300a00 */
[----:B------:R-:W-:Y:S04]  /*13430*/  STL [R1+0xaac], R6 ;  /* 0x000aac0601007387 */ /* 0x000fe80000100800 */
[----:B------:R0:W-:Y:S02]  /*13440*/  STL [R1+0xaa8], R0 ;  /* 0x000aa80001007387 */ /* 0x0001e40000100800 */
[----:B0-----:R-:W-:-:S02]  /*13450*/  IMAD.MOV.U32 R0, RZ, RZ, R7 ;  /* 0x000000ffff007224 */ /* 0x001fc400078e0007 */
[----:B------:R-:W4:Y:S04]  /*13460*/  LDL.LU.64 R6, [R1+0xb38] ;  /* 0x000b380001067983 */ /* 0x000f280000300a00 */
[----:B------:R-:W-:Y:S04]  /*13470*/  STL [R1+0x18], R4 ;  /* 0x0000180401007387 */ /* 0x000fe80000100800 */
        /* <DEDUP_REMOVED lines=11> */
[----:B------:R0:W-:Y:S04]  /*13530*/  STL [R1], R0 ;  /* 0x0000000001007387 */ /* 0x0001e80000100800 */
[----:B0-----:R-:W4:Y:S04]  /*13540*/  LDL.LU R0, [R1+0xb1c] ;  /* 0x000b1c0001007983 */ /* 0x001f280000300800 */
[----:B---3--:R-:W-:Y:S04]  /*13550*/  STL [R1+0x1c], R28 ;  /* 0x00001c1c01007387 */ /* 0x008fe80000100800 */
[----:B------:R-:W-:Y:S04]  /*13560*/  STL [R1+0x4], R29 ;  /* 0x0000041d01007387 */ /* 0x000fe80000100800 */
[----:B--2---:R0:W-:Y:S04]  /*13570*/  STL [R1+0x4c8], R2 ;  /* 0x0004c80201007387 */ /* 0x0041e80000100800 */
[----:B------:R1:W-:Y:S04]  /*13580*/  STL [R1+0x4c4], R3 ;  /* 0x0004c40301007387 */ /* 0x0003e80000100800 */
[----:B-----5:R1:W-:Y:S04]  /*13590*/  STL [R1+0x4d0], R4 ;  /* 0x0004d00401007387 */ /* 0x0203e80000100800 */
[----:B------:R1:W-:Y:S04]  /*135a0*/  STL [R1+0x4cc], R5 ;  /* 0x0004cc0501007387 */ /* 0x0003e80000100800 */
[----:B----4-:R1:W-:Y:S04]  /*135b0*/  STL [R1+0x4d8], R6 ;  /* 0x0004d80601007387 */ /* 0x0103e80000100800 */
[----:B------:R1:W-:Y:S04]  /*135c0*/  STL [R1+0x4d4], R7 ;  /* 0x0004d40701007387 */ /* 0x0003e80000100800 */
[----:B0-----:R-:W2:Y:S04]  /*135d0*/  LDL.LU R2, [R1+0xa9c] ;  /* 0x000a9c0001027983 */ /* 0x001ea80000300800 */
[----:B------:R1:W-:Y:S04]  /*135e0*/  STL [R1+0x4e0], R8 ;  /* 0x0004e00801007387 */ /* 0x0003e80000100800 */
        /* <DEDUP_REMOVED lines=14> */
[----:B------:R1:W-:Y:S01]  /*136d0*/  STL [R1+0x514], R23 ;  /* 0x0005141701007387 */ /* 0x0003e20000100800 */
[----:B------:R-:W-:Y:S01]  /*136e0*/  USHF.L.U32 UR6, UR12, 0x5, URZ ;  /* 0x000000050c067899 */ /* 0x000fe2000800063f */
[----:B------:R-:W-:-:S03]  /*136f0*/  VIADD R0, R0, 0xffffffe0 ;  /* 0xffffffe000007836 */ /* 0x000fc60000000000 */
[----:B------:R-:W-:Y:S01]  /*13700*/  UIMAD.WIDE UR4, UR6, 0x2, UR4 ;  /* 0x00000002060478a5 */ /* 0x000fe2000f8e0204 */
[----:B--2---:R-:W-:-:S05]  /*13710*/  VIADD R2, R2, 0xffffffff ;  /* 0xffffffff02027836 */ /* 0x004fca0000000000 */
[----:B------:R1:W-:Y:S04]  /*13720*/  STL [R1+0xa9c], R2 ;  /* 0x000a9c0201007387 */ /* 0x0003e80000100800 */
[----:B------:R1:W-:Y:S04]  /*13730*/  STL [R1+0x524], R24 ;  /* 0x0005241801007387 */ /* 0x0003e80000100800 */
[----:B------:R1:W-:Y:S04]  /*13740*/  STL [R1+0x51c], R25 ;  /* 0x00051c1901007387 */ /* 0x0003e80000100800 */
[----:B------:R1:W-:Y:S04]  /*13750*/  STL [R1+0xa94], R26 ;  /* 0x000a941a01007387 */ /* 0x0003e80000100800 */
[----:B------:R1:W-:Y:S01]  /*13760*/  STL [R1+0x520], R27 ;  /* 0x0005201b01007387 */ /* 0x0003e20000100800 */
[----:B------:R-:W-:-:S13]  /*13770*/  ISETP.NE.U32.AND P0, PT, R2, RZ, PT ;  /* 0x000000ff0200720c */ /* 0x000fda0003f05070 */
[----:B-1----:R-:W-:Y:S05]  /*13780*/  @P0 BRA `(.L_x_1) ;  /* 0xffffff2400980947 */ /* 0x002fea000383ffff */
[----:B------:R-:W2:Y:S04]  /*13790*/  LDL.LU R14, [R1+0x46c] ;  /* 0x00046c00010e7983 */ /* 0x000ea80000300800 */
[----:B------:R-:W2:Y:S04]  /*137a0*/  LDL.LU R15, [R1+0x17c] ;  /* 0x00017c00010f7983 */ /* 0x000ea80000300800 */
[----:B------:R-:W3:Y:S04]  /*137b0*/  LDL.LU R12, [R1+0x464] ;  /* 0x00046400010c7983 */ /* 0x000ee80000300800 */
[----:B------:R-:W3:Y:S04]  /*137c0*/  LDL.LU R13, [R1+0x174] ;  /* 0x00017400010d7983 */ /* 0x000ee80000300800 */
        /* <DEDUP_REMOVED lines=11> */
[----:B------:R-:W4:Y:S01]  /*13880*/  LDL.LU R29, [R1+0x264] ;  /* 0x00026400011d7983 */ /* 0x000f220000300800 */
[----:B--2---:R-:W-:-:S05]  /*13890*/  F2FP.F16.F32.PACK_AB R14, R14, R15 ;  /* 0x0000000f0e0e723e */ /* 0x004fca00000000ff */
[----:B------:R-:W-:Y:S01]  /*138a0*/  STL [R1+0x4cc], R14 ;  /* 0x0004cc0e01007387 */ /* 0x000fe20000100800 */
[----:B---3--:R-:W-:-:S05]  /*138b0*/  F2FP.F16.F32.PACK_AB R12, R12, R13 ;  /* 0x0000000d0c0c723e */ /* 0x008fca00000000ff */
[----:B------:R-:W-:Y:S01]  /*138c0*/  STL [R1+0x4c8], R12 ;  /* 0x0004c80c01007387 */ /* 0x000fe20000100800 */
[----:B----4-:R-:W-:-:S05]  /*138d0*/  F2FP.F16.F32.PACK_AB R0, R10, R11 ;  /* 0x0000000b0a00723e */ /* 0x010fca00000000ff */
[----:B------:R0:W-:Y:S01]  /*138e0*/  STL [R1+0x4c4], R0 ;  /* 0x0004c40001007387 */ /* 0x0001e20000100800 */
[----:B------:R-:W-:-:S05]  /*138f0*/  F2FP.F16.F32.PACK_AB R8, R8, R9 ;  /* 0x000000090808723e */ /* 0x000fca00000000ff */
[----:B------:R-:W-:Y:S01]  /*13900*/  STL [R1+0x4c0], R8 ;  /* 0x0004c00801007387 */ /* 0x000fe20000100800 */
[----:B------:R-:W-:-:S05]  /*13910*/  F2FP.F16.F32.PACK_AB R6, R6, R7 ;  /* 0x000000070606723e */ /* 0x000fca00000000ff */
[----:B------:R-:W-:Y:S01]  /*13920*/  STL [R1+0x4bc], R6 ;  /* 0x0004bc0601007387 */ /* 0x000fe20000100800 */
[----:B0-----:R-:W-:-:S05]  /*13930*/  F2FP.F16.F32.PACK_AB R0, R4, R5 ;  /* 0x000000050400723e */ /* 0x001fca00000000ff */
[----:B------:R0:W-:Y:S01]  /*13940*/  STL [R1+0x4b8], R0 ;  /* 0x0004b80001007387 */ /* 0x0001e20000100800 */
[----:B------:R-:W-:-:S03]  /*13950*/  F2FP.F16.F32.PACK_AB R3, R2, R3 ;  /* 0x000000030203723e */ /* 0x000fc600000000ff */
[----:B0-----:R-:W2:Y:S01]  /*13960*/  LDL.LU R0, [R1+0x180] ;  /* 0x0001800001007983 */ /* 0x001ea20000300800 */
[----:B------:R-:W-:-:S03]  /*13970*/  F2FP.F16.F32.PACK_AB R2, R28, R29 ;  /* 0x0000001d1c02723e */ /* 0x000fc600000000ff */
[----:B------:R-:W-:Y:S04]  /*13980*/  STL [R1+0x4b4], R3 ;  /* 0x0004b40301007387 */ /* 0x000fe80000100800 */
[----:B--2---:R0:W-:Y:S04]  /*13990*/  STL [R1+0xca4], R0 ;  /* 0x000ca40001007387 */ /* 0x0041e80000100800 */
[----:B------:R-:W-:Y:S04]  /*139a0*/  STL [R1+0x4b0], R2 ;  /* 0x0004b00201007387 */ /* 0x000fe80000100800 */
[----:B0-----:R-:W2:Y:S04]  /*139b0*/  LDL.LU R0, [R1+0x188] ;  /* 0x0001880001007983 */ /* 0x001ea80000300800 */
[----:B--2---:R0:W-:Y:S04]  /*139c0*/  STL [R1+0xcac], R0 ;  /* 0x000cac0001007387 */ /* 0x0041e80000100800 */
        /* <DEDUP_REMOVED lines=31> */
[----:B------:R-:W3:Y:S04]  /*13bc0*/  LDL.LU R26, [R1+0x108] ;  /* 0x00010800011a7983 */ /* 0x000ee80000300800 */
[----:B---3--:R0:W-:Y:S04]  /*13bd0*/  STL [R1+0xca0], R26 ;  /* 0x000ca01a01007387 */ /* 0x0081e80000100800 */
[----:B0-----:R-:W3:Y:S04]  /*13be0*/  LDL.LU R26, [R1+0x480] ;  /* 0x00048000011a7983 */ /* 0x001ee80000300800 */
        /* <DEDUP_REMOVED lines=33> */
[----:B0-----:R-:W2:Y:S04]  /*13e00*/  LDL.LU R26, [R1+0x468] ;  /* 0x00046800011a7983 */ /* 0x001ea80000300800 */
[----:B------:R-:W3:Y:S04]  /*13e10*/  LDL.LU R27, [R1+0x2c8] ;  /* 0x0002c800011b7983 */ /* 0x000ee80000300800 */
[----:B------:R-:W4:Y:S04]  /*13e20*/  LDL.LU R24, [R1+0x100] ;  /* 0x0001000001187983 */ /* 0x000f280000300800 */
[----:B------:R-:W4:Y:S04]  /*13e30*/  LDL.LU R25, [R1+0x2c0] ;  /* 0x0002c00001197983 */ /* 0x000f280000300800 */
[----:B------:R-:W3:Y:S04]  /*13e40*/  LDL.LU R22, [R1+0x418] ;  /* 0x0004180001167983 */ /* 0x000ee80000300800 */
        /* <DEDUP_REMOVED lines=22> */
[----:B------:R-:W3:Y:S01]  /*13fb0*/  LDL.LU R29, [R1+0x404] ;  /* 0x00040400011d7983 */ /* 0x000ee20000300800 */
[----:B--2---:R-:W-:-:S03]  /*13fc0*/  F2FP.F16.F32.PACK_AB R0, R26, R0 ;  /* 0x000000001a00723e */ /* 0x004fc600000000ff */
[----:B------:R-:W2:Y:S04]  /*13fd0*/  LDL.LU R26, [R1+0xd28] ;  /* 0x000d2800011a7983 */ /* 0x000ea80000300800 */
[----:B------:R0:W-:Y:S04]  /*13fe0*/  STL [R1+0x4ac], R0 ;  /* 0x0004ac0001007387 */ /* 0x0001e80000100800 */
[----:B0-----:R-:W2:Y:S02]  /*13ff0*/  LDL.LU R0, [R1+0xd24] ;  /* 0x000d240001007983 */ /* 0x001ea40000300800 */
[----:B--2---:R-:W-:-:S02]  /*14000*/  F2FP.F16.F32.PACK_AB R0, R26, R0 ;  /* 0x000000001a00723e */ /* 0x004fc400000000ff */
        /* <DEDUP_REMOVED lines=64> */
[----:B------:R-:W2:Y:S01]  /*14410*/  LDL.LU R26, [R1+0xca0] ;  /* 0x000ca000011a7983 */ /* 0x000ea20000300800 */
[----:B----4-:R-:W-:-:S03]  /*14420*/  F2FP.F16.F32.PACK_AB R24, R24, R25 ;  /* 0x000000191818723e */ /* 0x010fc600000000ff */
[----:B------:R0:W-:Y:S01]  /*14430*/  STL [R1+0x268], R0 ;  /* 0x0002680001007387 */ /* 0x0001e20000100800 */
[----:B---3--:R-:W-:Y:S02]  /*14440*/  F2FP.F16.F32.PACK_AB R20, R20, R21 ;  /* 0x000000151414723e */ /* 0x008fe400000000ff */
[----:B------:R-:W-:Y:S02]  /*14450*/  F2FP.F16.F32.PACK_AB R18, R18, R19 ;  /* 0x000000131212723e */ /* 0x000fe400000000ff */
[----:B0-----:R-:W-:Y:S02]  /*14460*/  F2FP.F16.F32.PACK_AB R0, R22, R23 ;  /* 0x000000171600723e */ /* 0x001fe400000000ff */
[----:B------:R-:W-:Y:S02]  /*14470*/  F2FP.F16.F32.PACK_AB R14, R14, R15 ;  /* 0x0000000f0e0e723e */ /* 0x000fe400000000ff */
[----:B------:R-:W-:Y:S02]  /*14480*/  F2FP.F16.F32.PACK_AB R12, R12, R13 ;  /* 0x0000000d0c0c723e */ /* 0x000fe400000000ff */
[----:B------:R-:W-:-:S02]  /*14490*/  F2FP.F16.F32.PACK_AB R8, R8, R9 ;  /* 0x000000090808723e */ /* 0x000fc400000000ff */
[----:B------:R-:W-:Y:S02]  /*144a0*/  F2FP.F16.F32.PACK_AB R6, R6, R7 ;  /* 0x000000070606723e */ /* 0x000fe400000000ff */
[----:B--2---:R-:W-:-:S05]  /*144b0*/  F2FP.F16.F32.PACK_AB R26, R26, R27 ;  /* 0x0000001b1a1a723e */ /* 0x004fca00000000ff */
[----:B------:R-:W-:Y:S04]  /*144c0*/  STL [R1+0x264], R26 ;  /* 0x0002641a01007387 */ /* 0x000fe80000100800 */
[----:B------:R-:W-:Y:S04]  /*144d0*/  STL [R1+0x260], R24 ;  /* 0x0002601801007387 */ /* 0x000fe80000100800 */
[----:B------:R0:W-:Y:S04]  /*144e0*/  STL [R1+0x21c], R0 ;  /* 0x00021c0001007387 */ /* 0x0001e80000100800 */
[----:B------:R-:W-:Y:S01]  /*144f0*/  STL [R1+0x218], R20 ;  /* 0x0002181401007387 */ /* 0x000fe20000100800 */
[----:B0-----:R-:W-:-:S03]  /*14500*/  F2FP.F16.F32.PACK_AB R0, R16, R17 ;  /* 0x000000111000723e */ /* 0x001fc600000000ff */
        /* <DEDUP_REMOVED lines=10> */
[----:B0-----:R-:W2:Y:S01]  /*145b0*/  LDL.LU R0, [R1+0x1a0] ;  /* 0x0001a00001007983 */ /* 0x001ea20000300800 */
[----:B------:R-:W-:Y:S02]  /*145c0*/  F2FP.F16.F32.PACK_AB R3, R2, R3 ;  /* 0x000000030203723e */ /* 0x000fe400000000ff */
        /* <DEDUP_REMOVED lines=309> */
[----:B------:R-:W-:Y:S02]  /*15920*/  F2FP.F16.F32.PACK_AB R7, R14, R7 ;  /* 0x000000070e07723e */ /* 0x000fe400000000ff */
[----:B0-----:R-:W-:Y:S02]  /*15930*/  F2FP.F16.F32.PACK_AB R0, R22, R23 ;  /* 0x000000171600723e */ /* 0x001fe400000000ff */
[----:B------:R-:W-:Y:S02]  /*15940*/  F2FP.F16.F32.PACK_AB R6, R15, R6 ;  /* 0x000000060f06723e */ /* 0x000fe400000000ff */
[----:B------:R-:W-:-:S02]  /*15950*/  F2FP.F16.F32.PACK_AB R5, R12, R5 ;  /* 0x000000050c05723e */ /* 0x000fc400000000ff */
[----:B------:R-:W-:Y:S02]  /*15960*/  F2FP.F16.F32.PACK_AB R4, R13, R4 ;  /* 0x000000040d04723e */ /* 0x000fe400000000ff */
[----:B------:R-:W-:Y:S02]  /*15970*/  F2FP.F16.F32.PACK_AB R11, R10, R11 ;  /* 0x0000000b0a0b723e */ /* 0x000fe400000000ff */
[----:B------:R-:W-:Y:S02]  /*15980*/  F2FP.F16.F32.PACK_AB R10, R8, R9 ;  /* 0x00000009080a723e */ /* 0x000fe400000000ff */
        /* <DEDUP_REMOVED lines=16> */
[----:B------:R-:W2:Y:S04]  /*15a90*/  LDL.LU R15, [R1+0x1dc] ;  /* 0x0001dc00010f7983 */ /* 0x000ea80000300800 */
[----:B------:R-:W3:Y:S04]  /*15aa0*/  LDL.LU R14, [R1+0x1d4] ;  /* 0x0001d400010e7983 */ /* 0x000ee80000300800 */
[----:B---3--:R0:W-:Y:S04]  /*15ab0*/  STL [R1+0xbc4], R14 ;  /* 0x000bc40e01007387 */ /* 0x0081e80000100800 */
[----:B0-----:R-:W2:Y:S04]  /*15ac0*/  LDL.LU R14, [R1+0xdc] ;  /* 0x0000dc00010e7983 */ /* 0x001ea80000300800 */
[----:B------:R-:W3:Y:S04]  /*15ad0*/  LDL.LU R13, [R1+0x31c] ;  /* 0x00031c00010d7983 */ /* 0x000ee80000300800 */
[----:B---3--:R0:W-:Y:S04]  /*15ae0*/  STL [R1+0xbc0], R13 ;  /* 0x000bc00d01007387 */ /* 0x0081e80000100800 */
[----:B0-----:R-:W3:Y:S04]  /*15af0*/  LDL.LU R13, [R1+0xd4] ;  /* 0x0000d400010d7983 */ /* 0x001ee80000300800 */
[----:B------:R-:W4:Y:S04]  /*15b00*/  LDL.LU R12, [R1+0x314] ;  /* 0x00031400010c7983 */ /* 0x000f280000300800 */
[----:B----4-:R0:W-:Y:S04]  /*15b10*/  STL [R1+0xbbc], R12 ;  /* 0x000bbc0c01007387 */ /* 0x0101e80000100800 */
[----:B0-----:R-:W4:Y:S04]  /*15b20*/  LDL.LU R12, [R1+0x15c] ;  /* 0x00015c00010c7983 */ /* 0x001f280000300800 */
[----:B------:R-:W2:Y:S04]  /*15b30*/  LDL.LU R19, [R1+0x1ec] ;  /* 0x0001ec0001137983 */ /* 0x000ea80000300800 */
        /* <DEDUP_REMOVED lines=59> */
[----:B------:R-:W3:Y:S04]  /*15ef0*/  LDL.LU R23, [R1+0x25c] ;  /* 0x00025c0001177983 */ /* 0x000ee80000300800 */
[----:B---3--:R0:W-:Y:S04]  /*15f00*/  STL [R1+0xb48], R23 ;  /* 0x000b481701007387 */ /* 0x0081e80000100800 */
[----:B0-----:R-:W3:Y:S04]  /*15f10*/  LDL.LU R23, [R1+0x164] ;  /* 0x0001640001177983 */ /* 0x001ee80000300800 */
[----:B------:R-:W4:Y:S01]  /*15f20*/  LDL.LU R22, [R1+0x254] ;  /* 0x0002540001167983 */ /* 0x000f220000300800 */
[----:B------:R-:W-:-:S03]  /*15f30*/  F2FP.F16.F32.PACK_AB R8, R28, R29 ;  /* 0x0000001d1c08723e */ /* 0x000fc600000000ff */
[----:B----4-:R0:W-:Y:S04]  /*15f40*/  STL [R1+0xb44], R22 ;  /* 0x000b441601007387 */ /* 0x0101e80000100800 */
[----:B0-----:R-:W4:Y:S04]  /*15f50*/  LDL.LU R22, [R1+0x35c] ;  /* 0x00035c0001167983 */ /* 0x001f280000300800 */
[----:B------:R-:W2:Y:S04]  /*15f60*/  LDL.LU R21, [R1+0x2bc] ;  /* 0x0002bc0001157983 */ /* 0x000ea80000300800 */
[----:B--2---:R0:W-:Y:S04]  /*15f70*/  STL [R1+0xb40], R21 ;  /* 0x000b401501007387 */ /* 0x0041e80000100800 */
[----:B0-----:R-:W2:Y:S04]  /*15f80*/  LDL.LU R21, [R1+0x354] ;  /* 0x0003540001157983 */ /* 0x001ea80000300800 */
[----:B------:R0:W-:Y:S04]  /*15f90*/  STL [R1+0xb38], R8 ;  /* 0x000b380801007387 */ /* 0x0001e80000100800 */
[----:B0-----:R-:W3:Y:S01]  /*15fa0*/  LDL.LU R8, [R1+0x3c4] ;  /* 0x0003c40001087983 */ /* 0x001ee20000300800 */
[----:B------:R-:W-:-:S03]  /*15fb0*/  F2FP.F16.F32.PACK_AB R15, R14, R15 ;  /* 0x0000000f0e0f723e */ /* 0x000fc600000000ff */
[----:B---3--:R0:W-:Y:S04]  /*15fc0*/  STL [R1+0xb3c], R8 ;  /* 0x000b3c0801007387 */ /* 0x0081e80000100800 */
[----:B0-----:R-:W3:Y:S04]  /*15fd0*/  LDL.LU R8, [R1+0x3cc] ;  /* 0x0003cc0001087983 */ /* 0x001ee80000300800 */
        /* <DEDUP_REMOVED lines=17> */
[----:B------:R-:W4:Y:S02]  /*160f0*/  LDL.LU R14, [R1+0xbc4] ;  /* 0x000bc400010e7983 */ /* 0x000f240000300800 */
[----:B----4-:R-:W-:-:S02]  /*16100*/  F2FP.F16.F32.PACK_AB R14, R13, R14 ;  /* 0x0000000e0d0e723e */ /* 0x010fc400000000ff */
[----:B------:R-:W4:Y:S02]  /*16110*/  LDL.LU R13, [R1+0xbc0] ;  /* 0x000bc000010d7983 */ /* 0x000f240000300800 */
[----:B----4-:R-:W-:Y:S02]  /*16120*/  F2FP.F16.F32.PACK_AB R13, R12, R13 ;  /* 0x0000000d0c0d723e */ /* 0x010fe400000000ff */
[----:B------:R-:W4:Y:S02]  /*16130*/  LDL.LU R12, [R1+0xbbc] ;  /* 0x000bbc00010c7983 */ /* 0x000f240000300800 */
[----:B----4-:R-:W-:Y:S02]  /*16140*/  F2FP.F16.F32.PACK_AB R12, R19, R12 ;  /* 0x0000000c130c723e */ /* 0x010fe400000000ff */
[----:B------:R-:W4:Y:S02]  /*16150*/  LDL.LU R19, [R1+0xbb8] ;  /* 0x000bb80001137983 */ /* 0x000f240000300800 */
[----:B----4-:R-:W-:-:S02]  /*16160*/  F2FP.F16.F32.PACK_AB R19, R18, R19 ;  /* 0x000000131213723e */ /* 0x010fc400000000ff */
[----:B------:R-:W4:Y:S04]  /*16170*/  LDL.LU R18, [R1+0xbb4] ;  /* 0x000bb40001127983 */ /* 0x000f280000300800 */
[----:B------:R0:W-:Y:S04]  /*16180*/  STL [R1+0x1c], R19 ;  /* 0x00001c1301007387 */ /* 0x0001e80000100800 */
[----:B0-----:R-:W4:Y:S02]  /*16190*/  LDL.LU R19, [R1+0xbb0] ;  /* 0x000bb00001137983 */ /* 0x001f240000300800 */
        /* <DEDUP_REMOVED lines=45> */
[----:B------:R-:W4:Y:S02]  /*16470*/  LDL.LU R18, [R1+0xb54] ;  /* 0x000b540001127983 */ /* 0x000f240000300800 */
[----:B----4-:R-:W-:Y:S02]  /*16480*/  F2FP.F16.F32.PACK_AB R18, R17, R18 ;  /* 0x000000121112723e */ /* 0x010fe400000000ff */
[----:B------:R-:W4:Y:S02]  /*16490*/  LDL.LU R17, [R1+0xb50] ;  /* 0x000b500001117983 */ /* 0x000f240000300800 */
[----:B----4-:R-:W-:Y:S02]  /*164a0*/  F2FP.F16.F32.PACK_AB R17, R16, R17 ;  /* 0x000000111011723e */ /* 0x010fe400000000ff */
[----:B------:R-:W4:Y:S02]  /*164b0*/  LDL.LU R16, [R1+0xb4c] ;  /* 0x000b4c0001107983 */ /* 0x000f240000300800 */
[----:B----4-:R-:W-:-:S02]  /*164c0*/  F2FP.F16.F32.PACK_AB R16, R23, R16 ;  /* 0x000000101710723e */ /* 0x010fc400000000ff */
[----:B------:R-:W4:Y:S02]  /*164d0*/  LDL.LU R23, [R1+0xb48] ;  /* 0x000b480001177983 */ /* 0x000f240000300800 */
[----:B----4-:R-:W-:Y:S02]  /*164e0*/  F2FP.F16.F32.PACK_AB R23, R22, R23 ;  /* 0x000000171617723e */ /* 0x010fe400000000ff */
[----:B------:R-:W2:Y:S02]  /*164f0*/  LDL.LU R22, [R1+0xb44] ;  /* 0x000b440001167983 */ /* 0x000ea40000300800 */
[----:B--2---:R-:W-:Y:S02]  /*16500*/  F2FP.F16.F32.PACK_AB R22, R21, R22 ;  /* 0x000000161516723e */ /* 0x004fe400000000ff */
[----:B------:R-:W3:Y:S02]  /*16510*/  LDL.LU R21, [R1+0xb40] ;  /* 0x000b400001157983 */ /* 0x000ee40000300800 */
[----:B---3--:R-:W-:-:S02]  /*16520*/  F2FP.F16.F32.PACK_AB R21, R8, R21 ;  /* 0x000000150815723e */ /* 0x008fc400000000ff */
[----:B------:R-:W2:Y:S01]  /*16530*/  LDL.LU R8, [R1+0xb3c] ;  /* 0x000b3c0001087983 */ /* 0x000ea20000300800 */
[----:B------:R-:W-:Y:S02]  /*16540*/  F2FP.F16.F32.PACK_AB R27, R9, R27 ;  /* 0x0000001b091b723e */ /* 0x000fe400000000ff */
[----:B------:R-:W-:Y:S02]  /*16550*/  F2FP.F16.F32.PACK_AB R26, R10, R26 ;  /* 0x0000001a0a1a723e */ /* 0x000fe400000000ff */
[----:B------:R-:W-:Y:S02]  /*16560*/  F2FP.F16.F32.PACK_AB R6, R5, R6 ;  /* 0x000000060506723e */ /* 0x000fe400000000ff */
[----:B------:R-:W-:Y:S02]  /*16570*/  F2FP.F16.F32.PACK_AB R25, R11, R25 ;  /* 0x000000190b19723e */ /* 0x000fe400000000ff */
[----:B------:R-:W-:Y:S02]  /*16580*/  F2FP.F16.F32.PACK_AB R24, R4, R24 ;  /* 0x000000180418723e */ /* 0x000fe400000000ff */
[----:B------:R-:W-:-:S02]  /*16590*/  F2FP.F16.F32.PACK_AB R0, R7, R0 ;  /* 0x000000000700723e */ /* 0x000fc400000000ff */
[----:B------:R-:W-:Y:S02]  /*165a0*/  F2FP.F16.F32.PACK_AB R2, R2, R3 ;  /* 0x000000030202723e */ /* 0x000fe400000000ff */
[----:B--2---:R-:W-:Y:S02]  /*165b0*/  F2FP.F16.F32.PACK_AB R20, R8, R20 ;  /* 0x000000140814723e */ /* 0x004fe400000000ff */
[----:B------:R0:W5:Y:S04]  /*165c0*/  LDL.LU R8, [R1+0xb38] ;  /* 0x000b380001087983 */ /* 0x0001680000300800 */
[----:B------:R0:W5:Y:S04]  /*165d0*/  LDL.LU R9, [R1+0xb34] ;  /* 0x000b340001097983 */ /* 0x0001680000300800 */
[----:B------:R0:W5:Y:S04]  /*165e0*/  LDL.LU R10, [R1+0xb30] ;  /* 0x000b3000010a7983 */ /* 0x0001680000300800 */
[----:B------:R0:W5:Y:S04]  /*165f0*/  LDL.LU R11, [R1+0xb2c] ;  /* 0x000b2c00010b7983 */ /* 0x0001680000300800 */
[----:B------:R0:W5:Y:S04]  /*16600*/  LDL.LU R4, [R1+0xb28] ;  /* 0x000b280001047983 */ /* 0x0001680000300800 */
[----:B------:R0:W5:Y:S04]  /*16610*/  LDL.LU R5, [R1+0xb24] ;  /* 0x000b240001057983 */ /* 0x0001680000300800 */
[----:B------:R1:W-:Y:S04]  /*16620*/  STL [R1+0xc], R6 ;  /* 0x00000c0601007387 */ /* 0x0003e80000100800 */
[----:B-1----:R0:W5:Y:S04]  /*16630*/  LDL.LU R6, [R1+0xb20] ;  /* 0x000b200001067983 */ /* 0x0021680000300800 */
[----:B------:R0:W5:Y:S04]  /*16640*/  LDL.LU R7, [R1+0xb1c] ;  /* 0x000b1c0001077983 */ /* 0x0001680000300800 */
[----:B------:R1:W-:Y:S02]  /*16650*/  STL [R1+0x8], R0 ;  /* 0x0000080001007387 */ /* 0x0003e40000100800 */
[----:B-1----:R-:W-:-:S05]  /*16660*/  F2FP.F16.F32.PACK_AB R0, R28, R29 ;  /* 0x0000001d1c00723e */ /* 0x002fca00000000ff */
[----:B------:R0:W-:Y:S04]  /*16670*/  STL [R1], R0 ;  /* 0x0000000001007387 */ /* 0x0001e80000100800 */
[----:B------:R0:W-:Y:S02]  /*16680*/  STL [R1+0x4], R2 ;  /* 0x0000040201007387 */ /* 0x0001e40000100800 */
.L_x_0:
[----:B------:R-:W2:Y:S01]  /*16690*/  LDL.LU R28, [R1] ;  /* 0x00000000011c7983 */ /* 0x000ea20000300800 */
[----:B------:R-:W1:Y:S01]  /*166a0*/  S2UR UR5, SR_CgaCtaId ;  /* 0x00000000000579c3 */ /* 0x000e620000008800 */
[----:B------:R-:W-:Y:S01]  /*166b0*/  UMOV UR4, 0x400 ;  /* 0x0000040000047882 */ /* 0x000fe20000000000 */
[----:B------:R-:W-:Y:S01]  /*166c0*/  ULDC.64 UR24, c[0x0][0x228] ;  /* 0x00008a0000187ab9 */ /* 0x000fe20000000a00 */
[----:B-----5:R-:W3:Y:S01]  /*166d0*/  LDL.LU R3, [R1+0x4] ;  /* 0x0000040001037983 */ /* 0x020ee20000300800 */
[----:B------:R-:W-:Y:S01]  /*166e0*/  ULDC.64 UR6, c[0x0][0x220] ;  /* 0x0000880000067ab9 */ /* 0x000fe20000000a00 */
[----:B------:R-:W-:Y:S01]  /*166f0*/  ULDC.64 UR28, c[0x0][0x228] ;  /* 0x00008a00001c7ab9 */ /* 0x000fe20000000a00 */
[----:B------:R-:W-:Y:S01]  /*16700*/  ULDC UR26, c[0x0][0x248] ;  /* 0x00009200001a7ab9 */ /* 0x000fe20000000800 */
[----:B0-----:R-:W4:Y:S01]  /*16710*/  LDL.LU R2, [R1+0x8] ;  /* 0x0000080001027983 */ /* 0x001f220000300800 */
[----:B------:R-:W-:Y:S01]  /*16720*/  ULDC.64 UR14, c[0x0][0x228] ;  /* 0x00008a00000e7ab9 */ /* 0x000fe20000000a00 */
[----:B------:R-:W-:Y:S01]  /*16730*/  ULDC.64 UR12, c[0x0][0x228] ;  /* 0x00008a00000c7ab9 */ /* 0x000fe20000000a00 */
[----:B------:R-:W-:Y:S01]  /*16740*/  ULDC.64 UR8, c[0x0][0x228] ;  /* 0x00008a0000087ab9 */ /* 0x000fe20000000a00 */
[----:B------:R-:W4:Y:S01]  /*16750*/  LDL.LU R0, [R1+0xc] ;  /* 0x00000c0001007983 */ /* 0x000f220000300800 */
[----:B------:R-:W-:Y:S01]  /*16760*/  ULDC.64 UR22, c[0x0][0x228] ;  /* 0x00008a0000167ab9 */ /* 0x000fe20000000a00 */
[----:B------:R-:W-:Y:S01]  /*16770*/  ULDC.64 UR20, c[0x0][0x228] ;  /* 0x00008a0000147ab9 */ /* 0x000fe20000000a00 */
[----:B------:R-:W-:Y:S01]  /*16780*/  ULDC.64 UR18, c[0x0][0x228] ;  /* 0x00008a0000127ab9 */ /* 0x000fe20000000a00 */
[----:B------:R-:W4:Y:S01]  /*16790*/  LDL R29, [R1+0xa88] ;  /* 0x000a8800011d7983 */ /* 0x000f220000100800 */
[----:B------:R-:W-:-:S03]  /*167a0*/  ULDC.64 UR16, c[0x0][0x228] ;  /* 0x00008a0000107ab9 */ /* 0x000fc60000000a00 */
[----:B------:R-:W-:Y:S04]  /*167b0*/  STL.64 [R1+0xc28], R6 ;  /* 0x000c280601007387 */ /* 0x000fe80000100a00 */
[----:B------:R2:W-:Y:S01]  /*167c0*/  STL.64 [R1+0xc20], R4 ;  /* 0x000c200401007387 */ /* 0x0005e20000100a00 */
[----:B-1----:R-:W-:-:S03]  /*167d0*/  ULEA UR4, UR5, UR4, 0x18 ;  /* 0x0000000405047291 */ /* 0x002fc6000f8ec03f */
[----:B------:R-:W-:Y:S01]  /*167e0*/  ULDC UR5, c[0x0][0x22c] ;  /* 0x00008b0000057ab9 */ /* 0x000fe20000000800 */
[----:B------:R-:W-:Y:S01]  /*167f0*/  BAR.SYNC.DEFER_BLOCKING 0x0 ;  /* 0x0000000000007b1d */ /* 0x000fe20000010000 */
[----:B--2---:R-:W-:Y:S02]  /*16800*/  IMAD.MOV.U32 R4, RZ, RZ, R28 ;  /* 0x000000ffff047224 */ /* 0x004fe400078e001c */
[----:B---3--:R-:W-:-:S03]  /*16810*/  IMAD.MOV.U32 R5, RZ, RZ, R3 ;  /* 0x000000ffff057224 */ /* 0x008fc600078e0003 */
[----:B------:R-:W0:Y:S01]  /*16820*/  S2R R3, SR_TID.X ;  /* 0x0000000000037919 */ /* 0x000e220000002100 */
[----:B----4-:R-:W-:Y:S02]  /*16830*/  IMAD.MOV.U32 R6, RZ, RZ, R2 ;  /* 0x000000ffff067224 */ /* 0x010fe400078e0002 */
[----:B------:R-:W-:Y:S02]  /*16840*/  IMAD.MOV.U32 R7, RZ, RZ, R0 ;  /* 0x000000ffff077224 */ /* 0x000fe400078e0000 */
[----:B------:R-:W-:-:S05]  /*16850*/  VIADD R2, R29, 0x3f ;  /* 0x0000003f1d027836 */ /* 0x000fca0000000000 */
[----:B------:R-:W-:Y:S01]  /*16860*/  ISETP.GE.AND P0, PT, R2, UR25, PT ;  /* 0x0000001902007c0c */ /* 0x000fe2000bf06270 */
[C---:B0-----:R-:W-:Y:S01]  /*16870*/  IMAD.SHL.U32 R28, R3.reuse, 0x10, RZ ;  /* 0x00000010031c7824 */ /* 0x041fe200078e00ff */
[C---:B------:R-:W-:Y:S01]  /*16880*/  LOP3.LUT R2, R3.reuse, 0x3f, RZ, 0xc0, !PT ;  /* 0x0000003f03027812 */ /* 0x040fe200078ec0ff */
[----:B------:R-:W-:-:S03]  /*16890*/  IMAD.SHL.U32 R0, R3, 0x20, RZ ;  /* 0x0000002003007824 */ /* 0x000fc600078e00ff */
[----:B------:R-:W-:Y:S02]  /*168a0*/  LOP3.LUT R28, R28, 0xf0, RZ, 0xc0, !PT ;  /* 0x000000f01c1c7812 */ /* 0x000fe400078ec0ff */
[----:B------:R-:W-:Y:S02]  /*168b0*/  LOP3.LUT R0, R0, 0x200, RZ, 0xc0, !PT ;  /* 0x0000020000007812 */ /* 0x000fe400078ec0ff */
[----:B------:R-:W-:Y:S02]  /*168c0*/  LEA R2, R2, UR4, 0x4 ;  /* 0x0000000402027c11 */ /* 0x000fe4000f8e20ff */
[----:B------:R-:W-:Y:S02]  /*168d0*/  IADD3 R0, R0, UR4, R28 ;  /* 0x0000000400007c10 */ /* 0x000fe4000fffe01c */
[----:B------:R-:W-:Y:S01]  /*168e0*/  LOP3.LUT R28, R3, 0x20, RZ, 0xc0, !PT ;  /* 0x00000020031c7812 */ /* 0x000fe200078ec0ff */
[----:B------:R-:W-:-:S04]  /*168f0*/  VIADD R3, R29, 0x1 ;  /* 0x000000011d037836 */ /* 0x000fc80000000000 */
[----:B------:R-:W-:Y:S01]  /*16900*/  IMAD R0, R28, 0x8, R0 ;  /* 0x000000081c007824 */ /* 0x000fe200078e0200 */
[----:B------:R-:W-:Y:S01]  /*16910*/  ISETP.GE.AND P1, PT, R3, UR5, PT ;  /* 0x0000000503007c0c */ /* 0x000fe2000bf26270 */
[----:B------:R-:W-:-:S03]  /*16920*/  ULDC.64 UR4, c[0x0][0x228] ;  /* 0x00008a0000047ab9 */ /* 0x000fc60000000a00 */
[----:B------:R-:W-:Y:S01]  /*16930*/  STSM.16.M88.4 [R0], R4 ;  /* 0x0000000400007844 */ /* 0x000fe20000000200 */
[----:B------:R-:W-:Y:S06]  /*16940*/  BAR.SYNC.DEFER_BLOCKING 0x0 ;  /* 0x0000000000007b1d */ /* 0x000fec0000010000 */
[----:B------:R-:W0:Y:S02]  /*16950*/  LDS.128 R4, [R2] ;  /* 0x0000000002047984 */ /* 0x000e240000000c00 */
[----:B------:R-:W-:Y:S06]  /*16960*/  BAR.SYNC.DEFER_BLOCKING 0x0 ;  /* 0x0000000000007b1d */ /* 0x000fec0000010000 */
[----:B------:R1:W-:Y:S04]  /*16970*/  STSM.16.M88.4 [R0], R24 ;  /* 0x0000001800007844 */ /* 0x0003e80000000200 */
[----:B0-----:R-:W-:Y:S01]  /*16980*/  STL [R1+0xb4], R5 ;  /* 0x0000b40501007387 */ /* 0x001fe20000100800 */
[----:B------:R-:W-:-:S03]  /*16990*/  IMAD.MOV.U32 R29, RZ, RZ, R4 ;  /* 0x000000ffff1d7224 */ /* 0x000fc600078e0004 */
[----:B------:R-:W-:Y:S01]  /*169a0*/  STL.64 [R1+0xb8], R6 ;  /* 0x0000b80601007387 */ /* 0x000fe20000100a00 */
[----:B------:R-:W-:Y:S06]  /*169b0*/  BAR.SYNC.DEFER_BLOCKING 0x0 ;  /* 0x0000000000007b1d */ /* 0x000fec0000010000 */
[----:B-1----:R-:W2:Y:S04]  /*169c0*/  LDL.LU R24, [R1+0x10] ;  /* 0x0000100001187983 */ /* 0x002ea80000300800 */
[----:B------:R-:W2:Y:S04]  /*169d0*/  LDL.LU R25, [R1+0x14] ;  /* 0x0000140001197983 */ /* 0x000ea80000300800 */
[----:B------:R-:W2:Y:S04]  /*169e0*/  LDL.LU R26, [R1+0x18] ;  /* 0x00001800011a7983 */ /* 0x000ea80000300800 */
[----:B------:R-:W2:Y:S04]  /*169f0*/  LDL.LU R27, [R1+0x1c] ;  /* 0x00001c00011b7983 */ /* 0x000ea80000300800 */
[----:B------:R-:W0:Y:S01]  /*16a00*/  LDS.128 R4, [R2] ;  /* 0x0000000002047984 */ /* 0x000e220000000c00 */
[----:B------:R-:W-:Y:S06]  /*16a10*/  BAR.SYNC.DEFER_BLOCKING 0x0 ;  /* 0x0000000000007b1d */ /* 0x000fec0000010000 */
[----:B------:R1:W-:Y:S04]  /*16a20*/  STSM.16.M88.4 [R0], R20 ;  /* 0x0000001400007844 */ /* 0x0003e80000000200 */
[----:B0-----:R-:W-:Y:S04]  /*16a30*/  STL.64 [R1+0xd0], R4 ;  /* 0x0000d00401007387 */ /* 0x001fe80000100a00 */
[----:B------:R-:W-:Y:S01]  /*16a40*/  STL.64 [R1+0xd8], R6 ;  /* 0x0000d80601007387 */ /* 0x000fe20000100a00 */
[----:B------:R-:W-:Y:S06]  /*16a50*/  BAR.SYNC.DEFER_BLOCKING 0x0 ;  /* 0x0000000000007b1d */ /* 0x000fec0000010000 */
[----:B------:R0:W-:Y:S04]  /*16a60*/  STL [R1+0xbd8], R21 ;  /* 0x000bd81501007387 */ /* 0x0001e80000100800 */
[----:B-1----:R-:W3:Y:S04]  /*16a70*/  LDL.LU R20, [R1+0x20] ;  /* 0x0000200001147983 */ /* 0x002ee80000300800 */
[----:B0-----:R-:W3:Y:S04]  /*16a80*/  LDL.LU R21, [R1+0x24] ;  /* 0x0000240001157983 */ /* 0x001ee80000300800 */
[----:B------:R-:W3:Y:S04]  /*16a90*/  LDL.LU R22, [R1+0x28] ;  /* 0x0000280001167983 */ /* 0x000ee80000300800 */
[----:B------:R-:W0:Y:S01]  /*16aa0*/  LDS.128 R4, [R2] ;  /* 0x0000000002047984 */ /* 0x000e220000000c00 */
[----:B------:R-:W-:Y:S06]  /*16ab0*/  BAR.SYNC.DEFER_BLOCKING 0x0 ;  /* 0x0000000000007b1d */ /* 0x000fec0000010000 */
[----:B------:R-:W3:Y:S04]  /*16ac0*/  LDL.LU R23, [R1+0x2c] ;  /* 0x00002c0001177983 */ /* 0x000ee80000300800 */
[----:B------:R-:W-:Y:S01]  /*16ad0*/  STSM.16.M88.4 [R0], R16 ;  /* 0x0000001000007844 */ /* 0x000fe20000000200 */
[----:B------:R-:W-:Y:S06]  /*16ae0*/  BAR.SYNC.DEFER_BLOCKING 0x0 ;  /* 0x0000000000007b1d */ /* 0x000fec0000010000 */
[----:B0-----:R-:W-:Y:S04]  /*16af0*/  STL.64 [R1+0xc0], R4 ;  /* 0x0000c00401007387 */ /* 0x001fe80000100a00 */
[----:B------:R0:W-:Y:S04]  /*16b00*/  STL.64 [R1+0xc8], R6 ;  /* 0x0000c80601007387 */ /* 0x0001e80000100a00 */
[----:B------:R-:W1:Y:S04]  /*16b10*/  LDS.128 R16, [R2] ;  /* 0x0000000002107984 */ /* 0x000e680000000c00 */
[----:B0-----:R-:W4:Y:S04]  /*16b20*/  LDL.LU.64 R6, [R1+0xc28] ;  /* 0x000c280001067983 */ /* 0x001f280000300a00 */
[----:B------:R-:W4:Y:S01]  /*16b30*/  LDL.LU.64 R4, [R1+0xc20] ;  /* 0x000c200001047983 */ /* 0x000f220000300a00 */
[----:B------:R-:W-:Y:S06]  /*16b40*/  BAR.SYNC.DEFER_BLOCKING 0x0 ;  /* 0x0000000000007b1d */ /* 0x000fec0000010000 */
[----:B-1----:R0:W-:Y:S04]  /*16b50*/  STL [R1+0xb84], R16 ;  /* 0x000b841001007387 */ /* 0x0021e80000100800 */
[----:B------:R1:W-:Y:S04]  /*16b60*/  STL [R1+0xb80], R17 ;  /* 0x000b801101007387 */ /* 0x0003e80000100800 */
[----:B------:R1:W-:Y:S04]  /*16b70*/  STL [R1+0xb60], R18 ;  /* 0x000b601201007387 */ /* 0x0003e80000100800 */
[----:B------:R-:W-:Y:S04]  /*16b80*/  STL [R1+0xb54], R19 ;  /* 0x000b541301007387 */ /* 0x000fe80000100800 */
[----:B------:R1:W-:Y:S04]  /*16b90*/  STL [R1+0xb90], R19 ;  /* 0x000b901301007387 */ /* 0x0003e80000100800 */
[----:B0-----:R-:W2:Y:S04]  /*16ba0*/  LDL.LU R16, [R1+0x30] ;  /* 0x0000300001107983 */ /* 0x001ea80000300800 */
[----:B-1----:R-:W2:Y:S04]  /*16bb0*/  LDL.LU R17, [R1+0x34] ;  /* 0x0000340001117983 */ /* 0x002ea80000300800 */
[----:B------:R-:W2:Y:S04]  /*16bc0*/  LDL.LU R18, [R1+0x38] ;  /* 0x0000380001127983 */ /* 0x000ea80000300800 */
[----:B------:R-:W2:Y:S04]  /*16bd0*/  LDL.LU R19, [R1+0x3c] ;  /* 0x00003c0001137983 */ /* 0x000ea80000300800 */
[----:B--2---:R-:W-:Y:S01]  /*16be0*/  STSM.16.M88.4 [R0], R16 ;  /* 0x0000001000007844 */ /* 0x004fe20000000200 */
[----:B------:R-:W-:Y:S06]  /*16bf0*/  BAR.SYNC.DEFER_BLOCKING 0x0 ;  /* 0x0000000000007b1d */ /* 0x000fec0000010000 */
[----:B------:R-:W0:Y:S02]  /*16c00*/  LDS.128 R16, [R2] ;  /* 0x0000000002107984 */ /* 0x000e240000000c00 */
[----:B------:R-:W-:Y:S06]  /*16c10*/  BAR.SYNC.DEFER_BLOCKING 0x0 ;  /* 0x0000000000007b1d */ /* 0x000fec0000010000 */
[----:B---3--:R-:W-:Y:S04]  /*16c20*/  STSM.16.M88.4 [R0], R20 ;  /* 0x0000001400007844 */ /* 0x008fe80000000200 */
[----:B0-----:R-:W-:Y:S04]  /*16c30*/  STL.64 [R1+0x30], R16 ;  /* 0x0000301001007387 */ /* 0x001fe80000100a00 */
[----:B------:R-:W-:Y:S01]  /*16c40*/  STL.64 [R1+0x38], R18 ;  /* 0x0000381201007387 */ /* 0x000fe20000100a00 */
[----:B------:R-:W-:Y:S06]  /*16c50*/  BAR.SYNC.DEFER_BLOCKING 0x0 ;  /* 0x0000000000007b1d */ /* 0x000fec0000010000 */
[----:B------:R-:W0:Y:S02]  /*16c60*/  LDS.128 R16, [R2] ;  /* 0x0000000002107984 */ /* 0x000e240000000c00 */
[----:B------:R-:W-:Y:S06]  /*16c70*/  BAR.SYNC.DEFER_BLOCKING 0x0 ;  /* 0x0000000000007b1d */ /* 0x000fec0000010000 */
[----:B------:R1:W-:Y:S04]  /*16c80*/  STSM.16.M88.4 [R0], R24 ;  /* 0x0000001800007844 */ /* 0x0003e80000000200 */
[----:B0-----:R-:W-:Y:S04]  /*16c90*/  STL.64 [R1+0x20], R16 ;  /* 0x0000201001007387 */ /* 0x001fe80000100a00 */
[----:B------:R-:W-:Y:S01]  /*16ca0*/  STL.64 [R1+0x28], R18 ;  /* 0x0000281201007387 */ /* 0x000fe20000100a00 */
[----:B------:R-:W-:Y:S06]  /*16cb0*/  BAR.SYNC.DEFER_BLOCKING 0x0 ;  /* 0x0000000000007b1d */ /* 0x000fec0000010000 */
[----:B-1----:R-:W2:Y:S04]  /*16cc0*/  LDL.LU R24, [R1+0x50] ;  /* 0x0000500001187983 */ /* 0x002ea80000300800 */
[----:B------:R-:W0:Y:S01]  /*16cd0*/  LDS.128 R16, [R2] ;  /* 0x0000000002107984 */ /* 0x000e220000000c00 */
[----:B------:R-:W-:Y:S06]  /*16ce0*/  BAR.SYNC.DEFER_BLOCKING 0x0 ;  /* 0x0000000000007b1d */ /* 0x000fec0000010000 */
[----:B------:R-:W-:Y:S02]  /*16cf0*/  STSM.16.M88.4 [R0], R12 ;  /* 0x0000000c00007844 */ /* 0x000fe40000000200 */
[----:B------:R-:W-:Y:S06]  /*16d00*/  BAR.SYNC.DEFER_BLOCKING 0x0 ;  /* 0x0000000000007b1d */ /* 0x000fec0000010000 */
[----:B------:R-:W1:Y:S02]  /*16d10*/  LDS.128 R12, [R2] ;  /* 0x00000000020c7984 */ /* 0x000e640000000c00 */
[----:B------:R-:W-:Y:S06]  /*16d20*/  BAR.SYNC.DEFER_BLOCKING 0x0 ;  /* 0x0000000000007b1d */ /* 0x000fec0000010000 */
[----:B------:R-:W-:Y:S02]  /*16d30*/  STSM.16.M88.4 [R0], R8 ;  /* 0x0000000800007844 */ /* 0x000fe40000000200 */
[----:B------:R-:W-:Y:S06]  /*16d40*/  BAR.SYNC.DEFER_BLOCKING 0x0 ;  /* 0x0000000000007b1d */ /* 0x000fec0000010000 */
[----:B------:R-:W3:Y:S02]  /*16d50*/  LDS.128 R8, [R2] ;  /* 0x0000000002087984 */ /* 0x000ee40000000c00 */
[----:B------:R-:W-:Y:S06]  /*16d60*/  BAR.SYNC.DEFER_BLOCKING 0x0 ;  /* 0x0000000000007b1d */ /* 0x000fec0000010000 */
[----:B0-----:R-:W-:Y:S04]  /*16d70*/  STL.64 [R1+0x10], R16 ;  /* 0x0000101001007387 */ /* 0x001fe80000100a00 */
[----:B------:R-:W-:Y:S04]  /*16d80*/  STL.64 [R1+0x18], R18 ;  /* 0x0000181201007387 */ /* 0x000fe80000100a00 */
[----:B------:R-:W2:Y:S04]  /*16d90*/  LDL.LU R25, [R1+0x54] ;  /* 0x0000540001197983 */ /* 0x000ea80000300800 */
[----:B------:R-:W2:Y:S04]  /*16da0*/  LDL.LU R26, [R1+0x58] ;  /* 0x00005800011a7983 */ /* 0x000ea80000300800 */
[----:B------:R-:W2:Y:S04]  /*16db0*/  LDL.LU R27, [R1+0x5c] ;  /* 0x00005c00011b7983 */ /* 0x000ea80000300800 */
[----:B-1----:R-:W-:Y:S04]  /*16dc0*/  STL [R1+0xb50], R12 ;  /* 0x000b500c01007387 */ /* 0x002fe80000100800 */
[----:B------:R-:W-:Y:S04]  /*16dd0*/  STL [R1+0xb58], R12 ;  /* 0x000b580c01007387 */ /* 0x000fe80000100800 */
[----:B------:R-:W-:Y:S04]  /*16de0*/  STL [R1+0xb4c], R13 ;  /* 0x000b4c0d01007387 */ /* 0x000fe80000100800 */
[----:B------:R-:W-:Y:S04]  /*16df0*/  STL.64 [R1+0xb68], R12 ;  /* 0x000b680c01007387 */ /* 0x000fe80000100a00 */
[----:B------:R-:W-:Y:S04]  /*16e00*/  STL [R1+0xb44], R14 ;  /* 0x000b440e01007387 */ /* 0x000fe80000100800 */
[----:B------:R-:W-:Y:S04]  /*16e10*/  STL [R1+0xb5c], R14 ;  /* 0x000b5c0e01007387 */ /* 0x000fe80000100800 */
[----:B------:R-:W-:Y:S04]  /*16e20*/  STL [R1+0xb38], R15 ;  /* 0x000b380f01007387 */ /* 0x000fe80000100800 */
[----:B------:R-:W-:Y:S04]  /*16e30*/  STL [R1+0xba0], R14 ;  /* 0x000ba00e01007387 */ /* 0x000fe80000100800 */
[----:B------:R-:W-:Y:S04]  /*16e40*/  STL.64 [R1+0xb98], R12 ;  /* 0x000b980c01007387 */ /* 0x000fe80000100a00 */
[----:B---3--:R-:W-:Y:S04]  /*16e50*/  STL [R1+0xb3c], R8 ;  /* 0x000b3c0801007387 */ /* 0x008fe80000100800 */
[----:B------:R-:W-:Y:S04]  /*16e60*/  STL [R1+0xb34], R9 ;  /* 0x000b340901007387 */ /* 0x000fe80000100800 */
[----:B------:R-:W-:Y:S04]  /*16e70*/  STL [R1+0xb28], R10 ;  /* 0x000b280a01007387 */ /* 0x000fe80000100800 */
[----:B------:R-:W-:Y:S04]  /*16e80*/  STL [R1+0xb20], R11 ;  /* 0x000b200b01007387 */ /* 0x000fe80000100800 */
[----:B----4-:R0:W-:Y:S04]  /*16e90*/  STSM.16.M88.4 [R0], R4 ;  /* 0x0000000400007844 */ /* 0x0101e80000000200 */
[----:B0-----:R-:W3:Y:S04]  /*16ea0*/  LDL.LU R4, [R1+0x40] ;  /* 0x0000400001047983 */ /* 0x001ee80000300800 */
[----:B------:R-:W3:Y:S04]  /*16eb0*/  LDL.LU R5, [R1+0x44] ;  /* 0x0000440001057983 */ /* 0x000ee80000300800 */
[----:B------:R-:W4:Y:S04]  /*16ec0*/  LDL.LU R6, [R1+0x48] ;  /* 0x0000480001067983 */ /* 0x000f280000300800 */
[----:B------:R-:W4:Y:S01]  /*16ed0*/  LDL.LU R7, [R1+0x4c] ;  /* 0x00004c0001077983 */ /* 0x000f220000300800 */
[----:B------:R-:W-:Y:S06]  /*16ee0*/  BAR.SYNC.DEFER_BLOCKING 0x0 ;  /* 0x0000000000007b1d */ /* 0x000fec0000010000 */
[----:B----4-:R-:W-:Y:S04]  /*16ef0*/  STL.64 [R1+0xc18], R6 ;  /* 0x000c180601007387 */ /* 0x010fe80000100a00 */
[----:B---3--:R-:W-:Y:S04]  /*16f00*/  STL.64 [R1+0xc10], R4 ;  /* 0x000c100401007387 */ /* 0x008fe80000100a00 */
[----:B------:R-:W0:Y:S01]  /*16f10*/  LDS.128 R4, [R2] ;  /* 0x0000000002047984 */ /* 0x000e220000000c00 */
[----:B------:R-:W-:Y:S06]  /*16f20*/  BAR.SYNC.DEFER_BLOCKING 0x0 ;  /* 0x0000000000007b1d */ /* 0x000fec0000010000 */
[----:B--2---:R1:W-:Y:S04]  /*16f30*/  STSM.16.M88.4 [R0], R24 ;  /* 0x0000001800007844 */ /* 0x0043e80000000200 */
[----:B0-----:R-:W-:Y:S04]  /*16f40*/  STL.64 [R1+0xe0], R4 ;  /* 0x0000e00401007387 */ /* 0x001fe80000100a00 */
[----:B------:R-:W-:Y:S01]  /*16f50*/  STL.64 [R1+0xe8], R6 ;  /* 0x0000e80601007387 */ /* 0x000fe20000100a00 */
[----:B------:R-:W-:Y:S06]  /*16f60*/  BAR.SYNC.DEFER_BLOCKING 0x0 ;  /* 0x0000000000007b1d */ /* 0x000fec0000010000 */
[----:B------:R-:W2:Y:S04]  /*16f70*/  LDL.LU R12, [R1+0x60] ;  /* 0x00006000010c7983 */ /* 0x000ea80000300800 */
[----:B------:R-:W2:Y:S04]  /*16f80*/  LDL.LU R13, [R1+0x64] ;  /* 0x00006400010d7983 */ /* 0x000ea80000300800 */
[----:B------:R-:W2:Y:S04]  /*16f90*/  LDL.LU R14, [R1+0x68] ;  /* 0x00006800010e7983 */ /* 0x000ea80000300800 */
[----:B------:R-:W2:Y:S04]  /*16fa0*/  LDL.LU R15, [R1+0x6c] ;  /* 0x00006c00010f7983 */ /* 0x000ea80000300800 */
[----:B------:R-:W0:Y:S04]  /*16fb0*/  LDS.128 R4, [R2] ;  /* 0x0000000002047984 */ /* 0x000e280000000c00 */
[----:B------:R-:W3:Y:S04]  /*16fc0*/  LDL.LU R16, [R1+0x70] ;  /* 0x0000700001107983 */ /* 0x000ee80000300800 */
[----:B------:R-:W3:Y:S04]  /*16fd0*/  LDL.LU R17, [R1+0x74] ;  /* 0x0000740001117983 */ /* 0x000ee80000300800 */
[----:B------:R-:W3:Y:S04]  /*16fe0*/  LDL.LU R18, [R1+0x78] ;  /* 0x0000780001127983 */ /* 0x000ee80000300800 */
[----:B------:R-:W3:Y:S04]  /*16ff0*/  LDL.LU R19, [R1+0x7c] ;  /* 0x00007c0001137983 */ /* 0x000ee80000300800 */
[----:B------:R-:W4:Y:S04]  /*17000*/  LDL.LU R20, [R1+0x90] ;  /* 0x0000900001147983 */ /* 0x000f280000300800 */
[----:B------:R-:W4:Y:S04]  /*17010*/  LDL.LU R21, [R1+0x94] ;  /* 0x0000940001157983 */ /* 0x000f280000300800 */
[----:B------:R-:W4:Y:S04]  /*17020*/  LDL.LU R22, [R1+0x98] ;  /* 0x0000980001167983 */ /* 0x000f280000300800 */
[----:B------:R-:W4:Y:S04]  /*17030*/  LDL.LU R23, [R1+0x9c] ;  /* 0x00009c0001177983 */ /* 0x000f280000300800 */
[----:B-1----:R-:W4:Y:S04]  /*17040*/  LDL.LU R24, [R1+0x80] ;  /* 0x0000800001187983 */ /* 0x002f280000300800 */
[----:B------:R-:W4:Y:S01]  /*17050*/  LDL.LU R25, [R1+0x84] ;  /* 0x0000840001197983 */ /* 0x000f220000300800 */
[----:B0-----:R-:W-:-:S03]  /*17060*/  IMAD.MOV.U32 R11, RZ, RZ, R6 ;  /* 0x000000ffff0b7224 */ /* 0x001fc600078e0006 */
[----:B------:R-:W4:Y:S01]  /*17070*/  LDL.LU R26, [R1+0x88] ;  /* 0x00008800011a7983 */ /* 0x000f220000300800 */
[----:B------:R-:W-:-:S03]  /*17080*/  IMAD.MOV.U32 R9, RZ, RZ, R4 ;  /* 0x000000ffff097224 */ /* 0x000fc600078e0004 */
[----:B------:R-:W4:Y:S01]  /*17090*/  LDL.LU R27, [R1+0x8c] ;  /* 0x00008c00011b7983 */ /* 0x000f220000300800 */
[----:B------:R-:W-:-:S03]  /*170a0*/  IMAD.MOV.U32 R10, RZ, RZ, R5 ;  /* 0x000000ffff0a7224 */ /* 0x000fc600078e0005 */
[----:B------:R0:W-:Y:S01]  /*170b0*/  STL [R1+0x5c], R7 ;  /* 0x00005c0701007387 */ /* 0x0001e20000100800 */
[----:B------:R-:W-:Y:S06]  /*170c0*/  BAR.SYNC.DEFER_BLOCKING 0x0 ;  /* 0x0000000000007b1d */ /* 0x000fec0000010000 */
[----:B0-----:R-:W2:Y:S04]  /*170d0*/  LDL.LU.64 R6, [R1+0xc18] ;  /* 0x000c180001067983 */ /* 0x001ea80000300a00 */
[----:B------:R-:W2:Y:S04]  /*170e0*/  LDL.LU.64 R4, [R1+0xc10] ;  /* 0x000c100001047983 */ /* 0x000ea80000300a00 */
[----:B------:R-:W-:Y:S04]  /*170f0*/  STL [R1+0xb40], R9 ;  /* 0x000b400901007387 */ /* 0x000fe80000100800 */
[----:B------:R-:W-:Y:S04]  /*17100*/  STL [R1+0xb2c], R10 ;  /* 0x000b2c0a01007387 */ /* 0x000fe80000100800 */
[----:B------:R-:W-:Y:S04]  /*17110*/  STL [R1+0xb24], R11 ;  /* 0x000b240b01007387 */ /* 0x000fe80000100800 */
[----:B--2---:R-:W-:Y:S01]  /*17120*/  STSM.16.M88.4 [R0], R4 ;  /* 0x0000000400007844 */ /* 0x004fe20000000200 */
[----:B------:R-:W-:Y:S06]  /*17130*/  BAR.SYNC.DEFER_BLOCKING 0x0 ;  /* 0x0000000000007b1d */ /* 0x000fec0000010000 */
[----:B------:R-:W0:Y:S02]  /*17140*/  LDS.128 R4, [R2] ;  /* 0x0000000002047984 */ /* 0x000e240000000c00 */
[----:B------:R-:W-:Y:S06]  /*17150*/  BAR.SYNC.DEFER_BLOCKING 0x0 ;  /* 0x0000000000007b1d */ /* 0x000fec0000010000 */
[----:B------:R-:W-:Y:S01]  /*17160*/  STSM.16.M88.4 [R0], R12 ;  /* 0x0000000c00007844 */ /* 0x000fe20000000200 */
[----:B0-----:R-:W-:-:S03]  /*17170*/  IMAD.MOV.U32 R10, RZ, RZ, R4 ;  /* 0x000000ffff0a7224 */ /* 0x001fc600078e0004 */
[----:B------:R-:W-:Y:S01]  /*17180*/  STL.64 [R1+0x48], R6 ;  /* 0x0000480601007387 */ /* 0x000fe20000100a00 */
[----:B------:R-:W-:Y:S01]  /*17190*/  IMAD.MOV.U32 R11, RZ, RZ, R5 ;  /* 0x000000ffff0b7224 */ /* 0x000fe200078e0005 */
[----:B------:R-:W-:Y:S06]  /*171a0*/  BAR.SYNC.DEFER_BLOCKING 0x0 ;  /* 0x0000000000007b1d */ /* 0x000fec0000010000 */
[----:B------:R-:W0:Y:S02]  /*171b0*/  LDS.128 R4, [R2] ;  /* 0x0000000002047984 */ /* 0x000e240000000c00 */
[----:B------:R-:W-:Y:S06]  /*171c0*/  BAR.SYNC.DEFER_BLOCKING 0x0 ;  /* 0x0000000000007b1d */ /* 0x000fec0000010000 */
[----:B---3--:R-:W-:Y:S04]  /*171d0*/  STSM.16.M88.4 [R0], R16 ;  /* 0x0000001000007844 */ /* 0x008fe80000000200 */
[----:B------:R-:W-:Y:S04]  /*171e0*/  STL [R1+0xb48], R10 ;  /* 0x000b480a01007387 */ /* 0x000fe80000100800 */
[----:B------:R-:W-:Y:S04]  /*171f0*/  STL [R1+0xb30], R11 ;  /* 0x000b300b01007387 */ /* 0x000fe80000100800 */
[----:B------:R-:W-:Y:S04]  /*17200*/  STL [R1+0xbdc], R9 ;  /* 0x000bdc0901007387 */ /* 0x000fe80000100800 */
[----:B0-----:R-:W-:Y:S04]  /*17210*/  STL.64 [R1+0x60], R4 ;  /* 0x0000600401007387 */ /* 0x001fe80000100a00 */
[----:B------:R-:W-:Y:S01]  /*17220*/  STL.64 [R1+0x68], R6 ;  /* 0x0000680601007387 */ /* 0x000fe20000100a00 */
[----:B------:R-:W-:Y:S06]  /*17230*/  BAR.SYNC.DEFER_BLOCKING 0x0 ;  /* 0x0000000000007b1d */ /* 0x000fec0000010000 */
[----:B------:R-:W0:Y:S02]  /*17240*/  LDS.128 R4, [R2] ;  /* 0x0000000002047984 */ /* 0x000e240000000c00 */
[----:B------:R-:W-:Y:S06]  /*17250*/  BAR.SYNC.DEFER_BLOCKING 0x0 ;  /* 0x0000000000007b1d */ /* 0x000fec0000010000 */
[----:B----4-:R-:W-:Y:S04]  /*17260*/  STSM.16.M88.4 [R0], R20 ;  /* 0x0000001400007844 */ /* 0x010fe80000000200 */
[----:B0-----:R-:W-:Y:S04]  /*17270*/  STL.64 [R1+0x120], R4 ;  /* 0x0001200401007387 */ /* 0x001fe80000100a00 */
[----:B------:R-:W-:Y:S01]  /*17280*/  STL.64 [R1+0x128], R6 ;  /* 0x0001280601007387 */ /* 0x000fe20000100a00 */
[----:B------:R-:W-:Y:S06]  /*17290*/  BAR.SYNC.DEFER_BLOCKING 0x0 ;  /* 0x0000000000007b1d */ /* 0x000fec0000010000 */
[----:B------:R-:W0:Y:S02]  /*172a0*/  LDS.128 R4, [R2] ;  /* 0x0000000002047984 */ /* 0x000e240000000c00 */
[----:B------:R-:W-:Y:S06]  /*172b0*/  BAR.SYNC.DEFER_BLOCKING 0x0 ;  /* 0x0000000000007b1d */ /* 0x000fec0000010000 */
[----:B0-----:R-:W-:Y:S04]  /*172c0*/  STL.64 [R1+0x70], R4 ;  /* 0x0000700401007387 */ /* 0x001fe80000100a00 */
[----:B------:R-:W-:Y:S04]  /*172d0*/  STL.64 [R1+0x78], R6 ;  /* 0x0000780601007387 */ /* 0x000fe80000100a00 */
[----:B------:R-:W2:Y:S04]  /*172e0*/  LDL.LU R8, [R1+0x110] ;  /* 0x0001100001087983 */ /* 0x000ea80000300800 */
        /* <DEDUP_REMOVED lines=9> */
[----:B------:R-:W-:Y:S01]  /*17380*/  STSM.16.M88.4 [R0], R24 ;  /* 0x0000001800007844 */ /* 0x000fe20000000200 */
[----:B------:R-:W-:Y:S06]  /*17390*/  BAR.SYNC.DEFER_BLOCKING 0x0 ;  /* 0x0000000000007b1d */ /* 0x000fec0000010000 */
[----:B---3--:R-:W-:Y:S04]  /*173a0*/  STL.64 [R1+0xbf8], R10 ;  /* 0x000bf80a01007387 */ /* 0x008fe80000100a00 */
[----:B--2---:R0:W-:Y:S04]  /*173b0*/  STL.64 [R1+0xbf0], R8 ;  /* 0x000bf00801007387 */ /* 0x0041e80000100a00 */
[----:B0-----:R-:W2:Y:S04]  /*173c0*/  LDL.LU R8, [R1+0xa0] ;  /* 0x0000a00001087983 */ /* 0x001ea80000300800 */
[----:B------:R-:W2:Y:S04]  /*173d0*/  LDL.LU R9, [R1+0xa4] ;  /* 0x0000a40001097983 */ /* 0x000ea80000300800 */
[----:B------:R-:W3:Y:S04]  /*173e0*/  LDL.LU R10, [R1+0xa8] ;  /* 0x0000a800010a7983 */ /* 0x000ee80000300800 */
[----:B------:R-:W3:Y:S04]  /*173f0*/  LDL.LU R11, [R1+0xac] ;  /* 0x0000ac00010b7983 */ /* 0x000ee80000300800 */
[----:B---3--:R-:W-:Y:S04]  /*17400*/  STL.64 [R1+0xc08], R10 ;  /* 0x000c080a01007387 */ /* 0x008fe80000100a00 */
[----:B--2---:R-:W-:Y:S04]  /*17410*/  STL.64 [R1+0xc00], R8 ;  /* 0x000c000801007387 */ /* 0x004fe80000100a00 */
[----:B------:R-:W0:Y:S04]  /*17420*/  LDS.128 R8, [R2] ;  /* 0x0000000002087984 */ /* 0x000e280000000c00 */
[----:B------:R-:W2:Y:S04]  /*17430*/  LDL.LU R20, [R1+0x100] ;  /* 0x0001000001147983 */ /* 0x000ea80000300800 */
[----:B------:R-:W2:Y:S04]  /*17440*/  LDL.LU R21, [R1+0x104] ;  /* 0x0001040001157983 */ /* 0x000ea80000300800 */
[----:B------:R-:W2:Y:S04]  /*17450*/  LDL.LU R22, [R1+0x108] ;  /* 0x0001080001167983 */ /* 0x000ea80000300800 */
[----:B------:R-:W2:Y:S04]  /*17460*/  LDL.LU R23, [R1+0x10c] ;  /* 0x00010c0001177983 */ /* 0x000ea80000300800 */
        /* <DEDUP_REMOVED lines=16> */
[----:B0-----:R-:W-:Y:S04]  /*17570*/  STL.64 [R1+0x80], R8 ;  /* 0x0000800801007387 */ /* 0x001fe80000100a00 */
[----:B------:R0:W-:Y:S01]  /*17580*/  STL.64 [R1+0x88], R10 ;  /* 0x0000880a01007387 */ /* 0x0001e20000100a00 */
[----:B------:R-:W-:Y:S06]  /*17590*/  BAR.SYNC.DEFER_BLOCKING 0x0 ;  /* 0x0000000000007b1d */ /* 0x000fec0000010000 */
[----:B0-----:R-:W2:Y:S04]  /*175a0*/  LDL.LU.64 R10, [R1+0xc08] ;  /* 0x000c0800010a7983 */ /* 0x001ea80000300a00 */
[----:B------:R-:W2:Y:S04]  /*175b0*/  LDL.LU.64 R8, [R1+0xc00] ;  /* 0x000c000001087983 */ /* 0x000ea80000300a00 */
[----:B--2---:R-:W-:Y:S01]  /*175c0*/  STSM.16.M88.4 [R0], R8 ;  /* 0x0000000800007844 */ /* 0x004fe20000000200 */
[----:B------:R-:W-:Y:S06]  /*175d0*/  BAR.SYNC.DEFER_BLOCKING 0x0 ;  /* 0x0000000000007b1d */ /* 0x000fec0000010000 */
[----:B------:R-:W0:Y:S04]  /*175e0*/  LDS.128 R8, [R2] ;  /* 0x0000000002087984 */ /* 0x000e280000000c00 */
[----:B0-----:R-:W-:Y:S04]  /*175f0*/  STL.64 [R1+0x90], R8 ;  /* 0x0000900801007387 */ /* 0x001fe80000100a00 */
[----:B------:R0:W-:Y:S04]  /*17600*/  STL.64 [R1+0x98], R10 ;  /* 0x0000980a01007387 */ /* 0x0001e80000100a00 */
[----:B0-----:R-:W2:Y:S04]  /*17610*/  LDL.LU.64 R10, [R1+0xbf8] ;  /* 0x000bf800010a7983 */ /* 0x001ea80000300a00 */
[----:B------:R-:W2:Y:S01]  /*17620*/  LDL.LU.64 R8, [R1+0xbf0] ;  /* 0x000bf00001087983 */ /* 0x000ea20000300a00 */
[----:B------:R-:W-:Y:S06]  /*17630*/  BAR.SYNC.DEFER_BLOCKING 0x0 ;  /* 0x0000000000007b1d */ /* 0x000fec0000010000 */
[----:B--2---:R-:W-:Y:S02]  /*17640*/  STSM.16.M88.4 [R0], R8 ;  /* 0x0000000800007844 */ /* 0x004fe40000000200 */
        /* <DEDUP_REMOVED lines=9> */
[----:B------:R-:W0:Y:S02]  /*176e0*/  LDS.128 R8, [R2] ;  /* 0x0000000002087984 */ /* 0x000e240000000c00 */
[----:B------:R-:W-:Y:S06]  /*176f0*/  BAR.SYNC.DEFER_BLOCKING 0x0 ;  /* 0x0000000000007b1d */ /* 0x000fec0000010000 */
[----:B------:R-:W-:Y:S02]  /*17700*/  STSM.16.M88.4 [R0], R20 ;  /* 0x0000001400007844 */ /* 0x000fe40000000200 */
[----:B------:R-:W-:Y:S06]  /*17710*/  BAR.SYNC.DEFER_BLOCKING 0x0 ;  /* 0x0000000000007b1d */ /* 0x000fec0000010000 */
[----:B------:R-:W1:Y:S02]  /*17720*/  LDS.128 R20, [R2] ;  /* 0x0000000002147984 */ /* 0x000e640000000c00 */
[----:B------:R-:W-:Y:S06]  /*17730*/  BAR.SYNC.DEFER_BLOCKING 0x0 ;  /* 0x0000000000007b1d */ /* 0x000fec0000010000 */
[----:B---3--:R-:W-:Y:S02]  /*17740*/  STSM.16.M88.4 [R0], R4 ;  /* 0x0000000400007844 */ /* 0x008fe40000000200 */
[----:B------:R-:W-:Y:S06]  /*17750*/  BAR.SYNC.DEFER_BLOCKING 0x0 ;  /* 0x0000000000007b1d */ /* 0x000fec0000010000 */
[----:B------:R-:W2:Y:S02]  /*17760*/  LDS.128 R4, [R2] ;  /* 0x0000000002047984 */ /* 0x000ea40000000c00 */
[----:B------:R-:W-:Y:S06]  /*17770*/  BAR.SYNC.DEFER_BLOCKING 0x0 ;  /* 0x0000000000007b1d */ /* 0x000fec0000010000 */
[----:B----4-:R-:W-:Y:S04]  /*17780*/  STSM.16.M88.4 [R0], R12 ;  /* 0x0000000c00007844 */ /* 0x010fe80000000200 */
[----:B0-----:R0:W-:Y:S04]  /*17790*/  STL.64 [R1+0xa0], R8 ;  /* 0x0000a00801007387 */ /* 0x0011e80000100a00 */
[----:B------:R-:W-:Y:S04]  /*177a0*/  STL.64 [R1+0xa8], R10 ;  /* 0x0000a80a01007387 */ /* 0x000fe80000100a00 */
[----:B0-----:R-:W3:Y:S04]  /*177b0*/  LDL.LU R9, [R1+0xbdc] ;  /* 0x000bdc0001097983 */ /* 0x001ee80000300800 */
[----:B-1----:R0:W-:Y:S04]  /*177c0*/  STL.64 [R1+0x100], R20 ;  /* 0x0001001401007387 */ /* 0x0021e80000100a00 */
[----:B------:R-:W-:Y:S04]  /*177d0*/  STL.64 [R1+0x108], R22 ;  /* 0x0001081601007387 */ /* 0x000fe80000100a00 */
[----:B0-----:R-:W4:Y:S01]  /*177e0*/  LDL.LU R21, [R1+0xbd8] ;  /* 0x000bd80001157983 */ /* 0x001f220000300800 */
[----:B------:R-:W0:Y:S03]  /*177f0*/  LDC R20, c[0x0][0x244] ;  /* 0x00009100ff147b82 */ /* 0x000e260000000800 */
[----:B--2---:R-:W-:Y:S04]  /*17800*/  STL.64 [R1+0x140], R4 ;  /* 0x0001400401007387 */ /* 0x004fe80000100a00 */
[----:B------:R-:W-:Y:S01]  /*17810*/  STL.64 [R1+0x148], R6 ;  /* 0x0001480601007387 */ /* 0x000fe20000100a00 */
[----:B------:R-:W-:Y:S06]  /*17820*/  BAR.SYNC.DEFER_BLOCKING 0x0 ;  /* 0x0000000000007b1d */ /* 0x000fec0000010000 */
[----:B------:R-:W1:Y:S02]  /*17830*/  LDS.128 R4, [R2] ;  /* 0x0000000002047984 */ /* 0x000e640000000c00 */
[----:B------:R-:W-:Y:S06]  /*17840*/  BAR.SYNC.DEFER_BLOCKING 0x0 ;  /* 0x0000000000007b1d */ /* 0x000fec0000010000 */
[----:B------:R-:W-:Y:S04]  /*17850*/  STSM.16.M88.4 [R0], R16 ;  /* 0x0000001000007844 */ /* 0x000fe80000000200 */
[----:B-1----:R-:W-:Y:S04]  /*17860*/  STL.64 [R1+0x130], R4 ;  /* 0x0001300401007387 */ /* 0x002fe80000100a00 */
[----:B------:R-:W-:Y:S01]  /*17870*/  STL.64 [R1+0x138], R6 ;  /* 0x0001380601007387 */ /* 0x000fe20000100a00 */
[----:B------:R-:W-:Y:S06]  /*17880*/  BAR.SYNC.DEFER_BLOCKING 0x0 ;  /* 0x0000000000007b1d */ /* 0x000fec0000010000 */
[----:B------:R-:W1:Y:S02]  /*17890*/  LDS.128 R4, [R2] ;  /* 0x0000000002047984 */ /* 0x000e640000000c00 */
[----:B------:R-:W-:Y:S06]  /*178a0*/  BAR.SYNC.DEFER_BLOCKING 0x0 ;  /* 0x0000000000007b1d */ /* 0x000fec0000010000 */
[----:B------:R2:W-:Y:S04]  /*178b0*/  STSM.16.M88.4 [R0], R24 ;  /* 0x0000001800007844 */ /* 0x0005e80000000200 */
[----:B-1----:R-:W-:Y:S04]  /*178c0*/  STL.64 [R1+0x150], R4 ;  /* 0x0001500401007387 */ /* 0x002fe80000100a00 */
[----:B------:R-:W-:Y:S04]  /*178d0*/  STL.64 [R1+0x158], R6 ;  /* 0x0001580601007387 */ /* 0x000fe80000100a00 */
[----:B------:R-:W3:Y:S04]  /*178e0*/  LDL.LU R16, [R1+0x210] ;  /* 0x0002100001107983 */ /* 0x000ee80000300800 */
[----:B------:R-:W3:Y:S04]  /*178f0*/  LDL.LU R17, [R1+0x214] ;  /* 0x0002140001117983 */ /* 0x000ee80000300800 */
[----:B------:R-:W3:Y:S04]  /*17900*/  LDL.LU R18, [R1+0x218] ;  /* 0x0002180001127983 */ /* 0x000ee80000300800 */
[----:B------:R-:W3:Y:S04]  /*17910*/  LDL.LU R19, [R1+0x21c] ;  /* 0x00021c0001137983 */ /* 0x000ee80000300800 */
[----:B--2---:R-:W2:Y:S04]  /*17920*/  LDL.LU R24, [R1+0x330] ;  /* 0x0003300001187983 */ /* 0x004ea80000300800 */
[----:B------:R-:W2:Y:S04]  /*17930*/  LDL.LU R25, [R1+0x334] ;  /* 0x0003340001197983 */ /* 0x000ea80000300800 */
[----:B------:R-:W4:Y:S04]  /*17940*/  LDL.LU R26, [R1+0x338] ;  /* 0x00033800011a7983 */ /* 0x000f280000300800 */
[----:B------:R-:W4:Y:S01]  /*17950*/  LDL.LU R27, [R1+0x33c] ;  /* 0x00033c00011b7983 */ /* 0x000f220000300800 */
[----:B------:R-:W-:Y:S06]  /*17960*/  BAR.SYNC.DEFER_BLOCKING 0x0 ;  /* 0x0000000000007b1d */ /* 0x000fec0000010000 */
[----:B------:R-:W1:Y:S02]  /*17970*/  LDS.128 R4, [R2] ;  /* 0x0000000002047984 */ /* 0x000e640000000c00 */
[----:B------:R-:W-:Y:S06]  /*17980*/  BAR.SYNC.DEFER_BLOCKING 0x0 ;  /* 0x0000000000007b1d */ /* 0x000fec0000010000 */
[----:B----4-:R-:W-:Y:S04]  /*17990*/  STL.64 [R1+0xbb0], R26 ;  /* 0x000bb01a01007387 */ /* 0x010fe80000100a00 */
[----:B--2---:R2:W-:Y:S04]  /*179a0*/  STL.64 [R1+0xba8], R24 ;  /* 0x000ba81801007387 */ /* 0x0045e80000100a00 */
[----:B--2---:R-:W2:Y:S04]  /*179b0*/  LDL.LU R24, [R1+0x460] ;  /* 0x0004600001187983 */ /* 0x004ea80000300800 */
[----:B------:R-:W2:Y:S04]  /*179c0*/  LDL.LU R25, [R1+0x464] ;  /* 0x0004640001197983 */ /* 0x000ea80000300800 */
[----:B------:R-:W4:Y:S04]  /*179d0*/  LDL.LU R26, [R1+0x468] ;  /* 0x00046800011a7983 */ /* 0x000f280000300800 */
[----:B------:R-:W4:Y:S04]  /*179e0*/  LDL.LU R27, [R1+0x46c] ;  /* 0x00046c00011b7983 */ /* 0x000f280000300800 */
[----:B---3--:R-:W-:Y:S01]  /*179f0*/  STSM.16.M88.4 [R0], R16 ;  /* 0x0000001000007844 */ /* 0x008fe20000000200 */
[----:B------:R-:W-:Y:S06]  /*17a00*/  BAR.SYNC.DEFER_BLOCKING 0x0 ;  /* 0x0000000000007b1d */ /* 0x000fec0000010000 */
[----:B----4-:R-:W-:Y:S04]  /*17a10*/  STL.64 [R1+0xbc0], R26 ;  /* 0x000bc01a01007387 */ /* 0x010fe80000100a00 */
[----:B--2---:R2:W-:Y:S04]  /*17a20*/  STL.64 [R1+0xbb8], R24 ;  /* 0x000bb81801007387 */ /* 0x0045e80000100a00 */
[----:B--2---:R-:W2:Y:S04]  /*17a30*/  LDL.LU R24, [R1+0x260] ;  /* 0x0002600001187983 */ /* 0x004ea80000300800 */
[----:B------:R-:W2:Y:S04]  /*17a40*/  LDL.LU R25, [R1+0x264] ;  /* 0x0002640001197983 */ /* 0x000ea80000300800 */
[----:B------:R-:W3:Y:S04]  /*17a50*/  LDL.LU R26, [R1+0x268] ;  /* 0x00026800011a7983 */ /* 0x000ee80000300800 */
[----:B------:R-:W3:Y:S04]  /*17a60*/  LDL.LU R27, [R1+0x26c] ;  /* 0x00026c00011b7983 */ /* 0x000ee80000300800 */
[----:B---3--:R-:W-:Y:S04]  /*17a70*/  STL.64 [R1+0xbd0], R26 ;  /* 0x000bd01a01007387 */ /* 0x008fe80000100a00 */
[----:B--2---:R-:W-:Y:S04]  /*17a80*/  STL.64 [R1+0xbc8], R24 ;  /* 0x000bc81801007387 */ /* 0x004fe80000100a00 */
[----:B------:R-:W2:Y:S04]  /*17a90*/  LDS.128 R24, [R2] ;  /* 0x0000000002187984 */ /* 0x000ea80000000c00 */
[----:B------:R-:W3:Y:S04]  /*17aa0*/  LDL.LU R12, [R1+0x490] ;  /* 0x00049000010c7983 */ /* 0x000ee80000300800 */
[----:B-1----:R1:W-:Y:S04]  /*17ab0*/  STL.64 [R1+0x110], R4 ;  /* 0x0001100401007387 */ /* 0x0023e80000100a00 */
[----:B------:R4:W-:Y:S04]  /*17ac0*/  STL.64 [R1+0x118], R6 ;  /* 0x0001180601007387 */ /* 0x0009e80000100a00 */
[----:B------:R-:W3:Y:S04]  /*17ad0*/  LDL.LU R13, [R1+0x494] ;  /* 0x00049400010d7983 */ /* 0x000ee80000300800 */
[----:B------:R-:W3:Y:S04]  /*17ae0*/  LDL.LU R14, [R1+0x498] ;  /* 0x00049800010e7983 */ /* 0x000ee80000300800 */
[----:B------:R-:W3:Y:S04]  /*17af0*/  LDL.LU R15, [R1+0x49c] ;  /* 0x00049c00010f7983 */ /* 0x000ee80000300800 */
[----:B-1----:R-:W3:Y:S04]  /*17b00*/  LDL.LU R4, [R1+0x4a0] ;  /* 0x0004a00001047983 */ /* 0x002ee80000300800 */
[----:B------:R-:W3:Y:S04]  /*17b10*/  LDL.LU R5, [R1+0x4a4] ;  /* 0x0004a40001057983 */ /* 0x000ee80000300800 */
[----:B----4-:R-:W4:Y:S04]  /*17b20*/  LDL.LU R6, [R1+0x4a8] ;  /* 0x0004a80001067983 */ /* 0x010f280000300800 */
[----:B------:R-:W4:Y:S04]  /*17b30*/  LDL.LU R7, [R1+0x4ac] ;  /* 0x0004ac0001077983 */ /* 0x000f280000300800 */
[----:B------:R-:W4:Y:S04]  /*17b40*/  LDL R10, [R1+0xa88] ;  /* 0x000a8800010a7983 */ /* 0x000f280000100800 */
[----:B------:R-:W4:Y:S04]  /*17b50*/  LDL.LU R16, [R1+0x4b0] ;  /* 0x0004b00001107983 */ /* 0x000f280000300800 */
[----:B------:R-:W4:Y:S04]  /*17b60*/  LDL.LU R17, [R1+0x4b4] ;  /* 0x0004b40001117983 */ /* 0x000f280000300800 */
[----:B------:R-:W4:Y:S04]  /*17b70*/  LDL.LU R18, [R1+0x4b8] ;  /* 0x0004b80001127983 */ /* 0x000f280000300800 */
[----:B------:R-:W4:Y:S04]  /*17b80*/  LDL.LU R19, [R1+0x4bc] ;  /* 0x0004bc0001137983 */ /* 0x000f280000300800 */
[----:B--2---:R-:W-:Y:S04]  /*17b90*/  STL.64 [R1+0x190], R24 ;  /* 0x0001901801007387 */ /* 0x004fe80000100a00 */
[----:B------:R1:W-:Y:S01]  /*17ba0*/  STL.64 [R1+0x198], R26 ;  /* 0x0001981a01007387 */ /* 0x0003e20000100a00 */
[----:B------:R-:W-:Y:S06]  /*17bb0*/  BAR.SYNC.DEFER_BLOCKING 0x0 ;  /* 0x0000000000007b1d */ /* 0x000fec0000010000 */
[----:B-1----:R-:W2:Y:S04]  /*17bc0*/  LDL.LU.64 R26, [R1+0xbd0] ;  /* 0x000bd000011a7983 */ /* 0x002ea80000300a00 */
[----:B------:R-:W2:Y:S04]  /*17bd0*/  LDL.LU.64 R24, [R1+0xbc8] ;  /* 0x000bc80001187983 */ /* 0x000ea80000300a00 */
[----:B--2---:R-:W-:Y:S01]  /*17be0*/  STSM.16.M88.4 [R0], R24 ;  /* 0x0000001800007844 */ /* 0x004fe20000000200 */
[----:B------:R-:W-:Y:S06]  /*17bf0*/  BAR.SYNC.DEFER_BLOCKING 0x0 ;  /* 0x0000000000007b1d */ /* 0x000fec0000010000 */
[----:B------:R-:W1:Y:S04]  /*17c00*/  LDS.128 R24, [R2] ;  /* 0x0000000002187984 */ /* 0x000e680000000c00 */
[----:B-1----:R-:W-:Y:S04]  /*17c10*/  STL.64 [R1+0x180], R24 ;  /* 0x0001801801007387 */ /* 0x002fe80000100a00 */
[----:B------:R1:W-:Y:S04]  /*17c20*/  STL.64 [R1+0x188], R26 ;  /* 0x0001881a01007387 */ /* 0x0003e80000100a00 */
[----:B-1----:R-:W2:Y:S04]  /*17c30*/  LDL.LU.64 R26, [R1+0xbc0] ;  /* 0x000bc000011a7983 */ /* 0x002ea80000300a00 */
[----:B------:R-:W2:Y:S01]  /*17c40*/  LDL.LU.64 R24, [R1+0xbb8] ;  /* 0x000bb80001187983 */ /* 0x000ea20000300a00 */
[----:B------:R-:W-:Y:S06]  /*17c50*/  BAR.SYNC.DEFER_BLOCKING 0x0 ;  /* 0x0000000000007b1d */ /* 0x000fec0000010000 */
[----:B--2---:R-:W-:Y:S02]  /*17c60*/  STSM.16.M88.4 [R0], R24 ;  /* 0x0000001800007844 */ /* 0x004fe40000000200 */
[----:B------:R-:W-:Y:S06]  /*17c70*/  BAR.SYNC.DEFER_BLOCKING 0x0 ;  /* 0x0000000000007b1d */ /* 0x000fec0000010000 */
[----:B------:R-:W1:Y:S04]  /*17c80*/  LDS.128 R24, [R2] ;  /* 0x0000000002187984 */ /* 0x000e680000000c00 */
[----:B-1----:R-:W-:Y:S04]  /*17c90*/  STL.64 [R1+0x170], R24 ;  /* 0x0001701801007387 */ /* 0x002fe80000100a00 */
[----:B------:R1:W-:Y:S04]  /*17ca0*/  STL.64 [R1+0x178], R26 ;  /* 0x0001781a01007387 */ /* 0x0003e80000100a00 */
[----:B-1----:R-:W2:Y:S04]  /*17cb0*/  LDL.LU.64 R26, [R1+0xbb0] ;  /* 0x000bb000011a7983 */ /* 0x002ea80000300a00 */
[----:B------:R-:W2:Y:S01]  /*17cc0*/  LDL.LU.64 R24, [R1+0xba8] ;  /* 0x000ba80001187983 */ /* 0x000ea20000300a00 */
[----:B------:R-:W-:Y:S06]  /*17cd0*/  BAR.SYNC.DEFER_BLOCKING 0x0 ;  /* 0x0000000000007b1d */ /* 0x000fec0000010000 */
[----:B------:R-:W0:Y:S04]  /*17ce0*/  LDL R8, [R1+0xa8c] ;  /* 0x000a8c0001087983 */ /* 0x000e280000100800 */
[----:B--2---:R-:W-:Y:S01]  /*17cf0*/  STSM.16.M88.4 [R0], R24 ;  /* 0x0000001800007844 */ /* 0x004fe20000000200 */
[----:B------:R-:W-:Y:S06]  /*17d00*/  BAR.SYNC.DEFER_BLOCKING 0x0 ;  /* 0x0000000000007b1d */ /* 0x000fec0000010000 */
[----:B------:R-:W1:Y:S02]  /*17d10*/  LDS.128 R24, [R2] ;  /* 0x0000000002187984 */ /* 0x000e640000000c00 */
[----:B------:R-:W-:Y:S06]  /*17d20*/  BAR.SYNC.DEFER_BLOCKING 0x0 ;  /* 0x0000000000007b1d */ /* 0x000fec0000010000 */
[----:B---3--:R-:W-:Y:S02]  /*17d30*/  STSM.16.M88.4 [R0], R12 ;  /* 0x0000000c00007844 */ /* 0x008fe40000000200 */
[----:B------:R-:W-:Y:S06]  /*17d40*/  BAR.SYNC.DEFER_BLOCKING 0x0 ;  /* 0x0000000000007b1d */ /* 0x000fec0000010000 */
[----:B------:R-:W2:Y:S02]  /*17d50*/  LDS.128 R12, [R2] ;  /* 0x00000000020c7984 */ /* 0x000ea40000000c00 */
[----:B------:R-:W-:Y:S06]  /*17d60*/  BAR.SYNC.DEFER_BLOCKING 0x0 ;  /* 0x0000000000007b1d */ /* 0x000fec0000010000 */
[----:B----4-:R-:W-:Y:S02]  /*17d70*/  STSM.16.M88.4 [R0], R4 ;  /* 0x0000000400007844 */ /* 0x010fe40000000200 */
[----:B------:R-:W-:Y:S06]  /*17d80*/  BAR.SYNC.DEFER_BLOCKING 0x0 ;  /* 0x0000000000007b1d */ /* 0x000fec0000010000 */
[----:B------:R-:W3:Y:S02]  /*17d90*/  LDS.128 R4, [R2] ;  /* 0x0000000002047984 */ /* 0x000ee40000000c00 */
[----:B------:R-:W-:Y:S06]  /*17da0*/  BAR.SYNC.DEFER_BLOCKING 0x0 ;  /* 0x0000000000007b1d */ /* 0x000fec0000010000 */
[----:B------:R-:W-:Y:S02]  /*17db0*/  STSM.16.M88.4 [R0], R16 ;  /* 0x0000001000007844 */ /* 0x000fe40000000200 */
[----:B------:R-:W-:Y:S06]  /*17dc0*/  BAR.SYNC.DEFER_BLOCKING 0x0 ;  /* 0x0000000000007b1d */ /* 0x000fec0000010000 */
[----:B-1----:R1:W-:Y:S04]  /*17dd0*/  STL.64 [R1+0x160], R24 ;  /* 0x0001601801007387 */ /* 0x0023e80000100a00 */
[----:B------:R-:W4:Y:S04]  /*17de0*/  LDS.128 R16, [R2] ;  /* 0x0000000002107984 */ /* 0x000f280000000c00 */
[----:B------:R0:W-:Y:S04]  /*17df0*/  STL.64 [R1+0x168], R26 ;  /* 0x0001681a01007387 */ /* 0x0001e80000100a00 */
[----:B-1----:R-:W4:Y:S04]  /*17e00*/  LDL.LU R24, [R1+0x4c0] ;  /* 0x0004c00001187983 */ /* 0x002f280000300800 */
[----:B------:R-:W4:Y:S04]  /*17e10*/  LDL.LU R25, [R1+0x4c4] ;  /* 0x0004c40001197983 */ /* 0x000f280000300800 */
[----:B0-----:R-:W4:Y:S04]  /*17e20*/  LDL.LU R26, [R1+0x4c8] ;  /* 0x0004c800011a7983 */ /* 0x001f280000300800 */
[----:B------:R-:W4:Y:S04]  /*17e30*/  LDL.LU R27, [R1+0x4cc] ;  /* 0x0004cc00011b7983 */ /* 0x000f280000300800 */
[----:B--2---:R-:W-:Y:S04]  /*17e40*/  STL.64 [R1+0x1c0], R12 ;  /* 0x0001c00c01007387 */ /* 0x004fe80000100a00 */
[----:B------:R0:W-:Y:S01]  /*17e50*/  STL.64 [R1+0x1c8], R14 ;  /* 0x0001c80e01007387 */ /* 0x0001e20000100a00 */
[----:B------:R-:W-:Y:S06]  /*17e60*/  BAR.SYNC.DEFER_BLOCKING 0x0 ;  /* 0x0000000000007b1d */ /* 0x000fec0000010000 */
[----:B0-----:R-:W2:Y:S04]  /*17e70*/  LDL.LU R14, [R1+0xba0] ;  /* 0x000ba000010e7983 */ /* 0x001ea80000300800 */
[----:B------:R-:W2:Y:S04]  /*17e80*/  LDL.LU.64 R12, [R1+0xb98] ;  /* 0x000b9800010c7983 */ /* 0x000ea80000300a00 */
[----:B------:R-:W2:Y:S04]  /*17e90*/  LDL R11, [R1+0xaa0] ;  /* 0x000aa000010b7983 */ /* 0x000ea80000100800 */
[----:B---3--:R-:W-:Y:S04]  /*17ea0*/  STL.64 [R1+0x1b0], R4 ;  /* 0x0001b00401007387 */ /* 0x008fe80000100a00 */
[----:B------:R-:W-:Y:S04]  /*17eb0*/  STL.64 [R1+0x1b8], R6 ;  /* 0x0001b80601007387 */ /* 0x000fe80000100a00 */
[----:B----4-:R-:W-:Y:S04]  /*17ec0*/  STL.64 [R1+0x1a0], R16 ;  /* 0x0001a01001007387 */ /* 0x010fe80000100a00 */
[----:B------:R0:W-:Y:S04]  /*17ed0*/  STL.64 [R1+0x1a8], R18 ;  /* 0x0001a81201007387 */ /* 0x0001e80000100a00 */
[----:B0-----:R-:W3:Y:S04]  /*17ee0*/  LDL.LU R19, [R1+0xb90] ;  /* 0x000b900001137983 */ /* 0x001ee80000300800 */
[----:B------:R0:W-:Y:S04]  /*17ef0*/  STL [R1+0xb1c], R2 ;  /* 0x000b1c0201007387 */ /* 0x0001e80000100800 */
[----:B------:R-:W3:Y:S04]  /*17f00*/  LDL.LU R16, [R1+0xd0] ;  /* 0x0000d00001107983 */ /* 0x000ee80000300800 */
[----:B------:R-:W4:Y:S04]  /*17f10*/  LDL.LU R17, [R1+0xc0] ;  /* 0x0000c00001117983 */ /* 0x000f280000300800 */
[----:B------:R-:W3:Y:S04]  /*17f20*/  LDL R15, [R1+0xa98] ;  /* 0x000a9800010f7983 */ /* 0x000ee80000100800 */
[----:B0-----:R-:W4:Y:S01]  /*17f30*/  LDL R2, [R1+0xa90] ;  /* 0x000a900001027983 */ /* 0x001f220000100800 */
[C---:B------:R-:W-:Y:S01]  /*17f40*/  IMAD R3, R8.reuse, R20, RZ ;  /* 0x0000001408037224 */ /* 0x040fe200078e02ff */
[----:B------:R-:W-:-:S02]  /*17f50*/  ISETP.GE.AND P3, PT, R8, UR4, PT ;  /* 0x0000000408007c0c */ /* 0x000fc4000bf66270 */
[----:B------:R-:W-:Y:S01]  /*17f60*/  ISETP.GE.AND P2, PT, R10, UR5, PT ;  /* 0x000000050a007c0c */ /* 0x000fe2000bf46270 */
[----:B------:R-:W-:Y:S01]  /*17f70*/  IMAD R5, R20, 0x40, R3 ;  /* 0x0000004014057824 */ /* 0x000fe200078e0203 */
[----:B------:R-:W-:Y:S01]  /*17f80*/  LEA R6, P4, R3, UR6, 0x1 ;  /* 0x0000000603067c11 */ /* 0x000fe2000f8808ff */
[----:B------:R-:W-:Y:S01]  /*17f90*/  ULDC.64 UR4, c[0x0][0x228] ;  /* 0x00008a0000047ab9 */ /* 0x000fe20000000a00 */
[C---:B------:R-:W-:Y:S01]  /*17fa0*/  ISETP.LT.AND P3, PT, R10.reuse, UR29, !P3 ;  /* 0x0000001d0a007c0c */ /* 0x040fe2000df61270 */
[----:B------:R-:W-:Y:S01]  /*17fb0*/  IMAD R28, R10, UR26, RZ ;  /* 0x0000001a0a1c7c24 */ /* 0x000fe2000f8e02ff */
[----:B------:R-:W-:Y:S01]  /*17fc0*/  LEA R4, P6, R5, UR6, 0x1 ;  /* 0x0000000605047c11 */ /* 0x000fe2000f8c08ff */
[----:B------:R-:W4:Y:S01]  /*17fd0*/  LDL.LU R18, [R1+0xb4] ;  /* 0x0000b40001127983 */ /* 0x000f220000300800 */
[----:B------:R-:W-:Y:S01]  /*17fe0*/  LEA.HI.X.SX32 R7, R3, UR7, 0x1, P4 ;  /* 0x0000000703077c11 */ /* 0x000fe2000a0f0eff */
[----:B------:R-:W-:Y:S01]  /*17ff0*/  IMAD R3, R20, 0x40, R5 ;  /* 0x0000004014037824 */ /* 0x000fe200078e0205 */
[----:B------:R-:W-:-:S02]  /*18000*/  LEA.HI.X.SX32 R5, R5, UR7, 0x1, P6 ;  /* 0x0000000705057c11 */ /* 0x000fc4000b0f0eff */
[----:B------:R-:W-:Y:S01]  /*18010*/  PRMT R21, R29, 0x7632, R21 ;  /* 0x000076321d157816 */ /* 0x000fe20000000015 */
[----:B------:R0:W-:Y:S02]  /*18020*/  STSM.16.M88.4 [R0], R24 ;  /* 0x0000001800007844 */ /* 0x0001e40000000200 */
[C---:B0-----:R-:W-:Y:S01]  /*18030*/  IMAD.WIDE R24, R28.reuse, 0x2, R6 ;  /* 0x000000021c187825 */ /* 0x041fe200078e0206 */
[----:B------:R-:W-:Y:S03]  /*18040*/  BAR.SYNC.DEFER_BLOCKING 0x0 ;  /* 0x0000000000007b1d */ /* 0x000fe60000010000 */
[----:B------:R-:W-:Y:S01]  /*18050*/  IMAD.WIDE R26, R28, 0x2, R4 ;  /* 0x000000021c1a7825 */ /* 0x000fe200078e0204 */
[----:B--2---:R-:W-:-:S03]  /*18060*/  ISETP.LT.AND P5, PT, R11, UR4, !P2 ;  /* 0x000000040b007c0c */ /* 0x004fc6000d7a1270 */
[----:B------:R-:W-:Y:S01]  /*18070*/  IMAD R0, R20, 0x40, R3 ;  /* 0x0000004014007824 */ /* 0x000fe200078e0203 */
[----:B------:R-:W-:Y:S01]  /*18080*/  LEA R20, P4, R3, UR6, 0x1 ;  /* 0x0000000603147c11 */ /* 0x000fe2000f8808ff */
[----:B------:R-:W-:-:S03]  /*18090*/  ULDC UR4, c[0x0][0x22c] ;  /* 0x00008b0000047ab9 */ /* 0x000fc60000000800 */
[C---:B------:R-:W-:Y:S01]  /*180a0*/  LEA R22, P6, R0.reuse, UR6, 0x1 ;  /* 0x0000000600167c11 */ /* 0x040fe2000f8c08ff */
[----:B------:R-:W-:Y:S04]  /*180b0*/  @P3 STG.E.U16 desc[UR10][R24.64], R29 ;  /* 0x0000001d18003986 */ /* 0x000fe8000c10150a */
[----:B------:R0:W-:Y:S01]  /*180c0*/  @P5 STG.E.U16 desc[UR10][R26.64], R21 ;  /* 0x000000151a005986 */ /* 0x0001e2000c10150a */
[----:B------:R-:W-:Y:S02]  /*180d0*/  LEA.HI.X.SX32 R23, R0, UR7, 0x1, P6 ;  /* 0x0000000700177c11 */ /* 0x000fe4000b0f0eff */
[----:B------:R-:W-:Y:S02]  /*180e0*/  ISETP.LT.AND P5, PT, R8, UR8, !P1 ;  /* 0x0000000808007c0c */ /* 0x000fe4000cfa1270 */
[----:B0-----:R-:W-:Y:S01]  /*180f0*/  LEA.HI.X.SX32 R21, R3, UR7, 0x1, P4 ;  /* 0x0000000703157c11 */ /* 0x001fe2000a0f0eff */
[----:B------:R-:W-:Y:S01]  /*18100*/  ULDC.64 UR6, c[0x0][0x228] ;  /* 0x00008a0000067ab9 */ /* 0x000fe20000000a00 */
[C---:B------:R-:W-:Y:S01]  /*18110*/  VIADD R0, R28.reuse, UR26 ;  /* 0x0000001a1c007c36 */ /* 0x040fe20008000000 */
[----:B------:R-:W-:Y:S01]  /*18120*/  ISETP.LT.AND P6, PT, R11, UR6, !P1 ;  /* 0x000000060b007c0c */ /* 0x000fe2000cfc1270 */
[----:B------:R-:W-:Y:S01]  /*18130*/  IMAD.WIDE R26, R28, 0x2, R22 ;  /* 0x000000021c1a7825 */ /* 0x000fe200078e0216 */
[----:B------:R-:W-:Y:S01]  /*18140*/  ULDC UR6, c[0x0][0x228] ;  /* 0x00008a0000067ab9 */ /* 0x000fe20000000800 */
[----:B------:R-:W-:Y:S01]  /*18150*/  ULDC UR8, c[0x0][0x228] ;  /* 0x00008a0000087ab9 */ /* 0x000fe20000000800 */
[----:B---3--:R-:W-:Y:S01]  /*18160*/  ISETP.LT.AND P4, PT, R15, UR14, !P2 ;  /* 0x0000000e0f007c0c */ /* 0x008fe2000d781270 */
[----:B------:R0:W-:Y:S01]  /*18170*/  STL.64 [R1+0xb88], R14 ;  /* 0x000b880e01007387 */ /* 0x0001e20000100a00 */
[----:B----4-:R-:W-:Y:S01]  /*18180*/  ISETP.LT.AND P3, PT, R2, UR12, !P2 ;  /* 0x0000000c02007c0c */ /* 0x010fe2000d761270 */
[----:B------:R-:W-:Y:S01]  /*18190*/  IMAD.WIDE R24, R0, 0x2, R6 ;  /* 0x0000000200187825 */ /* 0x000fe200078e0206 */
[----:B------:R-:W-:Y:S01]  /*181a0*/  PRMT R19, R16, 0x7632, R19 ;  /* 0x0000763210137816 */ /* 0x000fe20000000013 */
[----:B------:R-:W-:-:S02]  /*181b0*/  ULDC UR12, c[0x0][0x228] ;  /* 0x00008a00000c7ab9 */ /* 0x000fc40000000800 */
[----:B0-----:R-:W-:Y:S01]  /*181c0*/  IMAD.WIDE R14, R28, 0x2, R20 ;  /* 0x000000021c0e7825 */ /* 0x001fe200078e0214 */
[----:B------:R-:W-:-:S05]  /*181d0*/  PRMT R13, R17, 0x7632, R13 ;  /* 0x00007632110d7816 */ /* 0x000fca000000000d */
[----:B------:R0:W-:Y:S01]  /*181e0*/  @P4 STG.E.U16 desc[UR10][R14.64], R16 ;  /* 0x000000100e004986 */ /* 0x0001e2000c10150a */
[----:B------:R-:W-:-:S03]  /*181f0*/  IMAD.WIDE R28, R0, 0x2, R4 ;  /* 0x00000002001c7825 */ /* 0x000fc600078e0204 */
[----:B------:R-:W-:Y:S04]  /*18200*/  @P3 STG.E.U16 desc[UR10][R26.64], R19 ;  /* 0x000000131a003986 */ /* 0x000fe8000c10150a */
[----:B0-----:R-:W2:Y:S04]  /*18210*/  LDL.LU.64 R14, [R1+0xb88] ;  /* 0x000b8800010e7983 */ /* 0x001ea80000300a00 */
[----:B------:R-:W-:Y:S04]  /*18220*/  @P5 STG.E.U16 desc[UR10][R24.64], R17 ;  /* 0x0000001118005986 */ /* 0x000fe8000c10150a */
[----:B------:R-:W3:Y:S04]  /*18230*/  LDL.LU R16, [R1+0xb84] ;  /* 0x000b840001107983 */ /* 0x000ee80000300800 */
[----:B------:R0:W-:Y:S04]  /*18240*/  @P6 STG.E.U16 desc[UR10][R28.64], R13 ;  /* 0x0000000d1c006986 */ /* 0x0001e8000c10150a */
[----:B0-----:R-:W4:Y:S01]  /*18250*/  LDL.LU R13, [R1+0xd4] ;  /* 0x0000d400010d7983 */ /* 0x001f220000300800 */
[----:B------:R-:W-:-:S02]  /*18260*/  VIADD R3, R10, 0x2 ;  /* 0x000000020a037836 */ /* 0x000fc40000000000 */
[----:B------:R-:W-:Y:S01]  /*18270*/  VIADD R17, R10, 0x3 ;  /* 0x000000030a117836 */ /* 0x000fe20000000000 */
[----:B------:R-:W-:Y:S02]  /*18280*/  ISETP.LT.AND P3, PT, R2, UR20, !P1 ;  /* 0x0000001402007c0c */ /* 0x000fe4000cf61270 */
[----:B------:R-:W-:Y:S01]  /*18290*/  ISETP.GE.AND P2, PT, R3, UR4, PT ;  /* 0x0000000403007c0c */ /* 0x000fe2000bf46270 */
[----:B------:R-:W-:Y:S01]  /*182a0*/  ULDC UR4, c[0x0][0x22c] ;  /* 0x00008b0000047ab9 */ /* 0x000fe20000000800 */
[----:B--2---:R-:W-:Y:S02]  /*182b0*/  ISETP.LT.AND P4, PT, R15, UR22, !P1 ;  /* 0x000000160f007c0c */ /* 0x004fe4000cf81270 */
[----:B------:R-:W-:Y:S01]  /*182c0*/  ISETP.GE.AND P1, PT, R17, UR4, PT ;  /* 0x0000000411007c0c */ /* 0x000fe2000bf26270 */
[----:B----4-:R0:W-:Y:S01]  /*182d0*/  STL.64 [R1+0xb78], R12 ;  /* 0x000b780c01007387 */ /* 0x0101e20000100a00 */
[----:B------:R-:W-:Y:S01]  /*182e0*/  ISETP.LT.AND P5, PT, R8, UR18, !P2 ;  /* 0x0000001208007c0c */ /* 0x000fe2000d7a1270 */
[----:B------:R-:W-:Y:S01]  /*182f0*/  IMAD.WIDE R26, R0, 0x2, R22 ;  /* 0x00000002001a7825 */ /* 0x000fe200078e0216 */
[----:B---3--:R-:W-:Y:S01]  /*18300*/  PRMT R14, R16, 0x7632, R14 ;  /* 0x00007632100e7816 */ /* 0x008fe2000000000e */
[----:B------:R-:W2:Y:S02]  /*18310*/  LDL.LU R19, [R1+0xc4] ;  /* 0x0000c40001137983 */ /* 0x000ea40000300800 */
[C---:B------:R-:W-:Y:S01]  /*18320*/  VIADD R3, R0.reuse, UR26 ;  /* 0x0000001a00037c36 */ /* 0x040fe20008000000 */
[----:B------:R-:W-:Y:S01]  /*18330*/  ISETP.LT.AND P6, PT, R11, UR16, !P2 ;  /* 0x000000100b007c0c */ /* 0x000fe2000d7c1270 */
[----:B------:R-:W3:Y:S01]  /*18340*/  LDL.LU R17, [R1+0xb80] ;  /* 0x000b800001117983 */ /* 0x000ee20000300800 */
[----:B------:R-:W-:Y:S01]  /*18350*/  ULDC UR4, c[0x0][0x228] ;  /* 0x00008a0000047ab9 */ /* 0x000fe20000000800 */
[----:B0-----:R-:W-:-:S05]  /*18360*/  IMAD.WIDE R12, R0, 0x2, R20 ;  /* 0x00000002000c7825 */ /* 0x001fca00078e0214 */
[----:B------:R0:W-:Y:S04]  /*18370*/  @P4 STG.E.U16 desc[UR10][R12.64], R16 ;  /* 0x000000100c004986 */ /* 0x0001e8000c10150a */
[----:B0-----:R-:W4:Y:S01]  /*18380*/  LDL.LU.64 R12, [R1+0xb78] ;  /* 0x000b7800010c7983 */ /* 0x001f220000300a00 */
[----:B------:R-:W-:Y:S01]  /*18390*/  ISETP.LT.AND P4, PT, R2, UR24, !P2 ;  /* 0x0000001802007c0c */ /* 0x000fe2000d781270 */
[----:B------:R-:W-:Y:S01]  /*183a0*/  ULDC.64 UR24, c[0x0][0x228] ;  /* 0x00008a0000187ab9 */ /* 0x000fe20000000a00 */
[----:B------:R-:W-:Y:S01]  /*183b0*/  IMAD.WIDE R24, R3, 0x2, R6 ;  /* 0x0000000203187825 */ /* 0x000fe200078e0206 */
[----:B------:R-:W-:Y:S01]  /*183c0*/  @P3 STG.E.U16 desc[UR10][R26.64], R14 ;  /* 0x0000000e1a003986 */ /* 0x000fe2000c10150a */
[----:B------:R-:W-:Y:S02]  /*183d0*/  ISETP.LT.AND P3, PT, R15, UR24, !P2 ;  /* 0x000000180f007c0c */ /* 0x000fe4000d761270 */
[----:B------:R-:W-:Y:S01]  /*183e0*/  PRMT R0, R18, 0x7632, R0 ;  /* 0x0000763212007816 */ /* 0x000fe20000000000 */
[----:B------:R0:W-:Y:S01]  /*183f0*/  @P5 STG.E.U16 desc[UR10][R24.64], R18 ;  /* 0x0000001218005986 */ /* 0x0001e2000c10150a */
[----:B------:R-:W-:-:S05]  /*18400*/  IMAD.WIDE R28, R3, 0x2, R4 ;  /* 0x00000002031c7825 */ /* 0x000fca00078e0204 */
[----:B------:R-:W-:Y:S04]  /*18410*/  @P6 STG.E.U16 desc[UR10][R28.64], R0 ;  /* 0x000000001c006986 */ /* 0x000fe8000c10150a */
[----:B0-----:R-:W3:Y:S04]  /*18420*/  LDL.LU R18, [R1+0xb8] ;  /* 0x0000b80001127983 */ /* 0x001ee80000300800 */
[----:B------:R0:W-:Y:S02]  /*18430*/  STL [R1+0xb70], R15 ;  /* 0x000b700f01007387 */ /* 0x0001e40000100800 */
[----:B0-----:R-:W-:-:S05]  /*18440*/  IMAD.WIDE R14, R3, 0x2, R20 ;  /* 0x00000002030e7825 */ /* 0x001fca00078e0214 */
[----:B----4-:R0:W-:Y:S04]  /*18450*/  @P3 STG.E.U16 desc[UR10][R14.64], R13 ;  /* 0x0000000d0e003986 */ /* 0x0101e8000c10150a */
[----:B0-----:R-:W4:Y:S01]  /*18460*/  LDL.LU R15, [R1+0xb70] ;  /* 0x000b7000010f7983 */ /* 0x001f220000300800 */
[----:B------:R-:W-:Y:S01]  /*18470*/  VIADD R16, R10, 0x4 ;  /* 0x000000040a107836 */ /* 0x000fe20000000000 */
[----:B------:R-:W-:Y:S01]  /*18480*/  ISETP.LT.AND P6, PT, R11, UR4, !P1 ;  /* 0x000000040b007c0c */ /* 0x000fe2000cfc1270 */
[----:B------:R-:W-:Y:S01]  /*18490*/  IMAD.WIDE R26, R3, 0x2, R22 ;  /* 0x00000002031a7825 */ /* 0x000fe200078e0216 */
[----:B------:R-:W-:Y:S01]  /*184a0*/  PRMT R12, R13, 0x7632, R12 ;  /* 0x000076320d0c7816 */ /* 0x000fe2000000000c */
[----:B------:R-:W-:Y:S01]  /*184b0*/  ULDC UR4, c[0x0][0x22c] ;  /* 0x00008b0000047ab9 */ /* 0x000fe20000000800 */
[----:B------:R-:W-:Y:S01]  /*184c0*/  ISETP.LT.AND P5, PT, R8, UR28, !P1 ;  /* 0x0000001c08007c0c */ /* 0x000fe2000cfa1270 */
[----:B------:R-:W-:Y:S01]  /*184d0*/  VIADD R0, R3, UR26 ;  /* 0x0000001a03007c36 */ /* 0x000fe20008000000 */
[----:B------:R-:W-:Y:S01]  /*184e0*/  ISETP.GE.AND P2, PT, R16, UR4, PT ;  /* 0x0000000410007c0c */ /* 0x000fe2000bf46270 */
[----:B------:R-:W-:Y:S01]  /*184f0*/  ULDC UR4, c[0x0][0x228] ;  /* 0x00008a0000047ab9 */ /* 0x000fe20000000800 */
[----:B------:R0:W-:Y:S01]  /*18500*/  @P4 STG.E.U16 desc[UR10][R26.64], R12 ;  /* 0x0000000c1a004986 */ /* 0x0001e2000c10150a */
[----:B------:R-:W-:Y:S01]  /*18510*/  IMAD.WIDE R24, R0, 0x2, R6 ;  /* 0x0000000200187825 */ /* 0x000fe200078e0206 */
[----:B--2---:R-:W-:-:S02]  /*18520*/  PRMT R3, R19, 0x7632, R3 ;  /* 0x0000763213037816 */ /* 0x004fc40000000003 */
[----:B------:R-:W2:Y:S01]  /*18530*/  LDL.LU R14, [R1+0xd8] ;  /* 0x0000d800010e7983 */ /* 0x000ea20000300800 */
[----:B------:R-:W-:-:S04]  /*18540*/  IMAD.WIDE R28, R0, 0x2, R4 ;  /* 0x00000002001c7825 */ /* 0x000fc800078e0204 */
[----:B------:R1:W-:Y:S01]  /*18550*/  @P5 STG.E.U16 desc[UR10][R24.64], R19 ;  /* 0x0000001318005986 */ /* 0x0003e2000c10150a */
[----:B0-----:R-:W-:-:S03]  /*18560*/  IMAD.WIDE R12, R0, 0x2, R20 ;  /* 0x00000002000c7825 */ /* 0x001fc600078e0214 */
[----:B------:R0:W-:Y:S04]  /*18570*/  @P6 STG.E.U16 desc[UR10][R28.64], R3 ;  /* 0x000000031c006986 */ /* 0x0001e8000c10150a */
[----:B-1----:R-:W2:Y:S01]  /*18580*/  LDL.LU R19, [R1+0xc8] ;  /* 0x0000c80001137983 */ /* 0x002ea20000300800 */
[----:B----4-:R-:W-:Y:S02]  /*18590*/  ISETP.LT.AND P4, PT, R15, UR4, !P1 ;  /* 0x000000040f007c0c */ /* 0x010fe4000cf81270 */
[----:B------:R-:W-:Y:S02]  /*185a0*/  ISETP.LT.AND P3, PT, R2, UR6, !P1 ;  /* 0x0000000602007c0c */ /* 0x000fe4000cf61270 */
[----:B------:R-:W-:Y:S01]  /*185b0*/  ISETP.LT.AND P5, PT, R8, UR8, !P2 ;  /* 0x0000000808007c0c */ /* 0x000fe2000d7a1270 */
[----:B0-----:R-:W-:Y:S01]  /*185c0*/  VIADD R3, R0, UR26 ;  /* 0x0000001a00037c36 */ /* 0x001fe20008000000 */
[----:B---3--:R-:W-:Y:S01]  /*185d0*/  PRMT R9, R17, 0x7632, R9 ;  /* 0x0000763211097816 */ /* 0x008fe20000000009 */
[----:B------:R-:W-:Y:S01]  /*185e0*/  VIADD R16, R10, 0x5 ;  /* 0x000000050a107836 */ /* 0x000fe20000000000 */
[----:B------:R-:W-:Y:S01]  /*185f0*/  ISETP.LT.AND P6, PT, R11, UR12, !P2 ;  /* 0x0000000c0b007c0c */ /* 0x000fe2000d7c1270 */
[----:B------:R-:W-:Y:S01]  /*18600*/  IMAD.WIDE R26, R0, 0x2, R22 ;  /* 0x00000002001a7825 */ /* 0x000fe200078e0216 */
[----:B------:R-:W-:Y:S01]  /*18610*/  ULDC UR4, c[0x0][0x22c] ;  /* 0x00008b0000047ab9 */ /* 0x000fe20000000800 */
[----:B------:R-:W-:Y:S01]  /*18620*/  ULDC UR6, c[0x0][0x228] ;  /* 0x00008a0000067ab9 */ /* 0x000fe20000000800 */
[----:B------:R-:W-:Y:S01]  /*18630*/  ULDC UR8, c[0x0][0x228] ;  /* 0x00008a0000087ab9 */ /* 0x000fe20000000800 */
[----:B------:R0:W-:Y:S01]  /*18640*/  @P4 STG.E.U16 desc[UR10][R12.64], R17 ;  /* 0x000000110c004986 */ /* 0x0001e2000c10150a */
[----:B------:R-:W-:Y:S01]  /*18650*/  IMAD.WIDE R24, R3, 0x2, R6 ;  /* 0x0000000203187825 */ /* 0x000fe200078e0206 */
[----:B------:R-:W-:-:S02]  /*18660*/  ULDC UR12, c[0x0][0x228] ;  /* 0x00008a00000c7ab9 */ /* 0x000fc40000000800 */
[----:B0-----:R-:W3:Y:S01]  /*18670*/  LDL.LU.64 R12, [R1+0xb68] ;  /* 0x000b6800010c7983 */ /* 0x001ee20000300a00 */
[----:B------:R-:W-:Y:S01]  /*18680*/  ISETP.GE.AND P1, PT, R16, UR4, PT ;  /* 0x0000000410007c0c */ /* 0x000fe2000bf26270 */
[----:B------:R-:W-:Y:S01]  /*18690*/  ULDC UR4, c[0x0][0x228] ;  /* 0x00008a0000047ab9 */ /* 0x000fe20000000800 */
[----:B------:R-:W-:Y:S01]  /*186a0*/  PRMT R0, R18, 0x7632, R0 ;  /* 0x0000763212007816 */ /* 0x000fe20000000000 */
[----:B------:R0:W-:Y:S01]  /*186b0*/  @P3 STG.E.U16 desc[UR10][R26.64], R9 ;  /* 0x000000091a003986 */ /* 0x0001e2000c10150a */
[----:B------:R-:W-:Y:S01]  /*186c0*/  ISETP.LT.AND P4, PT, R15, UR4, !P2 ;  /* 0x000000040f007c0c */ /* 0x000fe2000d781270 */
[C---:B------:R-:W-:Y:S01]  /*186d0*/  IMAD.WIDE R28, R3.reuse, 0x2, R4 ;  /* 0x00000002031c7825 */ /* 0x040fe200078e0204 */
[----:B------:R-:W-:Y:S01]  /*186e0*/  ISETP.LT.AND P3, PT, R2, UR6, !P2 ;  /* 0x0000000602007c0c */ /* 0x000fe2000d761270 */
[----:B------:R1:W-:Y:S01]  /*186f0*/  @P5 STG.E.U16 desc[UR10][R24.64], R18 ;  /* 0x0000001218005986 */ /* 0x0003e2000c10150a */
[----:B------:R-:W-:Y:S01]  /*18700*/  ULDC UR4, c[0x0][0x22c] ;  /* 0x00008b0000047ab9 */ /* 0x000fe20000000800 */
[----:B------:R-:W-:Y:S01]  /*18710*/  ISETP.LT.AND P5, PT, R8, UR8, !P1 ;  /* 0x0000000808007c0c */ /* 0x000fe2000cfa1270 */
[----:B------:R-:W-:Y:S01]  /*18720*/  ULDC UR6, c[0x0][0x228] ;  /* 0x00008a0000067ab9 */ /* 0x000fe20000000800 */
[----:B------:R4:W-:Y:S04]  /*18730*/  @P6 STG.E.U16 desc[UR10][R28.64], R0 ;  /* 0x000000001c006986 */ /* 0x0009e8000c10150a */
[----:B0-----:R-:W3:Y:S01]  /*18740*/  LDL.LU R9, [R1+0xbc] ;  /* 0x0000bc0001097983 */ /* 0x001ee20000300800 */
[----:B------:R-:W-:Y:S01]  /*18750*/  IMAD.WIDE R26, R3, 0x2, R22 ;  /* 0x00000002031a7825 */ /* 0x000fe200078e0216 */
[----:B------:R-:W-:-:S03]  /*18760*/  ULDC UR8, c[0x0][0x228] ;  /* 0x00008a0000087ab9 */ /* 0x000fc60000000800 */
[----:B-1----:R-:W-:Y:S02]  /*18770*/  VIADD R18, R10, 0x6 ;  /* 0x000000060a127836 */ /* 0x002fe40000000000 */
[----:B------:R-:W-:-:S03]  /*18780*/  IMAD.WIDE R24, R3, 0x2, R20 ;  /* 0x0000000203187825 */ /* 0x000fc600078e0214 */
[----:B------:R-:W-:Y:S01]  /*18790*/  ISETP.GE.AND P2, PT, R18, UR4, PT ;  /* 0x0000000412007c0c */ /* 0x000fe2000bf46270 */
[----:B----4-:R-:W-:Y:S01]  /*187a0*/  VIADD R0, R3, UR26 ;  /* 0x0000001a03007c36 */ /* 0x010fe20008000000 */
[----:B------:R-:W4:Y:S01]  /*187b0*/  LDL.LU R18, [R1+0xb60] ;  /* 0x000b600001127983 */ /* 0x000f220000300800 */
[----:B------:R-:W-:Y:S02]  /*187c0*/  ULDC UR4, c[0x0][0x228] ;  /* 0x00008a0000047ab9 */ /* 0x000fe40000000800 */
[----:B------:R-:W-:Y:S01]  /*187d0*/  IMAD.WIDE R16, R0, 0x2, R6 ;  /* 0x0000000200107825 */ /* 0x000fe200078e0206 */
[----:B--2---:R0:W-:Y:S01]  /*187e0*/  @P4 STG.E.U16 desc[UR10][R24.64], R14 ;  /* 0x0000000e18004986 */ /* 0x0041e2000c10150a */
[----:B------:R-:W-:Y:S01]  /*187f0*/  ISETP.LT.AND P4, PT, R15, UR4, !P1 ;  /* 0x000000040f007c0c */ /* 0x000fe2000cf81270 */
[----:B------:R-:W-:Y:S01]  /*18800*/  ULDC UR4, c[0x0][0x22c] ;  /* 0x00008b0000047ab9 */ /* 0x000fe20000000800 */
[----:B------:R-:W-:Y:S02]  /*18810*/  PRMT R3, R19, 0x7632, R3 ;  /* 0x0000763213037816 */ /* 0x000fe40000000003 */
[----:B------:R-:W-:-:S02]  /*18820*/  ISETP.LT.AND P6, PT, R11, UR12, !P1 ;  /* 0x0000000c0b007c0c */ /* 0x000fc4000cfc1270 */
[----:B---3--:R-:W-:Y:S01]  /*18830*/  PRMT R13, R14, 0x7632, R13 ;  /* 0x000076320e0d7816 */ /* 0x008fe2000000000d */
[----:B0-----:R-:W-:Y:S01]  /*18840*/  VIADD R14, R10, 0x7 ;  /* 0x000000070a0e7836 */ /* 0x001fe20000000000 */
[----:B------:R-:W-:-:S03]  /*18850*/  ULDC UR12, c[0x0][0x228] ;  /* 0x00008a00000c7ab9 */ /* 0x000fc60000000800 */
[----:B------:R-:W-:Y:S01]  /*18860*/  @P3 STG.E.U16 desc[UR10][R26.64], R13 ;  /* 0x0000000d1a003986 */ /* 0x000fe2000c10150a */
[----:B------:R-:W-:Y:S01]  /*18870*/  ISETP.LT.AND P3, PT, R2, UR6, !P1 ;  /* 0x0000000602007c0c */ /* 0x000fe2000cf61270 */
[----:B------:R-:W-:Y:S02]  /*18880*/  IMAD.WIDE R28, R0, 0x2, R4 ;  /* 0x00000002001c7825 */ /* 0x000fe400078e0204 */
[----:B------:R0:W-:Y:S01]  /*18890*/  @P5 STG.E.U16 desc[UR10][R16.64], R19 ;  /* 0x0000001310005986 */ /* 0x0001e2000c10150a */
[----:B------:R-:W-:Y:S01]  /*188a0*/  ISETP.GE.AND P1, PT, R14, UR4, PT ;  /* 0x000000040e007c0c */ /* 0x000fe2000bf26270 */
[----:B------:R-:W-:Y:S01]  /*188b0*/  ULDC UR4, c[0x0][0x228] ;  /* 0x00008a0000047ab9 */ /* 0x000fe20000000800 */
[C---:B------:R-:W-:Y:S01]  /*188c0*/  IMAD.WIDE R24, R0.reuse, 0x2, R22 ;  /* 0x0000000200187825 */ /* 0x040fe200078e0216 */
[----:B------:R-:W-:Y:S01]  /*188d0*/  ULDC UR6, c[0x0][0x228] ;  /* 0x00008a0000067ab9 */ /* 0x000fe20000000800 */
[----:B0-----:R-:W2:Y:S04]  /*188e0*/  LDL.LU R19, [R1+0xdc] ;  /* 0x0000dc0001137983 */ /* 0x001ea80000300800 */
[----:B------:R-:W3:Y:S04]  /*188f0*/  LDL.LU R13, [R1+0xcc] ;  /* 0x0000cc00010d7983 */ /* 0x000ee80000300800 */
[----:B------:R-:W3:Y:S01]  /*18900*/  LDL.LU R14, [R1+0xb5c] ;  /* 0x000b5c00010e7983 */ /* 0x000ee20000300800 */
[----:B------:R-:W-:Y:S01]  /*18910*/  IMAD.WIDE R16, R0, 0x2, R20 ;  /* 0x0000000200107825 */ /* 0x000fe200078e0214 */
[----:B------:R-:W-:Y:S01]  /*18920*/  ISETP.LT.AND P5, PT, R8, UR8, !P2 ;  /* 0x0000000808007c0c */ /* 0x000fe2000d7a1270 */
[----:B------:R-:W-:Y:S01]  /*18930*/  ULDC UR8, c[0x0][0x228] ;  /* 0x00008a0000087ab9 */ /* 0x000fe20000000800 */
[----:B------:R0:W-:Y:S01]  /*18940*/  @P6 STG.E.U16 desc[UR10][R28.64], R3 ;  /* 0x000000031c006986 */ /* 0x0001e2000c10150a */
[----:B------:R-:W-:Y:S01]  /*18950*/  ISETP.LT.AND P6, PT, R11, UR12, !P2 ;  /* 0x0000000c0b007c0c */ /* 0x000fe2000d7c1270 */
[----:B------:R-:W-:-:S02]  /*18960*/  ULDC UR12, c[0x0][0x228] ;  /* 0x00008a00000c7ab9 */ /* 0x000fc40000000800 */
[----:B----4-:R1:W-:Y:S01]  /*18970*/  @P4 STG.E.U16 desc[UR10][R16.64], R18 ;  /* 0x0000001210004986 */ /* 0x0103e2000c10150a */
[----:B------:R-:W-:Y:S01]  /*18980*/  ISETP.LT.AND P4, PT, R15, UR4, !P2 ;  /* 0x000000040f007c0c */ /* 0x000fe2000d781270 */
[----:B------:R-:W-:Y:S01]  /*18990*/  ULDC UR4, c[0x0][0x22c] ;  /* 0x00008b0000047ab9 */ /* 0x000fe20000000800 */
[----:B------:R-:W-:Y:S01]  /*189a0*/  PRMT R12, R18, 0x7632, R12 ;  /* 0x00007632120c7816 */ /* 0x000fe2000000000c */
[----:B0-----:R-:W-:Y:S01]  /*189b0*/  VIADD R3, R0, UR26 ;  /* 0x0000001a00037c36 */ /* 0x001fe20008000000 */
[----:B------:R-:W-:-:S03]  /*189c0*/  PRMT R0, R9, 0x7632, R0 ;  /* 0x0000763209007816 */ /* 0x000fc60000000000 */
[C---:B------:R-:W-:Y:S01]  /*189d0*/  IMAD.WIDE R26, R3.reuse, 0x2, R6 ;  /* 0x00000002031a7825 */ /* 0x040fe200078e0206 */
[----:B------:R0:W-:Y:S03]  /*189e0*/  @P3 STG.E.U16 desc[UR10][R24.64], R12 ;  /* 0x0000000c18003986 */ /* 0x0001e6000c10150a */
[C---:B------:R-:W-:Y:S01]  /*189f0*/  IMAD.WIDE R28, R3.reuse, 0x2, R4 ;  /* 0x00000002031c7825 */ /* 0x040fe200078e0204 */
[----:B------:R4:W-:Y:S03]  /*18a00*/  @P5 STG.E.U16 desc[UR10][R26.64], R9 ;  /* 0x000000091a005986 */ /* 0x0009e6000c10150a */
[----:B-1----:R-:W-:Y:S01]  /*18a10*/  IMAD.WIDE R16, R3, 0x2, R20 ;  /* 0x0000000203107825 */ /* 0x002fe200078e0214 */
[----:B------:R-:W-:Y:S04]  /*18a20*/  @P6 STG.E.U16 desc[UR10][R28.64], R0 ;  /* 0x000000001c006986 */ /* 0x000fe8000c10150a */
[----:B0-----:R-:W3:Y:S04]  /*18a30*/  LDL.LU R12, [R1+0xb58] ;  /* 0x000b5800010c7983 */ /* 0x001ee80000300800 */
[----:B----4-:R-:W4:Y:S04]  /*18a40*/  LDL.LU R9, [R1+0x30] ;  /* 0x0000300001097983 */ /* 0x010f280000300800 */
[----:B--2---:R0:W-:Y:S01]  /*18a50*/  @P4 STG.E.U16 desc[UR10][R16.64], R19 ;  /* 0x0000001310004986 */ /* 0x0041e2000c10150a */
[----:B---3--:R-:W-:-:S03]  /*18a60*/  PRMT R14, R19, 0x7632, R14 ;  /* 0x00007632130e7816 */ /* 0x008fc6000000000e */
[----:B0-----:R-:W2:Y:S01]  /*18a70*/  LDL.LU R19, [R1+0xb54] ;  /* 0x000b540001137983 */ /* 0x001ea20000300800 */
[----:B------:R-:W-:Y:S02]  /*18a80*/  ISETP.LT.AND P3, PT, R2, UR6, !P2 ;  /* 0x0000000602007c0c */ /* 0x000fe4000d761270 */
[----:B------:R-:W-:Y:S01]  /*18a90*/  ISETP.LT.AND P5, PT, R8, UR8, !P1 ;  /* 0x0000000808007c0c */ /* 0x000fe2000cfa1270 */
[C---:B------:R-:W-:Y:S02]  /*18aa0*/  VIADD R0, R3.reuse, UR26 ;  /* 0x0000001a03007c36 */ /* 0x040fe40008000000 */
[----:B------:R-:W-:Y:S02]  /*18ab0*/  VIADD R18, R10, 0x8 ;  /* 0x000000080a127836 */ /* 0x000fe40000000000 */
[----:B------:R-:W-:Y:S01]  /*18ac0*/  IMAD.WIDE R24, R3, 0x2, R22 ;  /* 0x0000000203187825 */ /* 0x000fe200078e0216 */
[----:B------:R-:W-:Y:S01]  /*18ad0*/  ISETP.LT.AND P6, PT, R11, UR12, !P1 ;  /* 0x0000000c0b007c0c */ /* 0x000fe2000cfc1270 */
[----:B------:R-:W-:Y:S01]  /*18ae0*/  ULDC UR6, c[0x0][0x228] ;  /* 0x00008a0000067ab9 */ /* 0x000fe20000000800 */
[----:B------:R-:W-:Y:S01]  /*18af0*/  ULDC UR8, c[0x0][0x228] ;  /* 0x00008a0000087ab9 */ /* 0x000fe20000000800 */
[----:B------:R-:W-:Y:S01]  /*18b00*/  IMAD.WIDE R26, R0, 0x2, R6 ;  /* 0x00000002001a7825 */ /* 0x000fe200078e0206 */
[----:B------:R-:W-:Y:S01]  /*18b10*/  ISETP.GE.AND P2, PT, R18, UR4, PT ;  /* 0x0000000412007c0c */ /* 0x000fe2000bf46270 */
[----:B------:R-:W-:Y:S01]  /*18b20*/  ULDC UR4, c[0x0][0x228] ;  /* 0x00008a0000047ab9 */ /* 0x000fe20000000800 */
[----:B------:R-:W-:Y:S01]  /*18b30*/  @P3 STG.E.U16 desc[UR10][R24.64], R14 ;  /* 0x0000000e18003986 */ /* 0x000fe2000c10150a */
[----:B------:R-:W-:Y:S01]  /*18b40*/  PRMT R3, R13, 0x7632, R3 ;  /* 0x000076320d037816 */ /* 0x000fe20000000003 */
[----:B------:R-:W-:Y:S01]  /*18b50*/  IMAD.WIDE R28, R0, 0x2, R4 ;  /* 0x00000002001c7825 */ /* 0x000fe200078e0204 */
[----:B------:R-:W-:Y:S01]  /*18b60*/  ISETP.LT.AND P4, PT, R15, UR4, !P1 ;  /* 0x000000040f007c0c */ /* 0x000fe2000cf81270 */
[----:B------:R0:W-:Y:S01]  /*18b70*/  @P5 STG.E.U16 desc[UR10][R26.64], R13 ;  /* 0x0000000d1a005986 */ /* 0x0001e2000c10150a */
[----:B------:R-:W-:Y:S01]  /*18b80*/  ISETP.LT.AND P3, PT, R2, UR6, !P1 ;  /* 0x0000000602007c0c */ /* 0x000fe2000cf61270 */
[C---:B------:R-:W-:Y:S01]  /*18b90*/  IMAD.WIDE R16, R0.reuse, 0x2, R20 ;  /* 0x0000000200107825 */ /* 0x040fe200078e0214 */
[----:B------:R-:W-:Y:S01]  /*18ba0*/  ULDC UR12, c[0x0][0x228] ;  /* 0x00008a00000c7ab9 */ /* 0x000fe20000000800 */
[----:B------:R-:W-:Y:S01]  /*18bb0*/  ULDC UR4, c[0x0][0x22c] ;  /* 0x00008b0000047ab9 */ /* 0x000fe20000000800 */
[----:B0-----:R-:W3:Y:S01]  /*18bc0*/  LDL.LU R13, [R1+0x20] ;  /* 0x00002000010d7983 */ /* 0x001ee20000300800 */
[----:B------:R-:W-:Y:S01]  /*18bd0*/  IMAD.WIDE R24, R0, 0x2, R22 ;  /* 0x0000000200187825 */ /* 0x000fe200078e0216 */
[----:B--2---:R-:W-:-:S02]  /*18be0*/  PRMT R12, R19, 0x7632, R12 ;  /* 0x00007632130c7816 */ /* 0x004fc4000000000c */
[----:B------:R-:W-:Y:S01]  /*18bf0*/  @P6 STG.E.U16 desc[UR10][R28.64], R3 ;  /* 0x000000031c006986 */ /* 0x000fe2000c10150a */
[----:B------:R-:W-:Y:S01]  /*18c00*/  ISETP.LT.AND P5, PT, R8, UR8, !P2 ;  /* 0x0000000808007c0c */ /* 0x000fe2000d7a1270 */
[----:B------:R-:W-:Y:S01]  /*18c10*/  VIADD R18, R10, 0x9 ;  /* 0x000000090a127836 */ /* 0x000fe20000000000 */
[----:B------:R-:W-:Y:S01]  /*18c20*/  ULDC UR6, c[0x0][0x228] ;  /* 0x00008a0000067ab9 */ /* 0x000fe20000000800 */
[----:B------:R-:W2:Y:S01]  /*18c30*/  LDL.LU R14, [R1+0x10] ;  /* 0x00001000010e7983 */ /* 0x000ea20000300800 */
[----:B------:R-:W-:Y:S01]  /*18c40*/  ISETP.LT.AND P6, PT, R11, UR12, !P2 ;  /* 0x0000000c0b007c0c */ /* 0x000fe2000d7c1270 */
[----:B------:R-:W-:Y:S02]  /*18c50*/  ULDC UR8, c[0x0][0x228] ;  /* 0x00008a0000087ab9 */ /* 0x000fe40000000800 */
[----:B------:R-:W-:Y:S01]  /*18c60*/  @P4 STG.E.U16 desc[UR10][R16.64], R19 ;  /* 0x0000001310004986 */ /* 0x000fe2000c10150a */
[----:B------:R-:W-:Y:S01]  /*18c70*/  ISETP.GE.AND P1, PT, R18, UR4, PT ;  /* 0x0000000412007c0c */ /* 0x000fe2000bf26270 */
[----:B------:R-:W-:Y:S01]  /*18c80*/  ULDC UR4, c[0x0][0x228] ;  /* 0x00008a0000047ab9 */ /* 0x000fe20000000800 */
[----:B------:R-:W-:Y:S01]  /*18c90*/  ULDC UR12, c[0x0][0x228] ;  /* 0x00008a00000c7ab9 */ /* 0x000fe20000000800 */
[----:B------:R0:W-:Y:S04]  /*18ca0*/  @P3 STG.E.U16 desc[UR10][R24.64], R12 ;  /* 0x0000000c18003986 */ /* 0x0001e8000c10150a */
[----:B0-----:R-:W2:Y:S01]  /*18cb0*/  LDL.LU R12, [R1+0xb50] ;  /* 0x000b5000010c7983 */ /* 0x001ea20000300800 */
[----:B------:R-:W-:Y:S01]  /*18cc0*/  VIADD R3, R0, UR26 ;  /* 0x0000001a00037c36 */ /* 0x000fe20008000000 */
[----:B----4-:R-:W-:-:S02]  /*18cd0*/  PRMT R0, R9, 0x7632, R0 ;  /* 0x0000763209007816 */ /* 0x010fc40000000000 */
[----:B------:R-:W-:Y:S01]  /*18ce0*/  ISETP.LT.AND P4, PT, R15, UR4, !P2 ;  /* 0x000000040f007c0c */ /* 0x000fe2000d781270 */
[C---:B------:R-:W-:Y:S01]  /*18cf0*/  IMAD.WIDE R26, R3.reuse, 0x2, R6 ;  /* 0x00000002031a7825 */ /* 0x040fe200078e0206 */
[----:B------:R-:W-:Y:S01]  /*18d00*/  ISETP.LT.AND P3, PT, R2, UR6, !P2 ;  /* 0x0000000602007c0c */ /* 0x000fe2000d761270 */
[----:B------:R-:W-:Y:S01]  /*18d10*/  ULDC UR4, c[0x0][0x22c] ;  /* 0x00008b0000047ab9 */ /* 0x000fe20000000800 */
[----:B------:R-:W-:Y:S01]  /*18d20*/  ULDC UR6, c[0x0][0x228] ;  /* 0x00008a0000067ab9 */ /* 0x000fe20000000800 */
[C---:B------:R-:W-:Y:S01]  /*18d30*/  IMAD.WIDE R28, R3.reuse, 0x2, R4 ;  /* 0x00000002031c7825 */ /* 0x040fe200078e0204 */
[----:B------:R0:W-:Y:S04]  /*18d40*/  @P5 STG.E.U16 desc[UR10][R26.64], R9 ;  /* 0x000000091a005986 */ /* 0x0001e8000c10150a */
[----:B------:R1:W-:Y:S01]  /*18d50*/  @P6 STG.E.U16 desc[UR10][R28.64], R0 ;  /* 0x000000001c006986 */ /* 0x0003e2000c10150a */
[----:B------:R-:W-:Y:S01]  /*18d60*/  IMAD.WIDE R16, R3, 0x2, R20 ;  /* 0x0000000203107825 */ /* 0x000fe200078e0214 */
[----:B------:R-:W-:Y:S01]  /*18d70*/  ISETP.LT.AND P5, PT, R8, UR8, !P1 ;  /* 0x0000000808007c0c */ /* 0x000fe2000cfa1270 */
[----:B------:R-:W-:-:S02]  /*18d80*/  ULDC UR8, c[0x0][0x228] ;  /* 0x00008a0000087ab9 */ /* 0x000fc40000000800 */
[----:B------:R-:W-:Y:S01]  /*18d90*/  IMAD.WIDE R18, R3, 0x2, R22 ;  /* 0x0000000203127825 */ /* 0x000fe200078e0216 */
[----:B0-----:R-:W4:Y:S03]  /*18da0*/  LDL.LU R9, [R1+0x34] ;  /* 0x0000340001097983 */ /* 0x001f260000300800 */
[----:B-1----:R-:W-:Y:S01]  /*18db0*/  VIADD R28, R10, 0xa ;  /* 0x0000000a0a1c7836 */ /* 0x002fe20000000000 */
[----:B---3--:R-:W-:Y:S01]  /*18dc0*/  PRMT R29, R13, 0x7632, R29 ;  /* 0x000076320d1d7816 */ /* 0x008fe2000000001d */
[----:B------:R0:W-:Y:S01]  /*18dd0*/  @P4 STG.E.U16 desc[UR10][R16.64], R13 ;  /* 0x0000000d10004986 */ /* 0x0001e2000c10150a */
[----:B------:R-:W-:Y:S01]  /*18de0*/  ISETP.LT.AND P6, PT, R11, UR12, !P1 ;  /* 0x0000000c0b007c0c */ /* 0x000fe2000cfc1270 */
[----:B------:R-:W-:Y:S01]  /*18df0*/  VIADD R0, R3, UR26 ;  /* 0x0000001a03007c36 */ /* 0x000fe20008000000 */
[----:B------:R-:W-:Y:S01]  /*18e00*/  ISETP.GE.AND P2, PT, R28, UR4, PT ;  /* 0x000000041c007c0c */ /* 0x000fe2000bf46270 */
[----:B------:R-:W-:Y:S01]  /*18e10*/  ULDC UR4, c[0x0][0x228] ;  /* 0x00008a0000047ab9 */ /* 0x000fe20000000800 */
[----:B------:R1:W-:Y:S01]  /*18e20*/  @P3 STG.E.U16 desc[UR10][R18.64], R29 ;  /* 0x0000001d12003986 */ /* 0x0003e2000c10150a */
[----:B------:R-:W-:Y:S01]  /*18e30*/  ISETP.LT.AND P4, PT, R15, UR4, !P1 ;  /* 0x000000040f007c0c */ /* 0x000fe2000cf81270 */
[----:B------:R-:W-:Y:S01]  /*18e40*/  IMAD.WIDE R24, R0, 0x2, R6 ;  /* 0x0000000200187825 */ /* 0x000fe200078e0206 */
[----:B------:R-:W-:Y:S01]  /*18e50*/  ISETP.LT.AND P3, PT, R2, UR6, !P1 ;  /* 0x0000000602007c0c */ /* 0x000fe2000cf61270 */
[----:B------:R-:W-:Y:S01]  /*18e60*/  ULDC UR12, c[0x0][0x228] ;  /* 0x00008a00000c7ab9 */ /* 0x000fe20000000800 */
[----:B------:R-:W-:Y:S01]  /*18e70*/  ULDC UR4, c[0x0][0x22c] ;  /* 0x00008b0000047ab9 */ /* 0x000fe20000000800 */
[----:B------:R-:W-:Y:S01]  /*18e80*/  IMAD.WIDE R26, R0, 0x2, R4 ;  /* 0x00000002001a7825 */ /* 0x000fe200078e0204 */
[----:B0-----:R-:W3:Y:S01]  /*18e90*/  LDL.LU R13, [R1+0xb4c] ;  /* 0x000b4c00010d7983 */ /* 0x001ee20000300800 */
[----:B------:R-:W-:-:S02]  /*18ea0*/  ULDC UR6, c[0x0][0x228] ;  /* 0x00008a0000067ab9 */ /* 0x000fc40000000800 */
[----:B------:R-:W-:-:S04]  /*18eb0*/  IMAD.WIDE R16, R0, 0x2, R20 ;  /* 0x0000000200107825 */ /* 0x000fc800078e0214 */
[----:B-1----:R-:W-:Y:S01]  /*18ec0*/  IMAD.WIDE R18, R0, 0x2, R22 ;  /* 0x0000000200127825 */ /* 0x002fe200078e0216 */
[----:B--2---:R-:W-:Y:S01]  /*18ed0*/  PRMT R3, R14, 0x7632, R3 ;  /* 0x000076320e037816 */ /* 0x004fe20000000003 */
[----:B------:R0:W-:Y:S01]  /*18ee0*/  @P5 STG.E.U16 desc[UR10][R24.64], R14 ;  /* 0x0000000e18005986 */ /* 0x0001e2000c10150a */
[----:B------:R-:W-:Y:S01]  /*18ef0*/  ISETP.LT.AND P5, PT, R8, UR8, !P2 ;  /* 0x0000000808007c0c */ /* 0x000fe2000d7a1270 */
[----:B------:R-:W-:Y:S01]  /*18f00*/  VIADD R28, R10, 0xb ;  /* 0x0000000b0a1c7836 */ /* 0x000fe20000000000 */
[----:B------:R-:W-:Y:S01]  /*18f10*/  ULDC UR8, c[0x0][0x228] ;  /* 0x00008a0000087ab9 */ /* 0x000fe20000000800 */
[----:B------:R-:W-:Y:S04]  /*18f20*/  @P6 STG.E.U16 desc[UR10][R26.64], R3 ;  /* 0x000000031a006986 */ /* 0x000fe8000c10150a */
[----:B------:R-:W2:Y:S04]  /*18f30*/  LDL.LU R8, [R1+0x24] ;  /* 0x0000240001087983 */ /* 0x000ea80000300800 */
[----:B0-----:R-:W3:Y:S01]  /*18f40*/  LDL.LU R14, [R1+0x14] ;  /* 0x00001400010e7983 */ /* 0x001ee20000300800 */
[----:B------:R-:W-:-:S03]  /*18f50*/  PRMT R29, R12, 0x7632, R29 ;  /* 0x000076320c1d7816 */ /* 0x000fc6000000001d */
[----:B------:R-:W-:Y:S04]  /*18f60*/  @P4 STG.E.U16 desc[UR10][R16.64], R12 ;  /* 0x0000000c10004986 */ /* 0x000fe8000c10150a */
[----:B------:R0:W-:Y:S04]  /*18f70*/  @P3 STG.E.U16 desc[UR10][R18.64], R29 ;  /* 0x0000001d12003986 */ /* 0x0001e8000c10150a */
[----:B0-----:R-:W3:Y:S01]  /*18f80*/  LDL.LU R29, [R1+0xa8c] ;  /* 0x000a8c00011d7983 */ /* 0x001ee20000300800 */
[----:B------:R-:W-:Y:S01]  /*18f90*/  ISETP.LT.AND P6, PT, R11, UR12, !P2 ;  /* 0x0000000c0b007c0c */ /* 0x000fe2000d7c1270 */
[----:B------:R-:W-:Y:S01]  /*18fa0*/  VIADD R3, R0, UR26 ;  /* 0x0000001a00037c36 */ /* 0x000fe20008000000 */
[----:B------:R-:W-:Y:S01]  /*18fb0*/  ISETP.GE.AND P1, PT, R28, UR4, PT ;  /* 0x000000041c007c0c */ /* 0x000fe2000bf26270 */
[----:B------:R-:W-:Y:S01]  /*18fc0*/  ULDC UR4, c[0x0][0x228] ;  /* 0x00008a0000047ab9 */ /* 0x000fe20000000800 */
[----:B------:R-:W-:Y:S01]  /*18fd0*/  ISETP.LT.AND P3, PT, R2, UR6, !P2 ;  /* 0x0000000602007c0c */ /* 0x000fe2000d761270 */
[----:B------:R-:W-:Y:S01]  /*18fe0*/  IMAD.WIDE R24, R3, 0x2, R6 ;  /* 0x0000000203187825 */ /* 0x000fe200078e0206 */
[----:B----4-:R-:W-:Y:S01]  /*18ff0*/  PRMT R0, R9, 0x7632, R0 ;  /* 0x0000763209007816 */ /* 0x010fe20000000000 */
[----:B------:R-:W-:Y:S01]  /*19000*/  ULDC UR12, c[0x0][0x228] ;  /* 0x00008a00000c7ab9 */ /* 0x000fe20000000800 */
[----:B------:R-:W-:Y:S01]  /*19010*/  ISETP.LT.AND P4, PT, R15, UR4, !P2 ;  /* 0x000000040f007c0c */ /* 0x000fe2000d781270 */
[----:B------:R-:W-:Y:S01]  /*19020*/  IMAD.WIDE R26, R3, 0x2, R4 ;  /* 0x00000002031a7825 */ /* 0x000fe200078e0204 */
[----:B------:R0:W-:Y:S01]  /*19030*/  @P5 STG.E.U16 desc[UR10][R24.64], R9 ;  /* 0x0000000918005986 */ /* 0x0001e2000c10150a */
[----:B------:R-:W-:Y:S01]  /*19040*/  ULDC UR4, c[0x0][0x22c] ;  /* 0x00008b0000047ab9 */ /* 0x000fe20000000800 */
[----:B------:R-:W-:-:S02]  /*19050*/  ULDC UR6, c[0x0][0x228] ;  /* 0x00008a0000067ab9 */ /* 0x000fc40000000800 */
[----:B------:R1:W-:Y:S01]  /*19060*/  @P6 STG.E.U16 desc[UR10][R26.64], R0 ;  /* 0x000000001a006986 */ /* 0x0003e2000c10150a */
[----:B------:R-:W-:-:S04]  /*19070*/  IMAD.WIDE R16, R3, 0x2, R20 ;  /* 0x0000000203107825 */ /* 0x000fc800078e0214 */
[C---:B------:R-:W-:Y:S01]  /*19080*/  IMAD.WIDE R18, R3.reuse, 0x2, R22 ;  /* 0x0000000203127825 */ /* 0x040fe200078e0216 */
[----:B0-----:R-:W4:Y:S03]  /*19090*/  LDL.LU R9, [R1+0x38] ;  /* 0x0000380001097983 */ /* 0x001f260000300800 */
[----:B-1----:R-:W-:-:S04]  /*190a0*/  VIADD R0, R3, UR26 ;  /* 0x0000001a03007c36 */ /* 0x002fc80008000000 */
[----:B------:R-:W-:Y:S01]  /*190b0*/  IMAD.WIDE R24, R0, 0x2, R6 ;  /* 0x0000000200187825 */ /* 0x000fe200078e0206 */
[----:B--2---:R-:W-:Y:S01]  /*190c0*/  PRMT R28, R8, 0x7632, R28 ;  /* 0x00007632081c7816 */ /* 0x004fe2000000001c */
[----:B------:R0:W-:Y:S01]  /*190d0*/  @P4 STG.E.U16 desc[UR10][R16.64], R8 ;  /* 0x0000000810004986 */ /* 0x0001e2000c10150a */
[----:B---3--:R-:W-:-:S03]  /*190e0*/  PRMT R3, R14, 0x7632, R3 ;  /* 0x000076320e037816 */ /* 0x008fc60000000003 */
[----:B------:R1:W-:Y:S01]  /*190f0*/  @P3 STG.E.U16 desc[UR10][R18.64], R28 ;  /* 0x0000001c12003986 */ /* 0x0003e2000c10150a */
[----:B------:R-:W-:Y:S01]  /*19100*/  ISETP.LT.AND P5, PT, R29, UR8, !P1 ;  /* 0x000000081d007c0c */ /* 0x000fe2000cfa1270 */
[----:B------:R-:W-:Y:S01]  /*19110*/  VIADD R12, R10, 0xc ;  /* 0x0000000c0a0c7836 */ /* 0x000fe20000000000 */
[----:B------:R-:W-:Y:S01]  /*19120*/  ISETP.LT.AND P6, PT, R11, UR12, !P1 ;  /* 0x0000000c0b007c0c */ /* 0x000fe2000cfc1270 */
[----:B------:R-:W-:Y:S01]  /*19130*/  IMAD.WIDE R26, R0, 0x2, R4 ;  /* 0x00000002001a7825 */ /* 0x000fe200078e0204 */
[----:B------:R-:W-:Y:S01]  /*19140*/  ISETP.LT.AND P3, PT, R2, UR6, !P1 ;  /* 0x0000000602007c0c */ /* 0x000fe2000cf61270 */
[----:B------:R-:W-:-:S08]  /*19150*/  ULDC UR8, c[0x0][0x228] ;  /* 0x00008a0000087ab9 */ /* 0x000fd00000000800 */
[----:B------:R2:W-:Y:S01]  /*19160*/  @P5 STG.E.U16 desc[UR10][R24.64], R14 ;  /* 0x0000000e18005986 */ /* 0x0005e2000c10150a */
[----:B------:R-:W-:Y:S01]  /*19170*/  ISETP.GE.AND P2, PT, R12, UR4, PT ;  /* 0x000000040c007c0c */ /* 0x000fe2000bf46270 */
[----:B------:R-:W-:Y:S01]  /*19180*/  ULDC UR4, c[0x0][0x228] ;  /* 0x00008a0000047ab9 */ /* 0x000fe20000000800 */
[C---:B0-----:R-:W-:Y:S01]  /*19190*/  IMAD.WIDE R16, R0.reuse, 0x2, R20 ;  /* 0x0000000200107825 */ /* 0x041fe200078e0214 */
[----:B-1----:R-:W-:Y:S01]  /*191a0*/  PRMT R28, R13, 0x7632, R28 ;  /* 0x000076320d1c7816 */ /* 0x002fe2000000001c */
[----:B------:R-:W-:Y:S01]  /*191b0*/  ULDC UR12, c[0x0][0x228] ;  /* 0x00008a00000c7ab9 */ /* 0x000fe20000000800 */
[----:B------:R-:W-:Y:S01]  /*191c0*/  ULDC UR6, c[0x0][0x228] ;  /* 0x00008a0000067ab9 */ /* 0x000fe20000000800 */
[----:B--2---:R-:W2:Y:S04]  /*191d0*/  LDL.LU R14, [R1+0x28] ;  /* 0x00002800010e7983 */ /* 0x004ea80000300800 */
[----:B------:R-:W3:Y:S01]  /*191e0*/  LDL.LU R8, [R1+0x18] ;  /* 0x0000180001087983 */ /* 0x000ee20000300800 */
[----:B------:R-:W-:Y:S01]  /*191f0*/  ISETP.LT.AND P4, PT, R15, UR4, !P1 ;  /* 0x000000040f007c0c */ /* 0x000fe2000cf81270 */
[----:B------:R-:W-:Y:S01]  /*19200*/  IMAD.WIDE R18, R0, 0x2, R22 ;  /* 0x0000000200127825 */ /* 0x000fe200078e0216 */
[----:B------:R-:W-:Y:S01]  /*19210*/  ULDC UR4, c[0x0][0x22c] ;  /* 0x00008b0000047ab9 */ /* 0x000fe20000000800 */
[----:B------:R0:W-:Y:S02]  /*19220*/  @P6 STG.E.U16 desc[UR10][R26.64], R3 ;  /* 0x000000031a006986 */ /* 0x0001e4000c10150a */
[----:B------:R-:W-:-:S02]  /*19230*/  VIADD R12, R10, 0xd ;  /* 0x0000000d0a0c7836 */ /* 0x000fc40000000000 */
[----:B------:R-:W3:Y:S01]  /*19240*/  LDL.LU R10, [R1+0xb48] ;  /* 0x000b4800010a7983 */ /* 0x000ee20000300800 */
[----:B------:R-:W-:Y:S01]  /*19250*/  ISETP.LT.AND P5, PT, R29, UR8, !P2 ;  /* 0x000000081d007c0c */ /* 0x000fe2000d7a1270 */
[----:B------:R-:W-:Y:S01]  /*19260*/  ULDC UR8, c[0x0][0x228] ;  /* 0x00008a0000087ab9 */ /* 0x000fe20000000800 */
[----:B------:R-:W-:Y:S01]  /*19270*/  ISETP.GE.AND P1, PT, R12, UR4, PT ;  /* 0x000000040c007c0c */ /* 0x000fe2000bf26270 */
[----:B------:R-:W-:Y:S02]  /*19280*/  ULDC UR4, c[0x0][0x228] ;  /* 0x00008a0000047ab9 */ /* 0x000fe40000000800 */
[----:B------:R-:W-:Y:S01]  /*19290*/  @P4 STG.E.U16 desc[UR10][R16.64], R13 ;  /* 0x0000000d10004986 */ /* 0x000fe2000c10150a */
[----:B------:R-:W-:Y:S01]  /*192a0*/  ISETP.LT.AND P6, PT, R11, UR12, !P2 ;  /* 0x0000000c0b007c0c */ /* 0x000fe2000d7c1270 */
[----:B0-----:R-:W-:Y:S02]  /*192b0*/  VIADD R3, R0, UR26 ;  /* 0x0000001a00037c36 */ /* 0x001fe40008000000 */
[----:B------:R0:W-:Y:S01]  /*192c0*/  @P3 STG.E.U16 desc[UR10][R18.64], R28 ;  /* 0x0000001c12003986 */ /* 0x0001e2000c10150a */
[----:B------:R-:W-:Y:S01]  /*192d0*/  ISETP.LT.AND P4, PT, R15, UR4, !P2 ;  /* 0x000000040f007c0c */ /* 0x000fe2000d781270 */
[C---:B------:R-:W-:Y:S01]  /*192e0*/  IMAD.WIDE R24, R3.reuse, 0x2, R6 ;  /* 0x0000000203187825 */ /* 0x040fe200078e0206 */
[----:B------:R-:W-:Y:S01]  /*192f0*/  ULDC UR12, c[0x0][0x228] ;  /* 0x00008a00000c7ab9 */ /* 0x000fe20000000800 */
[----:B0-----:R-:W3:Y:S02]  /*19300*/  LDL R28, [R1+0xa88] ;  /* 0x000a8800011c7983 */ /* 0x001ee40000100800 */
[----:B------:R-:W-:Y:S01]  /*19310*/  IMAD.WIDE R26, R3, 0x2, R4 ;  /* 0x00000002031a7825 */ /* 0x000fe200078e0204 */
[----:B----4-:R-:W-:Y:S01]  /*19320*/  PRMT R0, R9, 0x7632, R0 ;  /* 0x0000763209007816 */ /* 0x010fe20000000000 */
[----:B------:R-:W-:-:S02]  /*19330*/  ULDC UR4, c[0x0][0x22c] ;  /* 0x00008b0000047ab9 */ /* 0x000fc40000000800 */
[C---:B------:R-:W-:Y:S01]  /*19340*/  IMAD.WIDE R12, R3.reuse, 0x2, R20 ;  /* 0x00000002030c7825 */ /* 0x040fe200078e0214 */
[----:B------:R0:W-:Y:S04]  /*19350*/  @P5 STG.E.U16 desc[UR10][R24.64], R9 ;  /* 0x0000000918005986 */ /* 0x0001e8000c10150a */
[----:B------:R1:W-:Y:S01]  /*19360*/  @P6 STG.E.U16 desc[UR10][R26.64], R0 ;  /* 0x000000001a006986 */ /* 0x0003e2000c10150a */
[----:B------:R-:W-:Y:S01]  /*19370*/  ISETP.LT.AND P3, PT, R2, UR6, !P2 ;  /* 0x0000000602007c0c */ /* 0x000fe2000d761270 */
[----:B------:R-:W-:Y:S01]  /*19380*/  IMAD.WIDE R16, R3, 0x2, R22 ;  /* 0x0000000203107825 */ /* 0x000fe200078e0216 */
[----:B------:R-:W-:Y:S01]  /*19390*/  ISETP.LT.AND P5, PT, R29, UR8, !P1 ;  /* 0x000000081d007c0c */ /* 0x000fe2000cfa1270 */
[----:B------:R-:W-:Y:S01]  /*193a0*/  ULDC UR6, c[0x0][0x228] ;  /* 0x00008a0000067ab9 */ /* 0x000fe20000000800 */
[----:B0-----:R-:W4:Y:S01]  /*193b0*/  LDL.LU R9, [R1+0x3c] ;  /* 0x00003c0001097983 */ /* 0x001f220000300800 */
[----:B-1----:R-:W-:Y:S01]  /*193c0*/  VIADD R0, R3, UR26 ;  /* 0x0000001a03007c36 */ /* 0x002fe20008000000 */
[----:B--2---:R-:W-:-:S02]  /*193d0*/  PRMT R27, R14, 0x7632, R27 ;  /* 0x000076320e1b7816 */ /* 0x004fc4000000001b */
[----:B------:R0:W-:Y:S01]  /*193e0*/  @P4 STG.E.U16 desc[UR10][R12.64], R14 ;  /* 0x0000000e0c004986 */ /* 0x0001e2000c10150a */
[----:B------:R-:W-:Y:S01]  /*193f0*/  ISETP.LT.AND P6, PT, R11, UR12, !P1 ;  /* 0x0000000c0b007c0c */ /* 0x000fe2000cfc1270 */
[----:B------:R-:W-:Y:S01]  /*19400*/  IMAD.WIDE R18, R0, 0x2, R6 ;  /* 0x0000000200127825 */ /* 0x000fe200078e0206 */
[----:B---3--:R-:W-:Y:S01]  /*19410*/  PRMT R3, R8, 0x7632, R3 ;  /* 0x0000763208037816 */ /* 0x008fe20000000003 */
[----:B------:R-:W-:Y:S01]  /*19420*/  ULDC UR8, c[0x0][0x228] ;  /* 0x00008a0000087ab9 */ /* 0x000fe20000000800 */
[----:B0-----:R-:W2:Y:S01]  /*19430*/  LDL.LU R14, [R1+0xb44] ;  /* 0x000b4400010e7983 */ /* 0x001ea20000300800 */
[----:B------:R-:W-:Y:S01]  /*19440*/  IMAD.WIDE R24, R0, 0x2, R4 ;  /* 0x0000000200187825 */ /* 0x000fe200078e0204 */
[----:B------:R-:W-:Y:S02]  /*19450*/  ULDC UR12, c[0x0][0x228] ;  /* 0x00008a00000c7ab9 */ /* 0x000fe40000000800 */
[----:B------:R-:W-:Y:S04]  /*19460*/  @P3 STG.E.U16 desc[UR10][R16.64], R27 ;  /* 0x0000001b10003986 */ /* 0x000fe8000c10150a */
[----:B------:R0:W-:Y:S04]  /*19470*/  @P5 STG.E.U16 desc[UR10][R18.64], R8 ;  /* 0x0000000812005986 */ /* 0x0001e8000c10150a */
[----:B0-----:R-:W3:Y:S01]  /*19480*/  LDL.LU R8, [R1+0x2c] ;  /* 0x00002c0001087983 */ /* 0x001ee20000300800 */
[----:B------:R-:W-:Y:S01]  /*19490*/  VIADD R26, R28, 0xe ;  /* 0x0000000e1c1a7836 */ /* 0x000fe20000000000 */
[----:B------:R-:W-:Y:S01]  /*194a0*/  ISETP.LT.AND P3, PT, R2, UR6, !P1 ;  /* 0x0000000602007c0c */ /* 0x000fe2000cf61270 */
[----:B------:R-:W-:Y:S01]  /*194b0*/  IMAD.WIDE R12, R0, 0x2, R20 ;  /* 0x00000002000c7825 */ /* 0x000fe200078e0214 */
[----:B------:R0:W-:Y:S01]  /*194c0*/  @P6 STG.E.U16 desc[UR10][R24.64], R3 ;  /* 0x0000000318006986 */ /* 0x0001e2000c10150a */
[----:B------:R-:W-:Y:S01]  /*194d0*/  ULDC UR6, c[0x0][0x228] ;  /* 0x00008a0000067ab9 */ /* 0x000fe20000000800 */
[----:B------:R-:W-:Y:S01]  /*194e0*/  ISETP.GE.AND P2, PT, R26, UR4, PT ;  /* 0x000000041a007c0c */ /* 0x000fe2000bf46270 */
[----:B------:R-:W-:-:S02]  /*194f0*/  ULDC UR4, c[0x0][0x228] ;  /* 0x00008a0000047ab9 */ /* 0x000fc40000000800 */
[----:B------:R-:W-:Y:S01]  /*19500*/  ISETP.LT.AND P4, PT, R15, UR4, !P1 ;  /* 0x000000040f007c0c */ /* 0x000fe2000cf81270 */
[----:B------:R-:W-:Y:S01]  /*19510*/  VIADD R26, R28, 0xf ;  /* 0x0000000f1c1a7836 */ /* 0x000fe20000000000 */
[----:B------:R-:W-:Y:S01]  /*19520*/  ISETP.LT.AND P5, PT, R29, UR8, !P2 ;  /* 0x000000081d007c0c */ /* 0x000fe2000d7a1270 */
[C---:B------:R-:W-:Y:S01]  /*19530*/  IMAD.WIDE R16, R0.reuse, 0x2, R22 ;  /* 0x0000000200107825 */ /* 0x040fe200078e0216 */
[----:B------:R-:W-:Y:S01]  /*19540*/  ISETP.LT.AND P6, PT, R11, UR12, !P2 ;  /* 0x0000000c0b007c0c */ /* 0x000fe2000d7c1270 */
[----:B------:R-:W-:Y:S01]  /*19550*/  ULDC UR4, c[0x0][0x22c] ;  /* 0x00008b0000047ab9 */ /* 0x000fe20000000800 */
[----:B------:R-:W-:Y:S01]  /*19560*/  ULDC UR8, c[0x0][0x228] ;  /* 0x00008a0000087ab9 */ /* 0x000fe20000000800 */
[----:B0-----:R-:W-:Y:S01]  /*19570*/  VIADD R3, R0, UR26 ;  /* 0x0000001a00037c36 */ /* 0x001fe20008000000 */
[----:B------:R-:W-:Y:S01]  /*19580*/  ISETP.GE.AND P1, PT, R26, UR4, PT ;  /* 0x000000041a007c0c */ /* 0x000fe2000bf26270 */
[----:B------:R-:W-:Y:S01]  /*19590*/  ULDC UR4, c[0x0][0x228] ;  /* 0x00008a0000047ab9 */ /* 0x000fe20000000800 */
[----:B----4-:R-:W-:Y:S01]  /*195a0*/  PRMT R27, R9, 0x7632, R27 ;  /* 0x00007632091b7816 */ /* 0x010fe2000000001b */
[----:B------:R-:W-:Y:S01]  /*195b0*/  IMAD.WIDE R18, R3, 0x2, R6 ;  /* 0x0000000203127825 */ /* 0x000fe200078e0206 */
[----:B------:R-:W-:-:S03]  /*195c0*/  ULDC UR12, c[0x0][0x228] ;  /* 0x00008a00000c7ab9 */ /* 0x000fc60000000800 */
[----:B------:R-:W-:Y:S01]  /*195d0*/  IMAD.WIDE R24, R3, 0x2, R4 ;  /* 0x0000000203187825 */ /* 0x000fe200078e0204 */
[----:B--2---:R-:W-:Y:S01]  /*195e0*/  PRMT R0, R14, 0x7632, R0 ;  /* 0x000076320e007816 */ /* 0x004fe20000000000 */
[----:B------:R0:W-:Y:S01]  /*195f0*/  @P4 STG.E.U16 desc[UR10][R12.64], R14 ;  /* 0x0000000e0c004986 */ /* 0x0001e2000c10150a */
[----:B------:R-:W-:Y:S01]  /*19600*/  ISETP.LT.AND P4, PT, R15, UR4, !P2 ;  /* 0x000000040f007c0c */ /* 0x000fe2000d781270 */
[----:B------:R-:W-:Y:S02]  /*19610*/  ULDC UR4, c[0x0][0x22c] ;  /* 0x00008b0000047ab9 */ /* 0x000fe40000000800 */
[----:B------:R-:W-:Y:S04]  /*19620*/  @P3 STG.E.U16 desc[UR10][R16.64], R0 ;  /* 0x0000000010003986 */ /* 0x000fe8000c10150a */
[----:B------:R1:W-:Y:S04]  /*19630*/  @P5 STG.E.U16 desc[UR10][R18.64], R9 ;  /* 0x0000000912005986 */ /* 0x0003e8000c10150a */
[----:B------:R2:W-:Y:S01]  /*19640*/  @P6 STG.E.U16 desc[UR10][R24.64], R27 ;  /* 0x0000001b18006986 */ /* 0x0005e2000c10150a */
[----:B0-----:R-:W-:-:S03]  /*19650*/  VIADD R14, R28, 0x10 ;  /* 0x000000101c0e7836 */ /* 0x001fc60000000000 */
[----:B-1----:R-:W4:Y:S04]  /*19660*/  LDL.LU R9, [R1+0xb40] ;  /* 0x000b400001097983 */ /* 0x002f280000300800 */
[----:B--2---:R-:W2:Y:S01]  /*19670*/  LDL.LU R27, [R1+0x1c] ;  /* 0x00001c00011b7983 */ /* 0x004ea20000300800 */
[C---:B------:R-:W-:Y:S01]  /*19680*/  IMAD.WIDE R12, R3.reuse, 0x2, R20 ;  /* 0x00000002030c7825 */ /* 0x040fe200078e0214 */
[----:B------:R-:W-:Y:S01]  /*19690*/  ISETP.LT.AND P3, PT, R2, UR6, !P2 ;  /* 0x0000000602007c0c */ /* 0x000fe2000d761270 */
[----:B------:R-:W-:Y:S01]  /*196a0*/  ULDC UR6, c[0x0][0x228] ;  /* 0x00008a0000067ab9 */ /* 0x000fe20000000800 */
[----:B------:R-:W-:Y:S01]  /*196b0*/  ISETP.GE.AND P2, PT, R14, UR4, PT ;  /* 0x000000040e007c0c */ /* 0x000fe2000bf46270 */
[C---:B------:R-:W-:Y:S01]  /*196c0*/  VIADD R0, R3.reuse, UR26 ;  /* 0x0000001a03007c36 */ /* 0x040fe20008000000 */
[----:B------:R-:W-:Y:S01]  /*196d0*/  ULDC UR4, c[0x0][0x228] ;  /* 0x00008a0000047ab9 */ /* 0x000fe20000000800 */
[----:B------:R-:W-:Y:S01]  /*196e0*/  IMAD.WIDE R16, R3, 0x2, R22 ;  /* 0x0000000203107825 */ /* 0x000fe200078e0216 */
[----:B---3--:R-:W-:Y:S01]  /*196f0*/  PRMT R3, R8, 0x7632, R3 ;  /* 0x0000763208037816 */ /* 0x008fe20000000003 */
[----:B------:R0:W-:Y:S01]  /*19700*/  @P4 STG.E.U16 desc[UR10][R12.64], R8 ;  /* 0x000000080c004986 */ /* 0x0001e2000c10150a */
[----:B------:R-:W-:-:S02]  /*19710*/  ISETP.LT.AND P4, PT, R15, UR4, !P1 ;  /* 0x000000040f007c0c */ /* 0x000fc4000cf81270 */
[----:B------:R-:W-:Y:S02]  /*19720*/  ISETP.LT.AND P5, PT, R29, UR8, !P1 ;  /* 0x000000081d007c0c */ /* 0x000fe4000cfa1270 */
[----:B------:R-:W-:Y:S01]  /*19730*/  ISETP.LT.AND P6, PT, R11, UR12, !P1 ;  /* 0x0000000c0b007c0c */ /* 0x000fe2000cfc1270 */
[----:B0-----:R-:W3:Y:S01]  /*19740*/  LDL.LU R8, [R1+0xb3c] ;  /* 0x000b3c0001087983 */ /* 0x001ee20000300800 */
[C---:B------:R-:W-:Y:S01]  /*19750*/  IMAD.WIDE R18, R0.reuse, 0x2, R6 ;  /* 0x0000000200127825 */ /* 0x040fe200078e0206 */
[----:B------:R-:W-:Y:S01]  /*19760*/  ULDC UR8, c[0x0][0x228] ;  /* 0x00008a0000087ab9 */ /* 0x000fe20000000800 */
[----:B------:R-:W-:Y:S01]  /*19770*/  ULDC UR12, c[0x0][0x228] ;  /* 0x00008a00000c7ab9 */ /* 0x000fe20000000800 */
[----:B------:R-:W4:Y:S01]  /*19780*/  LDL.LU R15, [R1+0xb38] ;  /* 0x000b3800010f7983 */ /* 0x000f220000300800 */
[----:B------:R-:W-:Y:S01]  /*19790*/  IMAD.WIDE R24, R0, 0x2, R4 ;  /* 0x0000000200187825 */ /* 0x000fe200078e0204 */
[----:B------:R-:W-:Y:S02]  /*197a0*/  ULDC UR4, c[0x0][0x22c] ;  /* 0x00008b0000047ab9 */ /* 0x000fe40000000800 */
[----:B------:R0:W-:Y:S01]  /*197b0*/  @P3 STG.E.U16 desc[UR10][R16.64], R3 ;  /* 0x0000000310003986 */ /* 0x0001e2000c10150a */
[----:B------:R-:W-:Y:S01]  /*197c0*/  ISETP.LT.AND P3, PT, R2, UR6, !P1 ;  /* 0x0000000602007c0c */ /* 0x000fe2000cf61270 */
[C---:B------:R-:W-:Y:S01]  /*197d0*/  IMAD.WIDE R12, R0.reuse, 0x2, R20 ;  /* 0x00000002000c7825 */ /* 0x040fe200078e0214 */
[----:B------:R-:W-:Y:S01]  /*197e0*/  ULDC UR6, c[0x0][0x228] ;  /* 0x00008a0000067ab9 */ /* 0x000fe20000000800 */
[----:B------:R-:W4:Y:S02]  /*197f0*/  LDL.LU R2, [R1+0xe0] ;  /* 0x0000e00001027983 */ /* 0x000f240000300800 */
[----:B0-----:R-:W-:-:S02]  /*19800*/  VIADD R3, R0, UR26 ;  /* 0x0000001a00037c36 */ /* 0x001fc40008000000 */
[----:B------:R-:W-:Y:S01]  /*19810*/  IMAD.WIDE R16, R0, 0x2, R22 ;  /* 0x0000000200107825 */ /* 0x000fe200078e0216 */
[----:B--2---:R-:W-:Y:S01]  /*19820*/  PRMT R26, R27, 0x7632, R26 ;  /* 0x000076321b1a7816 */ /* 0x004fe2000000001a */
[----:B------:R0:W-:Y:S01]  /*19830*/  @P5 STG.E.U16 desc[UR10][R18.64], R27 ;  /* 0x0000001b12005986 */ /* 0x0001e2000c10150a */
[----:B------:R-:W-:Y:S01]  /*19840*/  ISETP.LT.AND P5, PT, R29, UR8, !P2 ;  /* 0x000000081d007c0c */ /* 0x000fe2000d7a1270 */
[----:B------:R-:W-:Y:S01]  /*19850*/  VIADD R14, R28, 0x11 ;  /* 0x000000111c0e7836 */ /* 0x000fe20000000000 */
[----:B------:R-:W-:Y:S01]  /*19860*/  ULDC UR8, c[0x0][0x228] ;  /* 0x00008a0000087ab9 */ /* 0x000fe20000000800 */
[----:B------:R1:W-:Y:S01]  /*19870*/  @P6 STG.E.U16 desc[UR10][R24.64], R26 ;  /* 0x0000001a18006986 */ /* 0x0003e2000c10150a */
[----:B------:R-:W-:Y:S01]  /*19880*/  ISETP.LT.AND P6, PT, R11, UR12, !P2 ;  /* 0x0000000c0b007c0c */ /* 0x000fe2000d7c1270 */
[----:B------:R-:W-:Y:S01]  /*19890*/  ULDC UR12, c[0x0][0x228] ;  /* 0x00008a00000c7ab9 */ /* 0x000fe20000000800 */
[----:B0-----:R-:W-:-:S04]  /*198a0*/  IMAD.WIDE R18, R3, 0x2, R6 ;  /* 0x0000000203127825 */ /* 0x001fc800078e0206 */
[----:B-1----:R-:W-:Y:S01]  /*198b0*/  IMAD.WIDE R24, R3, 0x2, R4 ;  /* 0x0000000203187825 */ /* 0x002fe200078e0204 */
[----:B---3--:R-:W-:Y:S02]  /*198c0*/  PRMT R26, R8, 0x7632, R26 ;  /* 0x00007632081a7816 */ /* 0x008fe4000000001a */
[----:B----4-:R-:W-:Y:S01]  /*198d0*/  PRMT R0, R15, 0x7632, R0 ;  /* 0x000076320f007816 */ /* 0x010fe20000000000 */
[----:B------:R-:W-:Y:S04]  /*198e0*/  @P4 STG.E.U16 desc[UR10][R12.64], R15 ;  /* 0x0000000f0c004986 */ /* 0x000fe8000c10150a */
[----:B------:R-:W-:Y:S04]  /*198f0*/  @P3 STG.E.U16 desc[UR10][R16.64], R0 ;  /* 0x0000000010003986 */ /* 0x000fe8000c10150a */
[----:B------:R-:W-:Y:S04]  /*19900*/  @P5 STG.E.U16 desc[UR10][R18.64], R8 ;  /* 0x0000000812005986 */ /* 0x000fe8000c10150a */
[----:B------:R0:W-:Y:S04]  /*19910*/  @P6 STG.E.U16 desc[UR10][R24.64], R26 ;  /* 0x0000001a18006986 */ /* 0x0001e8000c10150a */
[----:B0-----:R-:W2:Y:S04]  /*19920*/  LDL.LU R26, [R1+0xa98] ;  /* 0x000a9800011a7983 */ /* 0x001ea80000300800 */
[----:B------:R-:W3:Y:S01]  /*19930*/  LDL.LU R25, [R1+0xa90] ;  /* 0x000a900001197983 */ /* 0x000ee20000300800 */
[----:B------:R-:W-:Y:S01]  /*19940*/  ISETP.GE.AND P1, PT, R14, UR4, PT ;  /* 0x000000040e007c0c */ /* 0x000fe2000bf26270 */
[----:B------:R-:W-:-:S03]  /*19950*/  ULDC UR4, c[0x0][0x228] ;  /* 0x00008a0000047ab9 */ /* 0x000fc60000000800 */
[----:B------:R-:W-:Y:S01]  /*19960*/  ISETP.LT.AND P5, PT, R29, UR8, !P1 ;  /* 0x000000081d007c0c */ /* 0x000fe2000cfa1270 */
[C---:B------:R-:W-:Y:S02]  /*19970*/  VIADD R0, R3.reuse, UR26 ;  /* 0x0000001a03007c36 */ /* 0x040fe40008000000 */
[----:B------:R-:W-:-:S04]  /*19980*/  IMAD.WIDE R12, R3, 0x2, R20 ;  /* 0x00000002030c7825 */ /* 0x000fc800078e0214 */
[----:B------:R-:W-:Y:S01]  /*19990*/  IMAD.WIDE R14, R3, 0x2, R22 ;  /* 0x00000002030e7825 */ /* 0x000fe200078e0216 */
[----:B------:R-:W-:Y:S01]  /*199a0*/  PRMT R3, R2, 0x7632, R3 ;  /* 0x0000763202037816 */ /* 0x000fe20000000003 */
[----:B------:R-:W-:Y:S02]  /*199b0*/  ULDC UR8, c[0x0][0x228] ;  /* 0x00008a0000087ab9 */ /* 0x000fe40000000800 */
[----:B------:R-:W-:Y:S01]  /*199c0*/  IMAD.WIDE R16, R0, 0x2, R6 ;  /* 0x0000000200107825 */ /* 0x000fe200078e0206 */
[----:B------:R-:W-:-:S03]  /*199d0*/  PRMT R24, R9, 0x7632, R24 ;  /* 0x0000763209187816 */ /* 0x000fc60000000018 */
[----:B------:R-:W-:Y:S01]  /*199e0*/  VIADD R8, R28, 0x12 ;  /* 0x000000121c087836 */ /* 0x000fe20000000000 */
[----:B------:R-:W-:Y:S01]  /*199f0*/  ISETP.LT.AND P6, PT, R11, UR12, !P1 ;  /* 0x0000000c0b007c0c */ /* 0x000fe2000cfc1270 */
[----:B------:R-:W-:Y:S01]  /*19a00*/  IMAD.WIDE R18, R0, 0x2, R4 ;  /* 0x0000000200127825 */ /* 0x000fe200078e0204 */
[----:B------:R-:W-:Y:S01]  /*19a10*/  ULDC UR12, c[0x0][0x228] ;  /* 0x00008a00000c7ab9 */ /* 0x000fe20000000800 */
[----:B--2---:R-:W-:Y:S01]  /*19a20*/  ISETP.LT.AND P4, PT, R26, UR4, !P2 ;  /* 0x000000041a007c0c */ /* 0x004fe2000d781270 */
[----:B------:R-:W-:Y:S01]  /*19a30*/  ULDC UR4, c[0x0][0x22c] ;  /* 0x00008b0000047ab9 */ /* 0x000fe20000000800 */
[----:B---3--:R-:W-:Y:S01]  /*19a40*/  ISETP.LT.AND P3, PT, R25, UR6, !P2 ;  /* 0x0000000619007c0c */ /* 0x008fe2000d761270 */
[----:B------:R-:W-:-:S10]  /*19a50*/  ULDC UR6, c[0x0][0x228] ;  /* 0x00008a0000067ab9 */ /* 0x000fd40000000800 */
[----:B------:R-:W-:Y:S04]  /*19a60*/  @P4 STG.E.U16 desc[UR10][R12.64], R2 ;  /* 0x000000020c004986 */ /* 0x000fe8000c10150a */
[----:B------:R-:W-:Y:S04]  /*19a70*/  @P3 STG.E.U16 desc[UR10][R14.64], R3 ;  /* 0x000000030e003986 */ /* 0x000fe8000c10150a */
[----:B------:R0:W-:Y:S01]  /*19a80*/  @P5 STG.E.U16 desc[UR10][R16.64], R9 ;  /* 0x0000000910005986 */ /* 0x0001e2000c10150a */
[----:B------:R-:W-:Y:S01]  /*19a90*/  ISETP.GE.AND P2, PT, R8, UR4, PT ;  /* 0x0000000408007c0c */ /* 0x000fe2000bf46270 */
[----:B------:R-:W-:-:S02]  /*19aa0*/  ULDC UR4, c[0x0][0x228] ;  /* 0x00008a0000047ab9 */ /* 0x000fc40000000800 */
[----:B0-----:R-:W2:Y:S01]  /*19ab0*/  LDL.LU R9, [R1+0xb34] ;  /* 0x000b340001097983 */ /* 0x001ea20000300800 */
[----:B------:R-:W-:Y:S01]  /*19ac0*/  ISETP.LT.AND P4, PT, R26, UR4, !P1 ;  /* 0x000000041a007c0c */ /* 0x000fe2000cf81270 */
[C---:B------:R-:W-:Y:S02]  /*19ad0*/  IMAD.WIDE R12, R0.reuse, 0x2, R20 ;  /* 0x00000002000c7825 */ /* 0x040fe400078e0214 */
[----:B------:R-:W-:Y:S04]  /*19ae0*/  @P6 STG.E.U16 desc[UR10][R18.64], R24 ;  /* 0x0000001812006986 */ /* 0x000fe8000c10150a */
[----:B------:R-:W3:Y:S01]  /*19af0*/  LDL.LU R2, [R1+0xe4] ;  /* 0x0000e40001027983 */ /* 0x000ee20000300800 */
[----:B------:R-:W-:Y:S01]  /*19b00*/  ISETP.LT.AND P6, PT, R11, UR12, !P2 ;  /* 0x0000000c0b007c0c */ /* 0x000fe2000d7c1270 */
[----:B------:R-:W-:-:S02]  /*19b10*/  VIADD R3, R0, UR26 ;  /* 0x0000001a00037c36 */ /* 0x000fc40008000000 */
[----:B------:R-:W-:Y:S01]  /*19b20*/  IMAD.WIDE R14, R0, 0x2, R22 ;  /* 0x00000002000e7825 */ /* 0x000fe200078e0216 */
[----:B------:R-:W4:Y:S01]  /*19b30*/  LDL.LU R11, [R1+0xb30] ;  /* 0x000b3000010b7983 */ /* 0x000f220000300800 */
[----:B------:R-:W-:Y:S01]  /*19b40*/  PRMT R0, R10, 0x7632, R0 ;  /* 0x000076320a007816 */ /* 0x000fe20000000000 */
[----:B------:R-:W-:Y:S02]  /*19b50*/  ULDC UR4, c[0x0][0x22c] ;  /* 0x00008b0000047ab9 */ /* 0x000fe40000000800 */
[----:B------:R0:W-:Y:S01]  /*19b60*/  @P4 STG.E.U16 desc[UR10][R12.64], R10 ;  /* 0x0000000a0c004986 */ /* 0x0001e2000c10150a */
[----:B------:R-:W-:Y:S02]  /*19b70*/  ISETP.LT.AND P3, PT, R25, UR6, !P1 ;  /* 0x0000000619007c0c */ /* 0x000fe4000cf61270 */
[----:B------:R-:W-:Y:S01]  /*19b80*/  ISETP.LT.AND P5, PT, R29, UR8, !P2 ;  /* 0x000000081d007c0c */ /* 0x000fe2000d7a1270 */
[C---:B------:R-:W-:Y:S01]  /*19b90*/  IMAD.WIDE R16, R3.reuse, 0x2, R6 ;  /* 0x0000000203107825 */ /* 0x040fe200078e0206 */
[----:B------:R-:W-:Y:S01]  /*19ba0*/  ULDC UR6, c[0x0][0x228] ;  /* 0x00008a0000067ab9 */ /* 0x000fe20000000800 */
[----:B------:R-:W-:Y:S01]  /*19bb0*/  ULDC UR8, c[0x0][0x228] ;  /* 0x00008a0000087ab9 */ /* 0x000fe20000000800 */
[----:B------:R-:W-:Y:S01]  /*19bc0*/  ULDC UR12, c[0x0][0x228] ;  /* 0x00008a00000c7ab9 */ /* 0x000fe20000000800 */
[----:B0-----:R-:W4:Y:S01]  /*19bd0*/  LDL.LU R10, [R1+0xb2c] ;  /* 0x000b2c00010a7983 */ /* 0x001f220000300800 */
[----:B------:R-:W-:-:S05]  /*19be0*/  IMAD.WIDE R18, R3, 0x2, R4 ;  /* 0x0000000203127825 */ /* 0x000fca00078e0204 */
[----:B------:R0:W-:Y:S01]  /*19bf0*/  @P3 STG.E.U16 desc[UR10][R14.64], R0 ;  /* 0x000000000e003986 */ /* 0x0001e2000c10150a */
[----:B------:R-:W-:Y:S01]  /*19c00*/  VIADD R8, R28, 0x13 ;  /* 0x000000131c087836 */ /* 0x000fe20000000000 */
[----:B------:R-:W-:Y:S01]  /*19c10*/  ISETP.LT.AND P3, PT, R25, UR6, !P2 ;  /* 0x0000000619007c0c */ /* 0x000fe2000d761270 */
[C---:B------:R-:W-:Y:S01]  /*19c20*/  IMAD.WIDE R12, R3.reuse, 0x2, R22 ;  /* 0x00000002030c7825 */ /* 0x040fe200078e0216 */
[----:B------:R-:W-:Y:S02]  /*19c30*/  ULDC UR6, c[0x0][0x228] ;  /* 0x00008a0000067ab9 */ /* 0x000fe40000000800 */
[----:B------:R-:W-:Y:S01]  /*19c40*/  ISETP.GE.AND P1, PT, R8, UR4, PT ;  /* 0x0000000408007c0c */ /* 0x000fe2000bf26270 */
[----:B------:R-:W-:Y:S02]  /*19c50*/  ULDC UR4, c[0x0][0x228] ;  /* 0x00008a0000047ab9 */ /* 0x000fe40000000800 */
[----:B------:R-:W-:Y:S01]  /*19c60*/  ISETP.LT.AND P4, PT, R26, UR4, !P2 ;  /* 0x000000041a007c0c */ /* 0x000fe2000d781270 */
[----:B------:R-:W-:Y:S01]  /*19c70*/  ULDC UR4, c[0x0][0x22c] ;  /* 0x00008b0000047ab9 */ /* 0x000fe20000000800 */
[----:B0-----:R-:W-:-:S04]  /*19c80*/  VIADD R0, R3, UR26 ;  /* 0x0000001a03007c36 */ /* 0x001fc80008000000 */
[----:B------:R-:W-:Y:S01]  /*19c90*/  IMAD.WIDE R14, R0, 0x2, R6 ;  /* 0x00000002000e7825 */ /* 0x000fe200078e0206 */
[----:B--2---:R-:W-:Y:S01]  /*19ca0*/  PRMT R24, R9, 0x7632, R24 ;  /* 0x0000763209187816 */ /* 0x004fe20000000018 */
[----:B------:R-:W-:Y:S04]  /*19cb0*/  @P5 STG.E.U16 desc[UR10][R16.64], R9 ;  /* 0x0000000910005986 */ /* 0x000fe8000c10150a */
[----:B------:R0:W-:Y:S01]  /*19cc0*/  @P6 STG.E.U16 desc[UR10][R18.64], R24 ;  /* 0x0000001812006986 */ /* 0x0001e2000c10150a */
[----:B------:R-:W-:Y:S01]  /*19cd0*/  ISETP.LT.AND P5, PT, R29, UR8, !P1 ;  /* 0x000000081d007c0c */ /* 0x000fe2000cfa1270 */
[----:B------:R-:W-:Y:S02]  /*19ce0*/  ULDC UR8, c[0x0][0x228] ;  /* 0x00008a0000087ab9 */ /* 0x000fe40000000800 */
[----:B0-----:R-:W2:Y:S01]  /*19cf0*/  LDL.LU R24, [R1+0xaa0] ;  /* 0x000aa00001187983 */ /* 0x001ea20000300800 */
[----:B------:R-:W-:Y:S01]  /*19d00*/  IMAD.WIDE R8, R3, 0x2, R20 ;  /* 0x0000000203087825 */ /* 0x000fe200078e0214 */
[----:B---3--:R-:W-:-:S04]  /*19d10*/  PRMT R3, R2, 0x7632, R3 ;  /* 0x0000763202037816 */ /* 0x008fc80000000003 */
[----:B------:R-:W-:Y:S04]  /*19d20*/  @P4 STG.E.U16 desc[UR10][R8.64], R2 ;  /* 0x0000000208004986 */ /* 0x000fe8000c10150a */
[----:B------:R-:W-:Y:S01]  /*19d30*/  @P3 STG.E.U16 desc[UR10][R12.64], R3 ;  /* 0x000000030c003986 */ /* 0x000fe2000c10150a */
[----:B----4-:R-:W-:-:S03]  /*19d40*/  PRMT R19, R10, 0x7632, R19 ;  /* 0x000076320a137816 */ /* 0x010fc60000000013 */
[----:B------:R0:W-:Y:S04]  /*19d50*/  @P5 STG.E.U16 desc[UR10][R14.64], R10 ;  /* 0x0000000a0e005986 */ /* 0x0001e8000c10150a */
[----:B0-----:R-:W3:Y:S01]  /*19d60*/  LDL.LU R10, [R1+0xb28] ;  /* 0x000b2800010a7983 */ /* 0x001ee20000300800 */
[----:B------:R-:W-:Y:S02]  /*19d70*/  VIADD R18, R28, 0x14 ;  /* 0x000000141c127836 */ /* 0x000fe40000000000 */
[----:B------:R-:W-:Y:S01]  /*19d80*/  IMAD.WIDE R16, R0, 0x2, R4 ;  /* 0x0000000200107825 */ /* 0x000fe200078e0204 */
[----:B------:R-:W-:Y:S01]  /*19d90*/  ISETP.LT.AND P3, PT, R25, UR6, !P1 ;  /* 0x0000000619007c0c */ /* 0x000fe2000cf61270 */
[----:B------:R-:W4:Y:S01]  /*19da0*/  LDL.LU R2, [R1+0xe8] ;  /* 0x0000e80001027983 */ /* 0x000f220000300800 */
[----:B------:R-:W-:Y:S01]  /*19db0*/  ISETP.GE.AND P2, PT, R18, UR4, PT ;  /* 0x0000000412007c0c */ /* 0x000fe2000bf46270 */
[----:B------:R-:W-:Y:S01]  /*19dc0*/  ULDC UR4, c[0x0][0x228] ;  /* 0x00008a0000047ab9 */ /* 0x000fe20000000800 */
[----:B------:R-:W-:Y:S01]  /*19dd0*/  VIADD R3, R0, UR26 ;  /* 0x0000001a00037c36 */ /* 0x000fe20008000000 */
[----:B------:R-:W-:Y:S01]  /*19de0*/  ISETP.LT.AND P4, PT, R26, UR4, !P1 ;  /* 0x000000041a007c0c */ /* 0x000fe2000cf81270 */
[C---:B------:R-:W-:Y:S01]  /*19df0*/  IMAD.WIDE R8, R0.reuse, 0x2, R20 ;  /* 0x0000000200087825 */ /* 0x040fe200078e0214 */
[----:B------:R-:W-:Y:S01]  /*19e00*/  ISETP.LT.AND P5, PT, R29, UR8, !P2 ;  /* 0x000000081d007c0c */ /* 0x000fe2000d7a1270 */
[----:B------:R-:W-:Y:S01]  /*19e10*/  ULDC UR4, c[0x0][0x22c] ;  /* 0x00008b0000047ab9 */ /* 0x000fe20000000800 */
[----:B------:R-:W-:Y:S01]  /*19e20*/  ULDC UR6, c[0x0][0x228] ;  /* 0x00008a0000067ab9 */ /* 0x000fe20000000800 */
[----:B------:R-:W-:Y:S01]  /*19e30*/  IMAD.WIDE R12, R0, 0x2, R22 ;  /* 0x00000002000c7825 */ /* 0x000fe200078e0216 */
[----:B------:R-:W-:Y:S01]  /*19e40*/  PRMT R0, R11, 0x7632, R0 ;  /* 0x000076320b007816 */ /* 0x000fe20000000000 */
[----:B------:R-:W-:-:S02]  /*19e50*/  ULDC UR8, c[0x0][0x228] ;  /* 0x00008a0000087ab9 */ /* 0x000fc40000000800 */
[----:B------:R-:W-:-:S04]  /*19e60*/  IMAD.WIDE R14, R3, 0x2, R6 ;  /* 0x00000002030e7825 */ /* 0x000fc800078e0206 */
[----:B------:R-:W-:Y:S02]  /*19e70*/  VIADD R18, R28, 0x15 ;  /* 0x000000151c127836 */ /* 0x000fe40000000000 */
[----:B------:R-:W4:Y:S01]  /*19e80*/  LDL.LU R28, [R1+0x60] ;  /* 0x00006000011c7983 */ /* 0x000f220000300800 */
[----:B--2---:R-:W-:Y:S01]  /*19e90*/  ISETP.LT.AND P6, PT, R24, UR12, !P1 ;  /* 0x0000000c18007c0c */ /* 0x004fe2000cfc1270 */
[----:B------:R-:W-:-:S12]  /*19ea0*/  ULDC UR12, c[0x0][0x228] ;  /* 0x00008a00000c7ab9 */ /* 0x000fd80000000800 */
[----:B------:R0:W-:Y:S01]  /*19eb0*/  @P6 STG.E.U16 desc[UR10][R16.64], R19 ;  /* 0x0000001310006986 */ /* 0x0001e2000c10150a */
[----:B------:R-:W-:Y:S01]  /*19ec0*/  ISETP.LT.AND P6, PT, R24, UR12, !P2 ;  /* 0x0000000c18007c0c */ /* 0x000fe2000d7c1270 */
[----:B------:R-:W-:Y:S02]  /*19ed0*/  ULDC UR12, c[0x0][0x228] ;  /* 0x00008a00000c7ab9 */ /* 0x000fe40000000800 */
[----:B------:R1:W-:Y:S04]  /*19ee0*/  @P4 STG.E.U16 desc[UR10][R8.64], R11 ;  /* 0x0000000b08004986 */ /* 0x0003e8000c10150a */
[----:B------:R-:W-:Y:S01]  /*19ef0*/  @P3 STG.E.U16 desc[UR10][R12.64], R0 ;  /* 0x000000000c003986 */ /* 0x000fe2000c10150a */
[----:B0-----:R-:W-:Y:S01]  /*19f00*/  IMAD.WIDE R16, R3, 0x2, R4 ;  /* 0x0000000203107825 */ /* 0x001fe200078e0204 */
[----:B---3--:R-:W-:-:S02]  /*19f10*/  PRMT R19, R10, 0x7632, R19 ;  /* 0x000076320a137816 */ /* 0x008fc40000000013 */
[----:B------:R-:W-:Y:S04]  /*19f20*/  @P5 STG.E.U16 desc[UR10][R14.64], R10 ;  /* 0x0000000a0e005986 */ /* 0x000fe8000c10150a */
[----:B-1----:R-:W2:Y:S04]  /*19f30*/  LDL.LU R11, [R1+0xb24] ;  /* 0x000b2400010b7983 */ /* 0x002ea80000300800 */
[----:B------:R0:W-:Y:S04]  /*19f40*/  @P6 STG.E.U16 desc[UR10][R16.64], R19 ;  /* 0x0000001310006986 */ /* 0x0001e8000c10150a */
[----:B0-----:R-:W3:Y:S01]  /*19f50*/  LDL.LU R19, [R1+0xa88] ;  /* 0x000a880001137983 */ /* 0x001ee20000300800 */
[----:B------:R-:W-:Y:S01]  /*19f60*/  ISETP.GE.AND P1, PT, R18, UR4, PT ;  /* 0x0000000412007c0c */ /* 0x000fe2000bf26270 */
[----:B------:R-:W-:Y:S01]  /*19f70*/  ULDC UR4, c[0x0][0x228] ;  /* 0x00008a0000047ab9 */ /* 0x000fe20000000800 */
[----:B------:R-:W-:Y:S01]  /*19f80*/  ISETP.LT.AND P3, PT, R25, UR6, !P2 ;  /* 0x0000000619007c0c */ /* 0x000fe2000d761270 */
[C---:B------:R-:W-:Y:S01]  /*19f90*/  VIADD R0, R3.reuse, UR26 ;  /* 0x0000001a03007c36 */ /* 0x040fe20008000000 */
[----:B------:R-:W-:Y:S01]  /*19fa0*/  ISETP.LT.AND P4, PT, R26, UR4, !P2 ;  /* 0x000000041a007c0c */ /* 0x000fe2000d781270 */
[----:B------:R-:W-:Y:S01]  /*19fb0*/  IMAD.WIDE R8, R3, 0x2, R20 ;  /* 0x0000000203087825 */ /* 0x000fe200078e0214 */
[----:B------:R-:W-:Y:S01]  /*19fc0*/  ISETP.LT.AND P5, PT, R29, UR8, !P1 ;  /* 0x000000081d007c0c */ /* 0x000fe2000cfa1270 */
[----:B------:R-:W-:Y:S01]  /*19fd0*/  ULDC UR4, c[0x0][0x22c] ;  /* 0x00008b0000047ab9 */ /* 0x000fe20000000800 */
[----:B------:R-:W-:Y:S01]  /*19fe0*/  ISETP.LT.AND P6, PT, R24, UR12, !P1 ;  /* 0x0000000c18007c0c */ /* 0x000fe2000cfc1270 */
[----:B------:R-:W-:Y:S01]  /*19ff0*/  IMAD.WIDE R12, R3, 0x2, R22 ;  /* 0x00000002030c7825 */ /* 0x000fe200078e0216 */
[----:B----4-:R-:W-:Y:S01]  /*1a000*/  PRMT R3, R2, 0x7632, R3 ;  /* 0x0000763202037816 */ /* 0x010fe20000000003 */
[----:B------:R-:W-:Y:S01]  /*1a010*/  ULDC UR6, c[0x0][0x228] ;  /* 0x00008a0000067ab9 */ /* 0x000fe20000000800 */
[----:B------:R-:W-:Y:S01]  /*1a020*/  ULDC UR8, c[0x0][0x228] ;  /* 0x00008a0000087ab9 */ /* 0x000fe20000000800 */
[----:B------:R-:W-:Y:S01]  /*1a030*/  IMAD.WIDE R14, R0, 0x2, R6 ;  /* 0x00000002000e7825 */ /* 0x000fe200078e0206 */
[----:B------:R-:W-:-:S03]  /*1a040*/  ULDC UR12, c[0x0][0x228] ;  /* 0x00008a00000c7ab9 */ /* 0x000fc60000000800 */
[----:B------:R-:W-:Y:S01]  /*1a050*/  IMAD.WIDE R16, R0, 0x2, R4 ;  /* 0x0000000200107825 */ /* 0x000fe200078e0204 */
[----:B------:R-:W-:Y:S04]  /*1a060*/  @P4 STG.E.U16 desc[UR10][R8.64], R2 ;  /* 0x0000000208004986 */ /* 0x000fe8000c10150a */
[----:B------:R-:W-:Y:S01]  /*1a070*/  @P3 STG.E.U16 desc[UR10][R12.64], R3 ;  /* 0x000000030c003986 */ /* 0x000fe2000c10150a */
[----:B------:R-:W-:Y:S01]  /*1a080*/  ISETP.LT.AND P3, PT, R25, UR6, !P1 ;  /* 0x0000000619007c0c */ /* 0x000fe2000cf61270 */
[----:B------:R-:W-:Y:S01]  /*1a090*/  ULDC UR6, c[0x0][0x228] ;  /* 0x00008a0000067ab9 */ /* 0x000fe20000000800 */
[----:B--2---:R-:W-:Y:S01]  /*1a0a0*/  PRMT R18, R11, 0x7632, R18 ;  /* 0x000076320b127816 */ /* 0x004fe20000000012 */
[----:B------:R0:W-:Y:S04]  /*1a0b0*/  @P5 STG.E.U16 desc[UR10][R14.64], R11 ;  /* 0x0000000b0e005986 */ /* 0x0001e8000c10150a */
[----:B------:R1:W-:Y:S04]  /*1a0c0*/  @P6 STG.E.U16 desc[UR10][R16.64], R18 ;  /* 0x0000001210006986 */ /* 0x0003e8000c10150a */
[----:B0-----:R-:W2:Y:S01]  /*1a0d0*/  LDL.LU R11, [R1+0xb20] ;  /* 0x000b2000010b7983 */ /* 0x001ea20000300800 */
[----:B---3--:R-:W-:-:S03]  /*1a0e0*/  VIADD R10, R19, 0x16 ;  /* 0x00000016130a7836 */ /* 0x008fc60000000000 */
[----:B------:R-:W3:Y:S02]  /*1a0f0*/  LDL.LU R27, [R1+0xec] ;  /* 0x0000ec00011b7983 */ /* 0x000ee40000300800 */
[----:B------:R-:W-:Y:S01]  /*1a100*/  ISETP.GE.AND P2, PT, R10, UR4, PT ;  /* 0x000000040a007c0c */ /* 0x000fe2000bf46270 */
[----:B------:R-:W-:Y:S01]  /*1a110*/  ULDC UR4, c[0x0][0x228] ;  /* 0x00008a0000047ab9 */ /* 0x000fe20000000800 */
[----:B------:R-:W-:Y:S01]  /*1a120*/  VIADD R10, R19, 0x17 ;  /* 0x00000017130a7836 */ /* 0x000fe20000000000 */
[----:B------:R-:W4:Y:S01]  /*1a130*/  LDL.LU R2, [R1+0x5c] ;  /* 0x00005c0001027983 */ /* 0x000f220000300800 */
[----:B------:R-:W-:Y:S01]  /*1a140*/  ISETP.LT.AND P4, PT, R26, UR4, !P1 ;  /* 0x000000041a007c0c */ /* 0x000fe2000cf81270 */
[----:B------:R-:W-:Y:S02]  /*1a150*/  ULDC UR4, c[0x0][0x22c] ;  /* 0x00008b0000047ab9 */ /* 0x000fe40000000800 */
[----:B-1----:R-:W3:Y:S01]  /*1a160*/  LDL R17, [R1+0x48] ;  /* 0x0000480001117983 */ /* 0x002ee20000100800 */
[----:B------:R-:W-:Y:S01]  /*1a170*/  ISETP.GE.AND P1, PT, R10, UR4, PT ;  /* 0x000000040a007c0c */ /* 0x000fe2000bf26270 */
[----:B------:R-:W-:Y:S01]  /*1a180*/  VIADD R3, R0, UR26 ;  /* 0x0000001a00037c36 */ /* 0x000fe20008000000 */
[----:B------:R-:W-:Y:S01]  /*1a190*/  ISETP.LT.AND P5, PT, R29, UR8, !P2 ;  /* 0x000000081d007c0c */ /* 0x000fe2000d7a1270 */
[----:B------:R-:W4:Y:S01]  /*1a1a0*/  LDL.LU R10, [R1+0x48] ;  /* 0x00004800010a7983 */ /* 0x000f220000300800 */
[----:B------:R-:W-:Y:S01]  /*1a1b0*/  ISETP.LT.AND P6, PT, R24, UR12, !P2 ;  /* 0x0000000c18007c0c */ /* 0x000fe2000d7c1270 */
[C---:B------:R-:W-:Y:S01]  /*1a1c0*/  IMAD.WIDE R8, R0.reuse, 0x2, R20 ;  /* 0x0000000200087825 */ /* 0x040fe200078e0214 */
[----:B------:R-:W-:Y:S01]  /*1a1d0*/  ULDC UR4, c[0x0][0x228] ;  /* 0x00008a0000047ab9 */ /* 0x000fe20000000800 */
[----:B------:R-:W-:Y:S01]  /*1a1e0*/  ULDC UR8, c[0x0][0x228] ;  /* 0x00008a0000087ab9 */ /* 0x000fe20000000800 */
[----:B------:R-:W-:Y:S01]  /*1a1f0*/  ULDC UR12, c[0x0][0x228] ;  /* 0x00008a00000c7ab9 */ /* 0x000fe20000000800 */
[----:B------:R-:W-:-:S04]  /*1a200*/  IMAD.WIDE R12, R0, 0x2, R22 ;  /* 0x00000002000c7825 */ /* 0x000fc800078e0216 */
[----:B------:R-:W-:Y:S01]  /*1a210*/  IMAD.WIDE R14, R3, 0x2, R6 ;  /* 0x00000002030e7825 */ /* 0x000fe200078e0206 */
[----:B--2---:R-:W-:Y:S02]  /*1a220*/  PRMT R18, R11, 0x7632, R18 ;  /* 0x000076320b127816 */ /* 0x004fe40000000012 */
[----:B---3--:R-:W-:Y:S01]  /*1a230*/  PRMT R0, R17, 0x7632, R0 ;  /* 0x0000763211007816 */ /* 0x008fe20000000000 */
[----:B------:R-:W-:Y:S01]  /*1a240*/  IMAD.WIDE R16, R3, 0x2, R4 ;  /* 0x0000000203107825 */ /* 0x000fe200078e0204 */
[----:B----4-:R-:W-:Y:S04]  /*1a250*/  @P4 STG.E.U16 desc[UR10][R8.64], R10 ;  /* 0x0000000a08004986 */ /* 0x010fe8000c10150a */
[----:B------:R-:W-:Y:S04]  /*1a260*/  @P3 STG.E.U16 desc[UR10][R12.64], R0 ;  /* 0x000000000c003986 */ /* 0x000fe8000c10150a */
[----:B------:R-:W-:Y:S04]  /*1a270*/  @P5 STG.E.U16 desc[UR10][R14.64], R11 ;  /* 0x0000000b0e005986 */ /* 0x000fe8000c10150a */
[----:B------:R0:W-:Y:S04]  /*1a280*/  @P6 STG.E.U16 desc[UR10][R16.64], R18 ;  /* 0x0000001210006986 */ /* 0x0001e8000c10150a */
[----:B0-----:R-:W2:Y:S01]  /*1a290*/  LDL.LU R18, [R1+0x4c] ;  /* 0x00004c0001127983 */ /* 0x001ea20000300800 */
[----:B------:R-:W-:-:S02]  /*1a2a0*/  ISETP.LT.AND P4, PT, R26, UR4, !P2 ;  /* 0x000000041a007c0c */ /* 0x000fc4000d781270 */
[----:B------:R-:W-:Y:S02]  /*1a2b0*/  ISETP.LT.AND P3, PT, R25, UR6, !P2 ;  /* 0x0000000619007c0c */ /* 0x000fe4000d761270 */
[----:B------:R-:W-:Y:S01]  /*1a2c0*/  ISETP.LT.AND P5, PT, R29, UR8, !P1 ;  /* 0x000000081d007c0c */ /* 0x000fe2000cfa1270 */
[----:B------:R-:W-:-:S04]  /*1a2d0*/  IMAD.WIDE R8, R3, 0x2, R20 ;  /* 0x0000000203087825 */ /* 0x000fc800078e0214 */
[C---:B------:R-:W-:Y:S02]  /*1a2e0*/  VIADD R0, R3.reuse, UR26 ;  /* 0x0000001a03007c36 */ /* 0x040fe40008000000 */
[----:B------:R-:W-:Y:S01]  /*1a2f0*/  IMAD.WIDE R10, R3, 0x2, R22 ;  /* 0x00000002030a7825 */ /* 0x000fe200078e0216 */
[----:B------:R-:W-:Y:S01]  /*1a300*/  PRMT R3, R27, 0x7632, R3 ;  /* 0x000076321b037816 */ /* 0x000fe20000000003 */
[----:B------:R0:W-:Y:S01]  /*1a310*/  @P4 STG.E.U16 desc[UR10][R8.64], R27 ;  /* 0x0000001b08004986 */ /* 0x0001e2000c10150a */
[----:B------:R-:W-:Y:S01]  /*1a320*/  PRMT R17, R2, 0x7632, R17 ;  /* 0x0000763202117816 */ /* 0x000fe20000000011 */
[----:B------:R-:W-:Y:S01]  /*1a330*/  IMAD.WIDE R12, R0, 0x2, R6 ;  /* 0x00000002000c7825 */ /* 0x000fe200078e0206 */
[----:B------:R-:W-:Y:S01]  /*1a340*/  ULDC UR4, c[0x0][0x22c] ;  /* 0x00008b0000047ab9 */ /* 0x000fe20000000800 */
[----:B------:R-:W-:Y:S02]  /*1a350*/  @P3 STG.E.U16 desc[UR10][R10.64], R3 ;  /* 0x000000030a003986 */ /* 0x000fe4000c10150a */
[----:B------:R-:W-:Y:S01]  /*1a360*/  VIADD R16, R19, 0x18 ;  /* 0x0000001813107836 */ /* 0x000fe20000000000 */
[----:B------:R-:W-:Y:S01]  /*1a370*/  ISETP.LT.AND P6, PT, R24, UR12, !P1 ;  /* 0x0000000c18007c0c */ /* 0x000fe2000cfc1270 */
[----:B------:R-:W-:Y:S01]  /*1a380*/  ULDC UR6, c[0x0][0x228] ;  /* 0x00008a0000067ab9 */ /* 0x000fe20000000800 */
[----:B------:R-:W-:Y:S01]  /*1a390*/  ULDC UR8, c[0x0][0x228] ;  /* 0x00008a0000087ab9 */ /* 0x000fe20000000800 */
[----:B0-----:R-:W3:Y:S04]  /*1a3a0*/  LDL.LU R27, [R1+0x120] ;  /* 0x00012000011b7983 */ /* 0x001ee80000300800 */
[----:B------:R0:W-:Y:S01]  /*1a3b0*/  @P5 STG.E.U16 desc[UR10][R12.64], R2 ;  /* 0x000000020c005986 */ /* 0x0001e2000c10150a */
[----:B------:R-:W-:Y:S01]  /*1a3c0*/  ISETP.GE.AND P2, PT, R16, UR4, PT ;  /* 0x0000000410007c0c */ /* 0x000fe2000bf46270 */
[----:B------:R-:W-:Y:S01]  /*1a3d0*/  ULDC UR4, c[0x0][0x228] ;  /* 0x00008a0000047ab9 */ /* 0x000fe20000000800 */
[----:B------:R-:W-:Y:S01]  /*1a3e0*/  IMAD.WIDE R14, R0, 0x2, R4 ;  /* 0x00000002000e7825 */ /* 0x000fe200078e0204 */
[----:B------:R-:W-:Y:S01]  /*1a3f0*/  ULDC UR12, c[0x0][0x228] ;  /* 0x00008a00000c7ab9 */ /* 0x000fe20000000800 */
[----:B0-----:R-:W4:Y:S01]  /*1a400*/  LDL.LU R2, [R1+0x70] ;  /* 0x0000700001027983 */ /* 0x001f220000300800 */
[----:B------:R-:W-:-:S02]  /*1a410*/  ISETP.LT.AND P4, PT, R26, UR4, !P1 ;  /* 0x000000041a007c0c */ /* 0x000fc4000cf81270 */
[----:B------:R-:W-:Y:S02]  /*1a420*/  ISETP.LT.AND P3, PT, R25, UR6, !P1 ;  /* 0x0000000619007c0c */ /* 0x000fe4000cf61270 */
[----:B------:R-:W-:Y:S01]  /*1a430*/  ISETP.LT.AND P5, PT, R29, UR8, !P2 ;  /* 0x000000081d007c0c */ /* 0x000fe2000d7a1270 */
[C---:B------:R-:W-:Y:S01]  /*1a440*/  IMAD.WIDE R8, R0.reuse, 0x2, R20 ;  /* 0x0000000200087825 */ /* 0x040fe200078e0214 */
[----:B------:R0:W-:Y:S01]  /*1a450*/  @P6 STG.E.U16 desc[UR10][R14.64], R17 ;  /* 0x000000110e006986 */ /* 0x0001e2000c10150a */
[----:B------:R-:W-:Y:S01]  /*1a460*/  ULDC UR4, c[0x0][0x22c] ;  /* 0x00008b0000047ab9 */ /* 0x000fe20000000800 */
[----:B------:R-:W-:Y:S01]  /*1a470*/  ULDC UR6, c[0x0][0x228] ;  /* 0x00008a0000067ab9 */ /* 0x000fe20000000800 */
[C---:B------:R-:W-:Y:S01]  /*1a480*/  VIADD R3, R0.reuse, UR26 ;  /* 0x0000001a00037c36 */ /* 0x040fe20008000000 */
[----:B------:R-:W-:Y:S01]  /*1a490*/  ULDC UR8, c[0x0][0x228] ;  /* 0x00008a0000087ab9 */ /* 0x000fe20000000800 */
[----:B------:R-:W-:-:S04]  /*1a4a0*/  IMAD.WIDE R10, R0, 0x2, R22 ;  /* 0x00000002000a7825 */ /* 0x000fc800078e0216 */
[----:B------:R-:W-:Y:S01]  /*1a4b0*/  IMAD.WIDE R12, R3, 0x2, R6 ;  /* 0x00000002030c7825 */ /* 0x000fe200078e0206 */
[----:B0-----:R-:W-:Y:S02]  /*1a4c0*/  PRMT R17, R28, 0x7632, R17 ;  /* 0x000076321c117816 */ /* 0x001fe40000000011 */
[----:B--2---:R-:W-:Y:S01]  /*1a4d0*/  PRMT R0, R18, 0x7632, R0 ;  /* 0x0000763212007816 */ /* 0x004fe20000000000 */
[----:B------:R0:W-:Y:S04]  /*1a4e0*/  @P4 STG.E.U16 desc[UR10][R8.64], R18 ;  /* 0x0000001208004986 */ /* 0x0001e8000c10150a */
[----:B------:R-:W-:Y:S04]  /*1a4f0*/  @P3 STG.E.U16 desc[UR10][R10.64], R0 ;  /* 0x000000000a003986 */ /* 0x000fe8000c10150a */
[----:B0-----:R-:W2:Y:S04]  /*1a500*/  LDL.LU R18, [R1+0x80] ;  /* 0x0000800001127983 */ /* 0x001ea80000300800 */
[----:B------:R0:W-:Y:S04]  /*1a510*/  @P5 STG.E.U16 desc[UR10][R12.64], R28 ;  /* 0x0000001c0c005986 */ /* 0x0001e8000c10150a */
[----:B0-----:R-:W2:Y:S01]  /*1a520*/  LDL.LU R28, [R1+0x64] ;  /* 0x00006400011c7983 */ /* 0x001ea20000300800 */
[----:B------:R-:W-:Y:S01]  /*1a530*/  VIADD R16, R19, 0x19 ;  /* 0x0000001913107836 */ /* 0x000fe20000000000 */
[----:B------:R-:W-:Y:S01]  /*1a540*/  ISETP.LT.AND P6, PT, R24, UR12, !P2 ;  /* 0x0000000c18007c0c */ /* 0x000fe2000d7c1270 */
[----:B------:R-:W-:Y:S01]  /*1a550*/  IMAD.WIDE R14, R3, 0x2, R4 ;  /* 0x00000002030e7825 */ /* 0x000fe200078e0204 */
[----:B------:R-:W-:Y:S01]  /*1a560*/  ISETP.LT.AND P3, PT, R25, UR6, !P2 ;  /* 0x0000000619007c0c */ /* 0x000fe2000d761270 */
[----:B------:R-:W-:Y:S01]  /*1a570*/  ULDC UR12, c[0x0][0x228] ;  /* 0x00008a00000c7ab9 */ /* 0x000fe20000000800 */
[----:B------:R-:W-:Y:S01]  /*1a580*/  ISETP.GE.AND P1, PT, R16, UR4, PT ;  /* 0x0000000410007c0c */ /* 0x000fe2000bf26270 */
[----:B------:R-:W-:Y:S01]  /*1a590*/  ULDC UR4, c[0x0][0x228] ;  /* 0x00008a0000047ab9 */ /* 0x000fe20000000800 */
[----:B------:R-:W-:Y:S01]  /*1a5a0*/  IMAD.WIDE R8, R3, 0x2, R20 ;  /* 0x0000000203087825 */ /* 0x000fe200078e0214 */
[----:B------:R-:W-:Y:S01]  /*1a5b0*/  ISETP.LT.AND P4, PT, R26, UR4, !P2 ;  /* 0x000000041a007c0c */ /* 0x000fe2000d781270 */
[----:B------:R-:W-:Y:S01]  /*1a5c0*/  ULDC UR4, c[0x0][0x22c] ;  /* 0x00008b0000047ab9 */ /* 0x000fe20000000800 */
[----:B------:R-:W-:Y:S01]  /*1a5d0*/  ISETP.LT.AND P5, PT, R29, UR8, !P1 ;  /* 0x000000081d007c0c */ /* 0x000fe2000cfa1270 */
[C---:B------:R-:W-:Y:S01]  /*1a5e0*/  VIADD R0, R3.reuse, UR26 ;  /* 0x0000001a03007c36 */ /* 0x040fe20008000000 */
[----:B------:R-:W-:Y:S01]  /*1a5f0*/  ULDC UR6, c[0x0][0x228] ;  /* 0x00008a0000067ab9 */ /* 0x000fe20000000800 */
[----:B------:R-:W-:Y:S01]  /*1a600*/  IMAD.WIDE R10, R3, 0x2, R22 ;  /* 0x00000002030a7825 */ /* 0x000fe200078e0216 */
[----:B------:R4:W-:Y:S01]  /*1a610*/  @P6 STG.E.U16 desc[UR10][R14.64], R17 ;  /* 0x000000110e006986 */ /* 0x0009e2000c10150a */
[----:B---3--:R-:W-:Y:S01]  /*1a620*/  PRMT R3, R27, 0x7632, R3 ;  /* 0x000076321b037816 */ /* 0x008fe20000000003 */
[----:B------:R-:W-:Y:S01]  /*1a630*/  ULDC UR8, c[0x0][0x228] ;  /* 0x00008a0000087ab9 */ /* 0x000fe20000000800 */
[----:B------:R-:W-:-:S04]  /*1a640*/  IMAD.WIDE R12, R0, 0x2, R6 ;  /* 0x00000002000c7825 */ /* 0x000fc800078e0206 */
[----:B------:R0:W-:Y:S04]  /*1a650*/  @P4 STG.E.U16 desc[UR10][R8.64], R27 ;  /* 0x0000001b08004986 */ /* 0x0001e8000c10150a */
[----:B------:R-:W-:Y:S01]  /*1a660*/  @P3 STG.E.U16 desc[UR10][R10.64], R3 ;  /* 0x000000030a003986 */ /* 0x000fe2000c10150a */
[----:B----4-:R-:W-:-:S03]  /*1a670*/  PRMT R17, R2, 0x7632, R17 ;  /* 0x0000763202117816 */ /* 0x010fc60000000011 */
[----:B0-----:R-:W3:Y:S04]  /*1a680*/  LDL.LU R27, [R1+0x124] ;  /* 0x00012400011b7983 */ /* 0x001ee80000300800 */
[----:B------:R0:W-:Y:S01]  /*1a690*/  @P5 STG.E.U16 desc[UR10][R12.64], R2 ;  /* 0x000000020c005986 */ /* 0x0001e2000c10150a */
[----:B------:R-:W-:-:S03]  /*1a6a0*/  VIADD R16, R19, 0x1a ;  /* 0x0000001a13107836 */ /* 0x000fc60000000000 */
[----:B0-----:R-:W4:Y:S02]  /*1a6b0*/  LDL.LU R2, [R1+0x74] ;  /* 0x0000740001027983 */ /* 0x001f240000300800 */
[----:B------:R-:W-:Y:S01]  /*1a6c0*/  ISETP.GE.AND P2, PT, R16, UR4, PT ;  /* 0x0000000410007c0c */ /* 0x000fe2000bf46270 */
[----:B------:R-:W-:Y:S01]  /*1a6d0*/  ULDC UR4, c[0x0][0x228] ;  /* 0x00008a0000047ab9 */ /* 0x000fe20000000800 */
[----:B------:R-:W-:Y:S02]  /*1a6e0*/  ISETP.LT.AND P6, PT, R24, UR12, !P1 ;  /* 0x0000000c18007c0c */ /* 0x000fe4000cfc1270 */
[----:B------:R-:W-:Y:S01]  /*1a6f0*/  ISETP.LT.AND P3, PT, R25, UR6, !P1 ;  /* 0x0000000619007c0c */ /* 0x000fe2000cf61270 */
[----:B------:R-:W-:Y:S01]  /*1a700*/  IMAD.WIDE R14, R0, 0x2, R4 ;  /* 0x00000002000e7825 */ /* 0x000fe200078e0204 */
[----:B------:R-:W-:Y:S01]  /*1a710*/  ISETP.LT.AND P4, PT, R26, UR4, !P1 ;  /* 0x000000041a007c0c */ /* 0x000fe2000cf81270 */
[----:B------:R-:W-:Y:S01]  /*1a720*/  ULDC UR4, c[0x0][0x22c] ;  /* 0x00008b0000047ab9 */ /* 0x000fe20000000800 */
[----:B------:R-:W-:Y:S01]  /*1a730*/  ISETP.LT.AND P5, PT, R29, UR8, !P2 ;  /* 0x000000081d007c0c */ /* 0x000fe2000d7a1270 */
[C---:B------:R-:W-:Y:S01]  /*1a740*/  IMAD.WIDE R8, R0.reuse, 0x2, R20 ;  /* 0x0000000200087825 */ /* 0x040fe200078e0214 */
[----:B------:R-:W-:Y:S01]  /*1a750*/  ULDC UR12, c[0x0][0x228] ;  /* 0x00008a00000c7ab9 */ /* 0x000fe20000000800 */
[----:B------:R-:W-:Y:S01]  /*1a760*/  ULDC UR6, c[0x0][0x228] ;  /* 0x00008a0000067ab9 */ /* 0x000fe20000000800 */
[----:B------:R-:W-:Y:S01]  /*1a770*/  ULDC UR8, c[0x0][0x228] ;  /* 0x00008a0000087ab9 */ /* 0x000fe20000000800 */
[----:B------:R-:W-:-:S02]  /*1a780*/  VIADD R3, R0, UR26 ;  /* 0x0000001a00037c36 */ /* 0x000fc40008000000 */
[----:B------:R-:W-:Y:S01]  /*1a790*/  @P6 STG.E.U16 desc[UR10][R14.64], R17 ;  /* 0x000000110e006986 */ /* 0x000fe2000c10150a */
[----:B------:R-:W-:-:S04]  /*1a7a0*/  IMAD.WIDE R10, R0, 0x2, R22 ;  /* 0x00000002000a7825 */ /* 0x000fc800078e0216 */
[----:B------:R-:W-:Y:S01]  /*1a7b0*/  IMAD.WIDE R12, R3, 0x2, R6 ;  /* 0x00000002030c7825 */ /* 0x000fe200078e0206 */
[----:B--2---:R-:W-:Y:S01]  /*1a7c0*/  PRMT R0, R18, 0x7632, R0 ;  /* 0x0000763212007816 */ /* 0x004fe20000000000 */
[----:B------:R0:W-:Y:S04]  /*1a7d0*/  @P4 STG.E.U16 desc[UR10][R8.64], R18 ;  /* 0x0000001208004986 */ /* 0x0001e8000c10150a */
[----:B------:R-:W-:Y:S04]  /*1a7e0*/  @P3 STG.E.U16 desc[UR10][R10.64], R0 ;  /* 0x000000000a003986 */ /* 0x000fe8000c10150a */
[----:B0-----:R-:W2:Y:S01]  /*1a7f0*/  LDL.LU R18, [R1+0x84] ;  /* 0x0000840001127983 */ /* 0x001ea20000300800 */
[----:B------:R-:W-:-:S03]  /*1a800*/  PRMT R17, R28, 0x7632, R17 ;  /* 0x000076321c117816 */ /* 0x000fc60000000011 */
        /* <DEDUP_REMOVED lines=16> */
[----:B------:R-:W-:Y:S01]  /*1a910*/  @P6 STG.E.U16 desc[UR10][R14.64], R17 ;  /* 0x000000110e006986 */ /* 0x000fe2000c10150a */
[----:B------:R-:W-:-:S02]  /*1a920*/  ULDC UR8, c[0x0][0x228] ;  /* 0x00008a0000087ab9 */ /* 0x000fc40000000800 */
[----:B------:R-:W-:Y:S01]  /*1a930*/  IMAD.WIDE R12, R0, 0x2, R6 ;  /* 0x00000002000c7825 */ /* 0x000fe200078e0206 */
[----:B---3--:R-:W-:-:S03]  /*1a940*/  PRMT R3, R27, 0x7632, R3 ;  /* 0x000076321b037816 */ /* 0x008fc60000000003 */
[----:B------:R0:W-:Y:S04]  /*1a950*/  @P4 STG.E.U16 desc[UR10][R8.64], R27 ;  /* 0x0000001b08004986 */ /* 0x0001e8000c10150a */
[----:B------:R-:W-:Y:S04]  /*1a960*/  @P3 STG.E.U16 desc[UR10][R10.64], R3 ;  /* 0x000000030a003986 */ /* 0x000fe8000c10150a */
[----:B0-----:R-:W3:Y:S01]  /*1a970*/  LDL.LU R27, [R1+0x128] ;  /* 0x00012800011b7983 */ /* 0x001ee20000300800 */
[----:B----4-:R-:W-:-:S03]  /*1a980*/  PRMT R17, R2, 0x7632, R17 ;  /* 0x0000763202117816 */ /* 0x010fc60000000011 */
        /* <DEDUP_REMOVED lines=412> */
[----:B------:R-:W-:Y:S01]  /*1c350*/  VIADD R0, R3, UR26 ;  /* 0x0000001a03007c36 */ /* 0x000fe20008000000 */
[----:B------:R-:W-:Y:S01]  /*1c360*/  ISETP.LT.AND P3, PT, R25, UR6, !P2 ;  /* 0x0000000619007c0c */ /* 0x000fe2000d761270 */
[C---:B------:R-:W-:Y:S01]  /*1c370*/  IMAD.WIDE R14, R3.reuse, 0x2, R4 ;  /* 0x00000002030e7825 */ /* 0x040fe200078e0204 */
[----:B------:R-:W-:Y:S01]  /*1c380*/  ISETP.GE.AND P1, PT, R16, UR4, PT ;  /* 0x0000000410007c0c */ /* 0x000fe2000bf26270 */
[----:B------:R-:W-:Y:S01]  /*1c390*/  ULDC UR4, c[0x0][0x228] ;  /* 0x00008a0000047ab9 */ /* 0x000fe20000000800 */
[----:B------:R-:W-:Y:S01]  /*1c3a0*/  ULDC UR12, c[0x0][0x228] ;  /* 0x00008a00000c7ab9 */ /* 0x000fe20000000800 */
[----:B------:R-:W-:Y:S01]  /*1c3b0*/  ISETP.LT.AND P4, PT, R26, UR4, !P2 ;  /* 0x000000041a007c0c */ /* 0x000fe2000d781270 */
[----:B------:R-:W-:Y:S01]  /*1c3c0*/  IMAD.WIDE R8, R3, 0x2, R20 ;  /* 0x0000000203087825 */ /* 0x000fe200078e0214 */
[----:B------:R-:W-:Y:S01]  /*1c3d0*/  ISETP.LT.AND P5, PT, R29, UR8, !P1 ;  /* 0x000000081d007c0c */ /* 0x000fe2000cfa1270 */
[----:B------:R-:W-:Y:S01]  /*1c3e0*/  ULDC UR4, c[0x0][0x22c] ;  /* 0x00008b0000047ab9 */ /* 0x000fe20000000800 */
[----:B------:R-:W-:Y:S01]  /*1c3f0*/  ULDC UR6, c[0x0][0x228] ;  /* 0x00008a0000067ab9 */ /* 0x000fe20000000800 */
[----:B------:R-:W-:Y:S01]  /*1c400*/  IMAD.WIDE R10, R3, 0x2, R22 ;  /* 0x00000002030a7825 */ /* 0x000fe200078e0216 */
[----:B------:R4:W-:Y:S01]  /*1c410*/  @P6 STG.E.U16 desc[UR10][R14.64], R17 ;  /* 0x000000110e006986 */ /* 0x0009e2000c10150a */
[----:B------:R-:W-:-:S02]  /*1c420*/  ULDC UR8, c[0x0][0x228] ;  /* 0x00008a0000087ab9 */ /* 0x000fc40000000800 */
[----:B------:R-:W-:Y:S01]  /*1c430*/  IMAD.WIDE R12, R0, 0x2, R6 ;  /* 0x00000002000c7825 */ /* 0x000fe200078e0206 */
[----:B---3--:R-:W-:-:S03]  /*1c440*/  PRMT R3, R27, 0x7632, R3 ;  /* 0x000076321b037816 */ /* 0x008fc60000000003 */
[----:B------:R-:W-:Y:S04]  /*1c450*/  @P4 STG.E.U16 desc[UR10][R8.64], R27 ;  /* 0x0000001b08004986 */ /* 0x000fe8000c10150a */
[----:B------:R-:W-:Y:S01]  /*1c460*/  @P3 STG.E.U16 desc[UR10][R10.64], R3 ;  /* 0x000000030a003986 */ /* 0x000fe2000c10150a */
[----:B----4-:R-:W-:-:S03]  /*1c470*/  PRMT R17, R2, 0x7632, R17 ;  /* 0x0000763202117816 */ /* 0x010fc60000000011 */
[----:B------:R0:W-:Y:S04]  /*1c480*/  @P5 STG.E.U16 desc[UR10][R12.64], R2 ;  /* 0x000000020c005986 */ /* 0x0001e8000c10150a */
[----:B0-----:R-:W3:Y:S01]  /*1c490*/  LDL.LU R2, [R1+0x13c] ;  /* 0x00013c0001027983 */ /* 0x001ee20000300800 */
[----:B------:R-:W-:Y:S01]  /*1c4a0*/  VIADD R16, R19, 0x2e ;  /* 0x0000002e13107836 */ /* 0x000fe20000000000 */
[----:B------:R-:W-:Y:S01]  /*1c4b0*/  ISETP.LT.AND P6, PT, R24, UR12, !P1 ;  /* 0x0000000c18007c0c */ /* 0x000fe2000cfc1270 */
[C---:B------:R-:W-:Y:S01]  /*1c4c0*/  VIADD R3, R0.reuse, UR26 ;  /* 0x0000001a00037c36 */ /* 0x040fe20008000000 */
[----:B------:R-:W4:Y:S01]  /*1c4d0*/  LDL.LU R27, [R1+0x15c] ;  /* 0x00015c00011b7983 */ /* 0x000f220000300800 */
[----:B------:R-:W-:Y:S01]  /*1c4e0*/  IMAD.WIDE R14, R0, 0x2, R4 ;  /* 0x00000002000e7825 */ /* 0x000fe200078e0204 */
[----:B------:R-:W-:Y:S01]  /*1c4f0*/  ISETP.GE.AND P2, PT, R16, UR4, PT ;  /* 0x0000000410007c0c */ /* 0x000fe2000bf46270 */
[----:B------:R-:W-:Y:S01]  /*1c500*/  ULDC UR4, c[0x0][0x228] ;  /* 0x00008a0000047ab9 */ /* 0x000fe20000000800 */
[----:B------:R-:W-:Y:S01]  /*1c510*/  ULDC UR12, c[0x0][0x228] ;  /* 0x00008a00000c7ab9 */ /* 0x000fe20000000800 */
[----:B------:R-:W-:Y:S01]  /*1c520*/  ISETP.LT.AND P3, PT, R26, UR4, !P1 ;  /* 0x000000041a007c0c */ /* 0x000fe2000cf61270 */
[C---:B------:R-:W-:Y:S01]  /*1c530*/  IMAD.WIDE R8, R0.reuse, 0x2, R20 ;  /* 0x0000000200087825 */ /* 0x040fe200078e0214 */
[----:B------:R-:W-:Y:S01]  /*1c540*/  ISETP.LT.AND P1, PT, R25, UR6, !P1 ;  /* 0x0000000619007c0c */ /* 0x000fe2000cf21270 */
[----:B------:R-:W-:Y:S01]  /*1c550*/  ULDC UR4, c[0x0][0x22c] ;  /* 0x00008b0000047ab9 */ /* 0x000fe20000000800 */
[----:B------:R-:W-:Y:S01]  /*1c560*/  ISETP.LT.AND P5, PT, R29, UR8, !P2 ;  /* 0x000000081d007c0c */ /* 0x000fe2000d7a1270 */
[----:B------:R-:W-:Y:S01]  /*1c570*/  IMAD.WIDE R10, R0, 0x2, R22 ;  /* 0x00000002000a7825 */ /* 0x000fe200078e0216 */
[----:B------:R0:W-:Y:S01]  /*1c580*/  @P6 STG.E.U16 desc[UR10][R14.64], R17 ;  /* 0x000000110e006986 */ /* 0x0001e2000c10150a */
[----:B------:R-:W-:Y:S01]  /*1c590*/  ULDC UR6, c[0x0][0x228] ;  /* 0x00008a0000067ab9 */ /* 0x000fe20000000800 */
[----:B------:R-:W-:Y:S01]  /*1c5a0*/  ULDC UR8, c[0x0][0x228] ;  /* 0x00008a0000087ab9 */ /* 0x000fe20000000800 */
[----:B------:R-:W-:Y:S01]  /*1c5b0*/  IMAD.WIDE R12, R3, 0x2, R6 ;  /* 0x00000002030c7825 */ /* 0x000fe200078e0206 */
[----:B--2---:R-:W-:-:S03]  /*1c5c0*/  PRMT R0, R18, 0x7632, R0 ;  /* 0x0000763212007816 */ /* 0x004fc60000000000 */
[----:B------:R-:W-:Y:S04]  /*1c5d0*/  @P3 STG.E.U16 desc[UR10][R8.64], R18 ;  /* 0x0000001208003986 */ /* 0x000fe8000c10150a */
[----:B------:R-:W-:Y:S01]  /*1c5e0*/  @P1 STG.E.U16 desc[UR10][R10.64], R0 ;  /* 0x000000000a001986 */ /* 0x000fe2000c10150a */
[----:B0-----:R-:W-:-:S03]  /*1c5f0*/  PRMT R17, R28, 0x7632, R17 ;  /* 0x000076321c117816 */ /* 0x001fc60000000011 */
[----:B------:R0:W-:Y:S04]  /*1c600*/  @P5 STG.E.U16 desc[UR10][R12.64], R28 ;  /* 0x0000001c0c005986 */ /* 0x0001e8000c10150a */
[----:B0-----:R-:W2:Y:S01]  /*1c610*/  LDL.LU R28, [R1+0x11c] ;  /* 0x00011c00011c7983 */ /* 0x001ea20000300800 */
[C---:B------:R-:W-:Y:S01]  /*1c620*/  VIADD R16, R19.reuse, 0x2f ;  /* 0x0000002f13107836 */ /* 0x040fe20000000000 */
[----:B------:R-:W-:Y:S01]  /*1c630*/  ISETP.LT.AND P6, PT, R24, UR12, !P2 ;  /* 0x0000000c18007c0c */ /* 0x000fe2000d7c1270 */
[----:B------:R-:W-:Y:S01]  /*1c640*/  VIADD R10, R19, 0x30 ;  /* 0x00000030130a7836 */ /* 0x000fe20000000000 */
[----:B------:R-:W2:Y:S01]  /*1c650*/  LDL.LU R18, [R1+0x190] ;  /* 0x0001900001127983 */ /* 0x000ea20000300800 */
[C---:B------:R-:W-:Y:S01]  /*1c660*/  IMAD.WIDE R14, R3.reuse, 0x2, R4 ;  /* 0x00000002030e7825 */ /* 0x040fe200078e0204 */
[----:B------:R-:W-:Y:S01]  /*1c670*/  ISETP.GE.AND P4, PT, R16, UR4, PT ;  /* 0x0000000410007c0c */ /* 0x000fe2000bf86270 */
[----:B------:R-:W-:Y:S01]  /*1c680*/  ULDC UR4, c[0x0][0x228] ;  /* 0x00008a0000047ab9 */ /* 0x000fe20000000800 */
[----:B------:R-:W-:Y:S01]  /*1c690*/  ULDC UR12, c[0x0][0x228] ;  /* 0x00008a00000c7ab9 */ /* 0x000fe20000000800 */
[----:B------:R-:W-:Y:S01]  /*1c6a0*/  ISETP.LT.AND P3, PT, R26, UR4, !P2 ;  /* 0x000000041a007c0c */ /* 0x000fe2000d761270 */
[----:B------:R-:W-:Y:S01]  /*1c6b0*/  IMAD.WIDE R8, R3, 0x2, R20 ;  /* 0x0000000203087825 */ /* 0x000fe200078e0214 */
[----:B------:R-:W-:-:S02]  /*1c6c0*/  ULDC UR4, c[0x0][0x22c] ;  /* 0x00008b0000047ab9 */ /* 0x000fc40000000800 */
[----:B------:R-:W-:Y:S01]  /*1c6d0*/  ISETP.GE.AND P1, PT, R10, UR4, PT ;  /* 0x000000040a007c0c */ /* 0x000fe2000bf26270 */
[C---:B------:R-:W-:Y:S01]  /*1c6e0*/  VIADD R0, R3.reuse, UR26 ;  /* 0x0000001a03007c36 */ /* 0x040fe20008000000 */
[----:B------:R-:W-:Y:S01]  /*1c6f0*/  @P6 STG.E.U16 desc[UR10][R14.64], R17 ;  /* 0x000000110e006986 */ /* 0x000fe2000c10150a */
[----:B------:R-:W-:Y:S01]  /*1c700*/  IMAD.WIDE R10, R3, 0x2, R22 ;  /* 0x00000002030a7825 */ /* 0x000fe200078e0216 */
[----:B------:R-:W-:Y:S01]  /*1c710*/  ISETP.LT.AND P2, PT, R25, UR6, !P2 ;  /* 0x0000000619007c0c */ /* 0x000fe2000d741270 */
[----:B------:R-:W-:Y:S01]  /*1c720*/  ULDC UR4, c[0x0][0x228] ;  /* 0x00008a0000047ab9 */ /* 0x000fe20000000800 */
[----:B------:R-:W-:Y:S02]  /*1c730*/  ISETP.LT.AND P6, PT, R29, UR8, !P4 ;  /* 0x000000081d007c0c */ /* 0x000fe4000e7c1270 */
[----:B------:R-:W-:Y:S01]  /*1c740*/  ISETP.LT.AND P5, PT, R24, UR12, !P4 ;  /* 0x0000000c18007c0c */ /* 0x000fe2000e7a1270 */
[----:B------:R-:W-:Y:S01]  /*1c750*/  IMAD.WIDE R12, R0, 0x2, R4 ;  /* 0x00000002000c7825 */ /* 0x000fe200078e0204 */
[----:B------:R-:W-:Y:S01]  /*1c760*/  ULDC UR6, c[0x0][0x228] ;  /* 0x00008a0000067ab9 */ /* 0x000fe20000000800 */
[----:B------:R-:W-:Y:S01]  /*1c770*/  ULDC UR8, c[0x0][0x228] ;  /* 0x00008a0000087ab9 */ /* 0x000fe20000000800 */
[----:B------:R-:W-:Y:S01]  /*1c780*/  ULDC UR12, c[0x0][0x228] ;  /* 0x00008a00000c7ab9 */ /* 0x000fe20000000800 */
[----:B---3--:R-:W-:Y:S01]  /*1c790*/  PRMT R3, R2, 0x7632, R3 ;  /* 0x0000763202037816 */ /* 0x008fe20000000003 */
[----:B------:R0:W-:Y:S04]  /*1c7a0*/  @P3 STG.E.U16 desc[UR10][R8.64], R2 ;  /* 0x0000000208003986 */ /* 0x0001e8000c10150a */
[----:B0-----:R-:W3:Y:S01]  /*1c7b0*/  LDL.LU R2, [R1+0x180] ;  /* 0x0001800001027983 */ /* 0x001ee20000300800 */
[----:B------:R-:W-:Y:S01]  /*1c7c0*/  IMAD.WIDE R8, R0, 0x2, R6 ;  /* 0x0000000200087825 */ /* 0x000fe200078e0206 */
[----:B------:R-:W-:Y:S01]  /*1c7d0*/  ISETP.LT.AND P3, PT, R26, UR4, !P4 ;  /* 0x000000041a007c0c */ /* 0x000fe2000e761270 */
[----:B------:R-:W-:Y:S01]  /*1c7e0*/  ULDC UR4, c[0x0][0x228] ;  /* 0x00008a0000047ab9 */ /* 0x000fe20000000800 */
[----:B------:R-:W-:Y:S01]  /*1c7f0*/  @P2 STG.E.U16 desc[UR10][R10.64], R3 ;  /* 0x000000030a002986 */ /* 0x000fe2000c10150a */
[----:B----4-:R-:W-:-:S03]  /*1c800*/  PRMT R14, R27, 0x7632, R14 ;  /* 0x000076321b0e7816 */ /* 0x010fc6000000000e */
[----:B------:R0:W-:Y:S04]  /*1c810*/  @P6 STG.E.U16 desc[UR10][R8.64], R27 ;  /* 0x0000001b08006986 */ /* 0x0001e8000c10150a */
[----:B0-----:R-:W4:Y:S01]  /*1c820*/  LDL.LU R27, [R1+0x170] ;  /* 0x00017000011b7983 */ /* 0x001f220000300800 */
[----:B------:R-:W-:-:S03]  /*1c830*/  IMAD.WIDE R8, R0, 0x2, R20 ;  /* 0x0000000200087825 */ /* 0x000fc600078e0214 */
[----:B------:R-:W-:Y:S01]  /*1c840*/  @P5 STG.E.U16 desc[UR10][R12.64], R14 ;  /* 0x0000000e0c005986 */ /* 0x000fe2000c10150a */
[----:B--2---:R-:W-:-:S03]  /*1c850*/  PRMT R16, R28, 0x7632, R16 ;  /* 0x000076321c107816 */ /* 0x004fc60000000010 */
[----:B------:R0:W-:Y:S04]  /*1c860*/  @P3 STG.E.U16 desc[UR10][R8.64], R28 ;  /* 0x0000001c08003986 */ /* 0x0001e8000c10150a */
[----:B0-----:R-:W2:Y:S01]  /*1c870*/  LDL.LU R28, [R1+0x160] ;  /* 0x00016000011c7983 */ /* 0x001ea20000300800 */
[----:B------:R-:W-:Y:S02]  /*1c880*/  ISETP.LT.AND P2, PT, R25, UR4, !P4 ;  /* 0x0000000419007c0c */ /* 0x000fe4000e741270 */
[----:B------:R-:W-:Y:S02]  /*1c890*/  ISETP.LT.AND P5, PT, R24, UR8, !P1 ;  /* 0x0000000818007c0c */ /* 0x000fe4000cfa1270 */
[----:B------:R-:W-:Y:S01]  /*1c8a0*/  ISETP.LT.AND P6, PT, R26, UR12, !P1 ;  /* 0x0000000c1a007c0c */ /* 0x000fe2000cfc1270 */
[C---:B------:R-:W-:Y:S01]  /*1c8b0*/  VIADD R3, R0.reuse, UR26 ;  /* 0x0000001a00037c36 */ /* 0x040fe20008000000 */
[----:B------:R-:W-:Y:S01]  /*1c8c0*/  ISETP.LT.AND P4, PT, R29, UR6, !P1 ;  /* 0x000000061d007c0c */ /* 0x000fe2000cf81270 */
[----:B------:R-:W-:Y:S01]  /*1c8d0*/  IMAD.WIDE R8, R0, 0x2, R22 ;  /* 0x0000000200087825 */ /* 0x000fe200078e0216 */
[----:B------:R-:W-:Y:S01]  /*1c8e0*/  PRMT R0, R18, 0x7632, R0 ;  /* 0x0000763212007816 */ /* 0x000fe20000000000 */
[----:B------:R-:W-:Y:S01]  /*1c8f0*/  ULDC UR4, c[0x0][0x22c] ;  /* 0x00008b0000047ab9 */ /* 0x000fe20000000800 */
[----:B------:R-:W-:Y:S01]  /*1c900*/  ULDC UR6, c[0x0][0x228] ;  /* 0x00008a0000067ab9 */ /* 0x000fe20000000800 */
[----:B------:R-:W-:Y:S01]  /*1c910*/  IMAD.WIDE R10, R3, 0x2, R6 ;  /* 0x00000002030a7825 */ /* 0x000fe200078e0206 */
[----:B------:R-:W-:Y:S01]  /*1c920*/  ULDC UR8, c[0x0][0x228] ;  /* 0x00008a0000087ab9 */ /* 0x000fe20000000800 */
[----:B------:R-:W-:-:S02]  /*1c930*/  ULDC UR12, c[0x0][0x228] ;  /* 0x00008a00000c7ab9 */ /* 0x000fc40000000800 */
[C---:B------:R-:W-:Y:S01]  /*1c940*/  IMAD.WIDE R12, R3.reuse, 0x2, R4 ;  /* 0x00000002030c7825 */ /* 0x040fe200078e0204 */
[----:B------:R0:W-:Y:S03]  /*1c950*/  @P2 STG.E.U16 desc[UR10][R8.64], R16 ;  /* 0x0000001008002986 */ /* 0x0001e6000c10150a */
[----:B------:R-:W-:Y:S01]  /*1c960*/  IMAD.WIDE R14, R3, 0x2, R20 ;  /* 0x00000002030e7825 */ /* 0x000fe200078e0214 */
[----:B------:R-:W-:Y:S04]  /*1c970*/  @P4 STG.E.U16 desc[UR10][R10.64], R18 ;  /* 0x000000120a004986 */ /* 0x000fe8000c10150a */
[----:B------:R-:W-:Y:S01]  /*1c980*/  @P5 STG.E.U16 desc[UR10][R12.64], R0 ;  /* 0x000000000c005986 */ /* 0x000fe2000c10150a */
[----:B------:R-:W-:-:S03]  /*1c990*/  VIADD R17, R19, 0x31 ;  /* 0x0000003113117836 */ /* 0x000fc60000000000 */
[----:B---3--:R1:W-:Y:S01]  /*1c9a0*/  @P6 STG.E.U16 desc[UR10][R14.64], R2 ;  /* 0x000000020e006986 */ /* 0x0083e2000c10150a */
[----:B0-----:R-:W-:Y:S02]  /*1c9b0*/  PRMT R16, R2, 0x7632, R16 ;  /* 0x0000763202107816 */ /* 0x001fe40000000010 */
[----:B------:R-:W-:Y:S01]  /*1c9c0*/  ISETP.GE.AND P3, PT, R17, UR4, PT ;  /* 0x0000000411007c0c */ /* 0x000fe2000bf66270 */
[----:B------:R-:W-:Y:S01]  /*1c9d0*/  ULDC UR4, c[0x0][0x228] ;  /* 0x00008a0000047ab9 */ /* 0x000fe20000000800 */
[----:B-1----:R-:W3:Y:S04]  /*1c9e0*/  LDL.LU R2, [R1+0x194] ;  /* 0x0001940001027983 */ /* 0x002ee80000300800 */
[----:B------:R-:W3:Y:S01]  /*1c9f0*/  LDL.LU R18, [R1+0x184] ;  /* 0x0001840001127983 */ /* 0x000ee20000300800 */
[----:B------:R-:W-:Y:S01]  /*1ca00*/  ISETP.LT.AND P2, PT, R25, UR4, !P1 ;  /* 0x0000000419007c0c */ /* 0x000fe2000cf41270 */
[----:B------:R-:W-:Y:S01]  /*1ca10*/  VIADD R0, R3, UR26 ;  /* 0x0000001a03007c36 */ /* 0x000fe20008000000 */
[----:B------:R-:W-:Y:S01]  /*1ca20*/  ISETP.LT.AND P4, PT, R29, UR6, !P3 ;  /* 0x000000061d007c0c */ /* 0x000fe2000df81270 */
[----:B------:R-:W-:Y:S01]  /*1ca30*/  IMAD.WIDE R8, R3, 0x2, R22 ;  /* 0x0000000203087825 */ /* 0x000fe200078e0216 */
[----:B------:R-:W-:Y:S01]  /*1ca40*/  ISETP.LT.AND P5, PT, R24, UR8, !P3 ;  /* 0x0000000818007c0c */ /* 0x000fe2000dfa1270 */
[----:B------:R-:W-:-:S02]  /*1ca50*/  ULDC UR4, c[0x0][0x22c] ;  /* 0x00008b0000047ab9 */ /* 0x000fc40000000800 */
[----:B------:R-:W-:Y:S01]  /*1ca60*/  IMAD.WIDE R10, R0, 0x2, R6 ;  /* 0x00000002000a7825 */ /* 0x000fe200078e0206 */
[----:B------:R-:W-:Y:S01]  /*1ca70*/  ISETP.LT.AND P6, PT, R26, UR12, !P3 ;  /* 0x0000000c1a007c0c */ /* 0x000fe2000dfc1270 */
[----:B------:R-:W-:Y:S01]  /*1ca80*/  ULDC UR6, c[0x0][0x228] ;  /* 0x00008a0000067ab9 */ /* 0x000fe20000000800 */
[----:B----4-:R-:W-:Y:S01]  /*1ca90*/  PRMT R3, R27, 0x7632, R3 ;  /* 0x000076321b037816 */ /* 0x010fe20000000003 */
[----:B------:R-:W-:Y:S01]  /*1caa0*/  VIADD R17, R19, 0x32 ;  /* 0x0000003213117836 */ /* 0x000fe20000000000 */
[----:B------:R-:W-:Y:S01]  /*1cab0*/  ULDC UR8, c[0x0][0x228] ;  /* 0x00008a0000087ab9 */ /* 0x000fe20000000800 */
[----:B------:R-:W-:Y:S01]  /*1cac0*/  @P2 STG.E.U16 desc[UR10][R8.64], R16 ;  /* 0x0000001008002986 */ /* 0x000fe2000c10150a */
[C---:B------:R-:W-:Y:S01]  /*1cad0*/  IMAD.WIDE R12, R0.reuse, 0x2, R4 ;  /* 0x00000002000c7825 */ /* 0x040fe200078e0204 */
[----:B------:R-:W-:Y:S02]  /*1cae0*/  ULDC UR12, c[0x0][0x228] ;  /* 0x00008a00000c7ab9 */ /* 0x000fe40000000800 */
[----:B------:R0:W-:Y:S01]  /*1caf0*/  @P4 STG.E.U16 desc[UR10][R10.64], R27 ;  /* 0x0000001b0a004986 */ /* 0x0001e2000c10150a */
[----:B------:R-:W-:Y:S01]  /*1cb00*/  IMAD.WIDE R14, R0, 0x2, R20 ;  /* 0x00000002000e7825 */ /* 0x000fe200078e0214 */
[----:B------:R-:W-:Y:S01]  /*1cb10*/  ISETP.GE.AND P1, PT, R17, UR4, PT ;  /* 0x0000000411007c0c */ /* 0x000fe2000bf26270 */
[----:B------:R-:W-:Y:S01]  /*1cb20*/  ULDC UR4, c[0x0][0x228] ;  /* 0x00008a0000047ab9 */ /* 0x000fe20000000800 */
[----:B0-----:R-:W4:Y:S04]  /*1cb30*/  LDL.LU R27, [R1+0x174] ;  /* 0x00017400011b7983 */ /* 0x001f280000300800 */
[----:B------:R-:W-:Y:S04]  /*1cb40*/  @P5 STG.E.U16 desc[UR10][R12.64], R3 ;  /* 0x000000030c005986 */ /* 0x000fe8000c10150a */
[----:B--2---:R0:W-:Y:S01]  /*1cb50*/  @P6 STG.E.U16 desc[UR10][R14.64], R28 ;  /* 0x0000001c0e006986 */ /* 0x0041e2000c10150a */
[----:B------:R-:W-:-:S03]  /*1cb60*/  PRMT R17, R28, 0x7632, R17 ;  /* 0x000076321c117816 */ /* 0x000fc60000000011 */
[----:B0-----:R-:W2:Y:S01]  /*1cb70*/  LDL.LU R28, [R1+0x164] ;  /* 0x00016400011c7983 */ /* 0x001ea20000300800 */
[----:B------:R-:W-:Y:S01]  /*1cb80*/  ISETP.LT.AND P3, PT, R25, UR4, !P3 ;  /* 0x0000000419007c0c */ /* 0x000fe2000df61270 */
[----:B------:R-:W-:Y:S01]  /*1cb90*/  VIADD R16, R19, 0x33 ;  /* 0x0000003313107836 */ /* 0x000fe20000000000 */
[----:B------:R-:W-:Y:S01]  /*1cba0*/  ULDC UR4, c[0x0][0x22c] ;  /* 0x00008b0000047ab9 */ /* 0x000fe20000000800 */
[----:B------:R-:W-:Y:S01]  /*1cbb0*/  IMAD.WIDE R8, R0, 0x2, R22 ;  /* 0x0000000200087825 */ /* 0x000fe200078e0216 */
[----:B------:R-:W-:Y:S01]  /*1cbc0*/  ISETP.LT.AND P4, PT, R29, UR6, !P1 ;  /* 0x000000061d007c0c */ /* 0x000fe2000cf81270 */
[----:B------:R-:W-:Y:S01]  /*1cbd0*/  ULDC UR6, c[0x0][0x228] ;  /* 0x00008a0000067ab9 */ /* 0x000fe20000000800 */
[----:B------:R-:W-:Y:S01]  /*1cbe0*/  ISETP.GE.AND P2, PT, R16, UR4, PT ;  /* 0x0000000410007c0c */ /* 0x000fe2000bf46270 */
[----:B------:R-:W-:Y:S01]  /*1cbf0*/  ULDC UR4, c[0x0][0x228] ;  /* 0x00008a0000047ab9 */ /* 0x000fe20000000800 */
[----:B------:R-:W-:Y:S01]  /*1cc00*/  ISETP.LT.AND P5, PT, R24, UR8, !P1 ;  /* 0x0000000818007c0c */ /* 0x000fe2000cfa1270 */
[----:B------:R-:W-:Y:S01]  /*1cc10*/  VIADD R3, R0, UR26 ;  /* 0x0000001a00037c36 */ /* 0x000fe20008000000 */
[----:B------:R-:W-:Y:S01]  /*1cc20*/  ISETP.LT.AND P6, PT, R26, UR12, !P1 ;  /* 0x0000000c1a007c0c */ /* 0x000fe2000cfc1270 */
[----:B------:R-:W-:Y:S01]  /*1cc30*/  ULDC UR8, c[0x0][0x228] ;  /* 0x00008a0000087ab9 */ /* 0x000fe20000000800 */
[----:B------:R-:W-:Y:S01]  /*1cc40*/  ULDC UR12, c[0x0][0x228] ;  /* 0x00008a00000c7ab9 */ /* 0x000fe20000000800 */
[----:B------:R0:W-:Y:S01]  /*1cc50*/  @P3 STG.E.U16 desc[UR10][R8.64], R17 ;  /* 0x0000001108003986 */ /* 0x0001e2000c10150a */
[----:B------:R-:W-:Y:S01]  /*1cc60*/  ISETP.LT.AND P3, PT, R25, UR4, !P1 ;  /* 0x0000000419007c0c */ /* 0x000fe2000cf61270 */
[----:B------:R-:W-:Y:S01]  /*1cc70*/  IMAD.WIDE R10, R3, 0x2, R6 ;  /* 0x00000002030a7825 */ /* 0x000fe200078e0206 */
[----:B------:R-:W-:-:S03]  /*1cc80*/  ULDC UR4, c[0x0][0x22c] ;  /* 0x00008b0000047ab9 */ /* 0x000fc60000000800 */
[----:B------:R-:W-:-:S04]  /*1cc90*/  IMAD.WIDE R12, R3, 0x2, R4 ;  /* 0x00000002030c7825 */ /* 0x000fc800078e0204 */
[----:B------:R-:W-:-:S04]  /*1cca0*/  IMAD.WIDE R14, R3, 0x2, R20 ;  /* 0x00000002030e7825 */ /* 0x000fc800078e0214 */
[----:B0-----:R-:W-:Y:S01]  /*1ccb0*/  IMAD.WIDE R8, R3, 0x2, R22 ;  /* 0x0000000203087825 */ /* 0x001fe200078e0216 */
[----:B---3--:R-:W-:Y:S01]  /*1ccc0*/  PRMT R0, R2, 0x7632, R0 ;  /* 0x0000763202007816 */ /* 0x008fe20000000000 */
[----:B------:R0:W-:Y:S01]  /*1ccd0*/  @P4 STG.E.U16 desc[UR10][R10.64], R2 ;  /* 0x000000020a004986 */ /* 0x0001e2000c10150a */
[----:B------:R-:W-:-:S03]  /*1cce0*/  PRMT R17, R18, 0x7632, R17 ;  /* 0x0000763212117816 */ /* 0x000fc60000000011 */
[----:B------:R-:W-:Y:S04]  /*1ccf0*/  @P5 STG.E.U16 desc[UR10][R12.64], R0 ;  /* 0x000000000c005986 */ /* 0x000fe8000c10150a */
[----:B------:R1:W-:Y:S04]  /*1cd00*/  @P6 STG.E.U16 desc[UR10][R14.64], R18 ;  /* 0x000000120e006986 */ /* 0x0003e8000c10150a */
[----:B0-----:R-:W3:Y:S04]  /*1cd10*/  LDL.LU R2, [R1+0xb1c] ;  /* 0x000b1c0001027983 */ /* 0x001ee80000300800 */
[----:B------:R0:W-:Y:S04]  /*1cd20*/  @P3 STG.E.U16 desc[UR10][R8.64], R17 ;  /* 0x0000001108003986 */ /* 0x0001e8000c10150a */
[----:B-1----:R-:W3:Y:S01]  /*1cd30*/  LDL.LU R18, [R1+0x188] ;  /* 0x0001880001127983 */ /* 0x002ee20000300800 */
[----:B------:R-:W-:Y:S01]  /*1cd40*/  ISETP.LT.AND P4, PT, R29, UR6, !P2 ;  /* 0x000000061d007c0c */ /* 0x000fe2000d781270 */
[----:B------:R-:W-:Y:S01]  /*1cd50*/  VIADD R0, R3, UR26 ;  /* 0x0000001a03007c36 */ /* 0x000fe20008000000 */
[----:B------:R-:W-:Y:S01]  /*1cd60*/  ISETP.LT.AND P5, PT, R24, UR8, !P2 ;  /* 0x0000000818007c0c */ /* 0x000fe2000d7a1270 */
[----:B------:R-:W-:Y:S01]  /*1cd70*/  VIADD R16, R19, 0x34 ;  /* 0x0000003413107836 */ /* 0x000fe20000000000 */
[----:B------:R-:W-:Y:S01]  /*1cd80*/  ISETP.LT.AND P6, PT, R26, UR12, !P2 ;  /* 0x0000000c1a007c0c */ /* 0x000fe2000d7c1270 */
[----:B0-----:R-:W3:Y:S01]  /*1cd90*/  LDL.LU R17, [R1+0x198] ;  /* 0x0001980001117983 */ /* 0x001ee20000300800 */
[----:B------:R-:W-:Y:S01]  /*1cda0*/  IMAD.WIDE R10, R0, 0x2, R6 ;  /* 0x00000002000a7825 */ /* 0x000fe200078e0206 */
[----:B------:R-:W-:Y:S01]  /*1cdb0*/  ULDC UR6, c[0x0][0x228] ;  /* 0x00008a0000067ab9 */ /* 0x000fe20000000800 */
[----:B------:R-:W-:Y:S01]  /*1cdc0*/  ULDC UR8, c[0x0][0x228] ;  /* 0x00008a0000087ab9 */ /* 0x000fe20000000800 */
[----:B----4-:R-:W-:-:S04]  /*1cdd0*/  PRMT R3, R27, 0x7632, R3 ;  /* 0x000076321b037816 */ /* 0x010fc80000000003 */
[----:B------:R0:W-:Y:S01]  /*1cde0*/  @P4 STG.E.U16 desc[UR10][R10.64], R27 ;  /* 0x0000001b0a004986 */ /* 0x0001e2000c10150a */
[----:B------:R-:W-:-:S04]  /*1cdf0*/  IMAD.WIDE R12, R0, 0x2, R4 ;  /* 0x00000002000c7825 */ /* 0x000fc800078e0204 */
[----:B------:R-:W-:Y:S01]  /*1ce00*/  IMAD.WIDE R14, R0, 0x2, R20 ;  /* 0x00000002000e7825 */ /* 0x000fe200078e0214 */
[----:B0-----:R-:W4:Y:S04]  /*1ce10*/  LDL.LU R27, [R1+0x178] ;  /* 0x00017800011b7983 */ /* 0x001f280000300800 */
[----:B------:R-:W-:Y:S04]  /*1ce20*/  @P5 STG.E.U16 desc[UR10][R12.64], R3 ;  /* 0x000000030c005986 */ /* 0x000fe8000c10150a */
[----:B--2---:R0:W-:Y:S02]  /*1ce30*/  @P6 STG.E.U16 desc[UR10][R14.64], R28 ;  /* 0x0000001c0e006986 */ /* 0x0041e4000c10150a */
[----:B0-----:R-:W-:-:S02]  /*1ce40*/  PRMT R14, R28, 0x7632, R14 ;  /* 0x000076321c0e7816 */ /* 0x001fc4000000000e */
[----:B------:R-:W2:Y:S01]  /*1ce50*/  LDL.LU R28, [R1+0x168] ;  /* 0x00016800011c7983 */ /* 0x000ea20000300800 */
[----:B------:R-:W-:Y:S01]  /*1ce60*/  ISETP.GE.AND P1, PT, R16, UR4, PT ;  /* 0x0000000410007c0c */ /* 0x000fe2000bf26270 */
[----:B------:R-:W-:Y:S02]  /*1ce70*/  ULDC UR4, c[0x0][0x228] ;  /* 0x00008a0000047ab9 */ /* 0x000fe40000000800 */
[----:B------:R-:W-:Y:S01]  /*1ce80*/  ISETP.LT.AND P2, PT, R25, UR4, !P2 ;  /* 0x0000000419007c0c */ /* 0x000fe2000d741270 */
[----:B------:R-:W-:Y:S01]  /*1ce90*/  ULDC UR4, c[0x0][0x228] ;  /* 0x00008a0000047ab9 */ /* 0x000fe20000000800 */
[----:B------:R-:W-:Y:S01]  /*1cea0*/  ISETP.LT.AND P5, PT, R29, UR6, !P1 ;  /* 0x000000061d007c0c */ /* 0x000fe2000cfa1270 */
[----:B------:R-:W-:Y:S01]  /*1ceb0*/  VIADD R8, R19, 0x35 ;  /* 0x0000003513087836 */ /* 0x000fe20000000000 */
[----:B------:R-:W-:Y:S01]  /*1cec0*/  ISETP.LT.AND P6, PT, R24, UR8, !P1 ;  /* 0x0000000818007c0c */ /* 0x000fe2000cfc1270 */
[----:B------:R-:W-:Y:S01]  /*1ced0*/  VIADD R3, R0, UR26 ;  /* 0x0000001a00037c36 */ /* 0x000fe20008000000 */
[----:B------:R-:W-:Y:S01]  /*1cee0*/  ISETP.LT.AND P4, PT, R26, UR4, !P1 ;  /* 0x000000041a007c0c */ /* 0x000fe2000cf81270 */
[----:B------:R-:W-:Y:S01]  /*1cef0*/  IMAD.WIDE R12, R0, 0x2, R22 ;  /* 0x00000002000c7825 */ /* 0x000fe200078e0216 */
[----:B------:R-:W-:Y:S01]  /*1cf00*/  ISETP.GE.AND P3, PT, R8, UR5, PT ;  /* 0x0000000508007c0c */ /* 0x000fe2000bf66270 */
[----:B------:R-:W-:Y:S01]  /*1cf10*/  ULDC UR4, c[0x0][0x228] ;  /* 0x00008a0000047ab9 */ /* 0x000fe20000000800 */
[----:B------:R-:W-:Y:S01]  /*1cf20*/  ULDC UR5, c[0x0][0x228] ;  /* 0x00008a0000057ab9 */ /* 0x000fe20000000800 */
[----:B------:R-:W-:Y:S01]  /*1cf30*/  IMAD.WIDE R10, R3, 0x2, R6 ;  /* 0x00000002030a7825 */ /* 0x000fe200078e0206 */
[----:B------:R-:W-:Y:S01]  /*1cf40*/  ULDC UR6, c[0x0][0x228] ;  /* 0x00008a0000067ab9 */ /* 0x000fe20000000800 */
[----:B------:R0:W-:Y:S01]  /*1cf50*/  @P2 STG.E.U16 desc[UR10][R12.64], R14 ;  /* 0x0000000e0c002986 */ /* 0x0001e2000c10150a */
[----:B------:R-:W-:Y:S01]  /*1cf60*/  ISETP.LT.AND P2, PT, R25, UR4, !P1 ;  /* 0x0000000419007c0c */ /* 0x000fe2000cf41270 */
[----:B------:R-:W-:Y:S01]  /*1cf70*/  IMAD.WIDE R8, R3, 0x2, R4 ;  /* 0x0000000203087825 */ /* 0x000fe200078e0204 */
[----:B------:R-:W-:-:S03]  /*1cf80*/  ULDC UR4, c[0x0][0x228] ;  /* 0x00008a0000047ab9 */ /* 0x000fc60000000800 */
[----:B0-----:R-:W-:Y:S01]  /*1cf90*/  IMAD.WIDE R12, R3, 0x2, R20 ;  /* 0x00000002030c7825 */ /* 0x001fe200078e0214 */
[----:B---3--:R-:W-:Y:S01]  /*1cfa0*/  PRMT R0, R17, 0x7632, R0 ;  /* 0x0000763211007816 */ /* 0x008fe20000000000 */
[----:B------:R0:W-:Y:S04]  /*1cfb0*/  @P5 STG.E.U16 desc[UR10][R10.64], R17 ;  /* 0x000000110a005986 */ /* 0x0001e8000c10150a */
[----:B------:R1:W-:Y:S04]  /*1cfc0*/  @P6 STG.E.U16 desc[UR10][R8.64], R0 ;  /* 0x0000000008006986 */ /* 0x0003e8000c10150a */
[----:B------:R3:W-:Y:S01]  /*1cfd0*/  @P4 STG.E.U16 desc[UR10][R12.64], R18 ;  /* 0x000000120c004986 */ /* 0x0007e2000c10150a */
[----:B------:R-:W-:Y:S01]  /*1cfe0*/  ISETP.LT.AND P4, PT, R29, UR4, !P3 ;  /* 0x000000041d007c0c */ /* 0x000fe2000df81270 */
[----:B------:R-:W-:-:S02]  /*1cff0*/  ULDC UR4, c[0x0][0x228] ;  /* 0x00008a0000047ab9 */ /* 0x000fc40000000800 */
[----:B0-----:R-:W2:Y:S01]  /*1d000*/  LDL.LU R17, [R1+0x19c] ;  /* 0x00019c0001117983 */ /* 0x001ea20000300800 */
[----:B-1----:R-:W-:Y:S01]  /*1d010*/  PRMT R0, R18, 0x7632, R0 ;  /* 0x0000763212007816 */ /* 0x002fe20000000000 */
[C---:B------:R-:W-:Y:S02]  /*1d020*/  IMAD.WIDE R8, R3.reuse, 0x2, R22 ;  /* 0x0000000203087825 */ /* 0x040fe400078e0216 */
[----:B---3--:R-:W3:Y:S02]  /*1d030*/  LDL.LU R18, [R1+0x18c] ;  /* 0x00018c0001127983 */ /* 0x008ee40000300800 */
[----:B------:R-:W-:Y:S02]  /*1d040*/  VIADD R3, R3, UR26 ;  /* 0x0000001a03037c36 */ /* 0x000fe40008000000 */
[----:B------:R0:W-:Y:S01]  /*1d050*/  @P2 STG.E.U16 desc[UR10][R8.64], R0 ;  /* 0x0000000008002986 */ /* 0x0001e2000c10150a */
[----:B------:R-:W-:Y:S01]  /*1d060*/  ISETP.LT.AND P5, PT, R24, UR5, !P3 ;  /* 0x0000000518007c0c */ /* 0x000fe2000dfa1270 */
[----:B------:R-:W-:Y:S01]  /*1d070*/  VIADD R10, R19, 0x36 ;  /* 0x00000036130a7836 */ /* 0x000fe20000000000 */
[----:B------:R-:W-:-:S02]  /*1d080*/  ISETP.LT.AND P6, PT, R26, UR6, !P3 ;  /* 0x000000061a007c0c */ /* 0x000fc4000dfc1270 */
[----:B----4-:R-:W-:Y:S01]  /*1d090*/  PRMT R14, R27, 0x7632, R14 ;  /* 0x000076321b0e7816 */ /* 0x010fe2000000000e */
[----:B------:R-:W-:-:S04]  /*1d0a0*/  IMAD.WIDE R12, R3, 0x2, R20 ;  /* 0x00000002030c7825 */ /* 0x000fc800078e0214 */
[C---:B0-----:R-:W-:Y:S01]  /*1d0b0*/  IMAD.WIDE R8, R3.reuse, 0x2, R6 ;  /* 0x0000000203087825 */ /* 0x041fe200078e0206 */
[----:B------:R-:W-:Y:S01]  /*1d0c0*/  ISETP.GE.AND P1, PT, R10, UR15, PT ;  /* 0x0000000f0a007c0c */ /* 0x000fe2000bf26270 */
[----:B------:R-:W-:Y:S01]  /*1d0d0*/  ULDC UR5, c[0x0][0x228] ;  /* 0x00008a0000057ab9 */ /* 0x000fe20000000800 */
[----:B------:R-:W-:Y:S02]  /*1d0e0*/  ULDC UR6, c[0x0][0x228] ;  /* 0x00008a0000067ab9 */ /* 0x000fe40000000800 */
[----:B------:R0:W-:Y:S01]  /*1d0f0*/  @P4 STG.E.U16 desc[UR10][R8.64], R27 ;  /* 0x0000001b08004986 */ /* 0x0001e2000c10150a */
[----:B------:R-:W-:-:S03]  /*1d100*/  IMAD.WIDE R10, R3, 0x2, R4 ;  /* 0x00000002030a7825 */ /* 0x000fc600078e0204 */
[----:B0-----:R-:W4:Y:S04]  /*1d110*/  LDL.LU R27, [R1+0x17c] ;  /* 0x00017c00011b7983 */ /* 0x001f280000300800 */
[----:B------:R0:W-:Y:S04]  /*1d120*/  @P5 STG.E.U16 desc[UR10][R10.64], R14 ;  /* 0x0000000e0a005986 */ /* 0x0001e8000c10150a */
[----:B--2---:R1:W-:Y:S01]  /*1d130*/  @P6 STG.E.U16 desc[UR10][R12.64], R28 ;  /* 0x0000001c0c006986 */ /* 0x0043e2000c10150a */
[----:B0-----:R-:W-:-:S03]  /*1d140*/  PRMT R10, R28, 0x7632, R10 ;  /* 0x000076321c0a7816 */ /* 0x001fc6000000000a */
[----:B-1----:R-:W2:Y:S01]  /*1d150*/  LDL.LU R28, [R1+0x16c] ;  /* 0x00016c00011c7983 */ /* 0x002ea20000300800 */
[----:B------:R-:W-:Y:S01]  /*1d160*/  ISETP.LT.AND P3, PT, R25, UR4, !P3 ;  /* 0x0000000419007c0c */ /* 0x000fe2000df61270 */
[----:B------:R-:W-:Y:S02]  /*1d170*/  ULDC UR4, c[0x0][0x228] ;  /* 0x00008a0000047ab9 */ /* 0x000fe40000000800 */
[----:B------:R-:W-:Y:S01]  /*1d180*/  ISETP.LT.AND P6, PT, R29, UR4, !P1 ;  /* 0x000000041d007c0c */ /* 0x000fe2000cfc1270 */
[----:B------:R-:W-:Y:S01]  /*1d190*/  VIADD R0, R19, 0x37 ;  /* 0x0000003713007836 */ /* 0x000fe20000000000 */
[----:B------:R-:W-:Y:S01]  /*1d1a0*/  ULDC UR4, c[0x0][0x228] ;  /* 0x00008a0000047ab9 */ /* 0x000fe20000000800 */
[C---:B------:R-:W-:Y:S01]  /*1d1b0*/  IMAD.WIDE R8, R3.reuse, 0x2, R22 ;  /* 0x0000000203087825 */ /* 0x040fe200078e0216 */
[----:B------:R-:W-:Y:S01]  /*1d1c0*/  ISETP.LT.AND P5, PT, R24, UR5, !P1 ;  /* 0x0000000518007c0c */ /* 0x000fe2000cfa1270 */
[----:B------:R-:W-:Y:S02]  /*1d1d0*/  ULDC UR5, c[0x0][0x228] ;  /* 0x00008a0000057ab9 */ /* 0x000fe40000000800 */
[----:B------:R-:W-:Y:S01]  /*1d1e0*/  VIADD R3, R3, UR26 ;  /* 0x0000001a03037c36 */ /* 0x000fe20008000000 */
[----:B------:R-:W-:Y:S01]  /*1d1f0*/  ISETP.GE.AND P2, PT, R0, UR13, PT ;  /* 0x0000000d00007c0c */ /* 0x000fe2000bf46270 */
[----:B------:R-:W-:Y:S01]  /*1d200*/  VIADD R0, R19, 0x38 ;  /* 0x0000003813007836 */ /* 0x000fe20000000000 */
[----:B------:R0:W-:Y:S01]  /*1d210*/  @P3 STG.E.U16 desc[UR10][R8.64], R10 ;  /* 0x0000000a08003986 */ /* 0x0001e2000c10150a */
[----:B------:R-:W-:Y:S01]  /*1d220*/  ISETP.LT.AND P4, PT, R26, UR4, !P1 ;  /* 0x000000041a007c0c */ /* 0x000fe2000cf81270 */
[----:B------:R-:W-:-:S02]  /*1d230*/  ULDC UR4, c[0x0][0x228] ;  /* 0x00008a0000047ab9 */ /* 0x000fc40000000800 */
[----:B------:R-:W-:Y:S01]  /*1d240*/  ISETP.LT.AND P1, PT, R25, UR4, !P1 ;  /* 0x0000000419007c0c */ /* 0x000fe2000cf21270 */
[----:B------:R-:W-:Y:S01]  /*1d250*/  ULDC UR4, c[0x0][0x228] ;  /* 0x00008a0000047ab9 */ /* 0x000fe20000000800 */
[----:B------:R-:W-:Y:S01]  /*1d260*/  ISETP.GE.AND P3, PT, R0, UR9, PT ;  /* 0x0000000900007c0c */ /* 0x000fe2000bf66270 */
[----:B0-----:R-:W-:-:S04]  /*1d270*/  IMAD.WIDE R10, R3, 0x2, R6 ;  /* 0x00000002030a7825 */ /* 0x001fc800078e0206 */
[----:B------:R-:W-:-:S04]  /*1d280*/  IMAD.WIDE R8, R3, 0x2, R4 ;  /* 0x0000000203087825 */ /* 0x000fc800078e0204 */
[----:B------:R-:W-:Y:S01]  /*1d290*/  VIADD R12, R3, UR26 ;  /* 0x0000001a030c7c36 */ /* 0x000fe20008000000 */
[----:B------:R0:W-:Y:S01]  /*1d2a0*/  @P6 STG.E.U16 desc[UR10][R10.64], R17 ;  /* 0x000000110a006986 */ /* 0x0001e2000c10150a */
[----:B------:R-:W-:Y:S02]  /*1d2b0*/  PRMT R0, R17, 0x7632, R0 ;  /* 0x0000763211007816 */ /* 0x000fe40000000000 */
[----:B------:R-:W-:Y:S01]  /*1d2c0*/  ISETP.LT.AND P6, PT, R29, UR4, !P2 ;  /* 0x000000041d007c0c */ /* 0x000fe2000d7c1270 */
[----:B------:R-:W-:Y:S02]  /*1d2d0*/  ULDC UR4, c[0x0][0x228] ;  /* 0x00008a0000047ab9 */ /* 0x000fe40000000800 */
[----:B------:R1:W-:Y:S01]  /*1d2e0*/  @P5 STG.E.U16 desc[UR10][R8.64], R0 ;  /* 0x0000000008005986 */ /* 0x0003e2000c10150a */
[----:B0-----:R-:W-:-:S05]  /*1d2f0*/  IMAD.WIDE R10, R3, 0x2, R20 ;  /* 0x00000002030a7825 */ /* 0x001fca00078e0214 */
[----:B---3--:R0:W-:Y:S01]  /*1d300*/  @P4 STG.E.U16 desc[UR10][R10.64], R18 ;  /* 0x000000120a004986 */ /* 0x0081e2000c10150a */
[----:B-1----:R-:W-:Y:S01]  /*1d310*/  PRMT R0, R18, 0x7632, R0 ;  /* 0x0000763212007816 */ /* 0x002fe20000000000 */
[----:B------:R-:W-:Y:S01]  /*1d320*/  IMAD.WIDE R8, R3, 0x2, R22 ;  /* 0x0000000203087825 */ /* 0x000fe200078e0216 */
[----:B------:R-:W-:Y:S01]  /*1d330*/  ISETP.LT.AND P4, PT, R24, UR4, !P2 ;  /* 0x0000000418007c0c */ /* 0x000fe2000d781270 */
[----:B------:R-:W-:Y:S01]  /*1d340*/  ULDC UR4, c[0x0][0x228] ;  /* 0x00008a0000047ab9 */ /* 0x000fe20000000800 */
[----:B------:R-:W-:Y:S01]  /*1d350*/  ISETP.LT.AND P5, PT, R26, UR5, !P2 ;  /* 0x000000051a007c0c */ /* 0x000fe2000d7a1270 */
[----:B------:R-:W-:Y:S01]  /*1d360*/  ULDC UR5, c[0x0][0x228] ;  /* 0x00008a0000057ab9 */ /* 0x000fe20000000800 */
[----:B------:R4:W-:Y:S04]  /*1d370*/  @P1 STG.E.U16 desc[UR10][R8.64], R0 ;  /* 0x0000000008001986 */ /* 0x0009e8000c10150a */
[----:B0-----:R-:W3:Y:S01]  /*1d380*/  LDL.LU R18, [R1+0x1c0] ;  /* 0x0001c00001127983 */ /* 0x001ee20000300800 */
[----:B------:R-:W-:Y:S01]  /*1d390*/  IMAD.WIDE R10, R12, 0x2, R6 ;  /* 0x000000020c0a7825 */ /* 0x000fe200078e0206 */
[----:B----4-:R-:W-:-:S04]  /*1d3a0*/  PRMT R0, R27, 0x7632, R0 ;  /* 0x000076321b007816 */ /* 0x010fc80000000000 */
[----:B------:R0:W-:Y:S01]  /*1d3b0*/  @P6 STG.E.U16 desc[UR10][R10.64], R27 ;  /* 0x0000001b0a006986 */ /* 0x0001e2000c10150a */
[----:B------:R-:W-:-:S03]  /*1d3c0*/  IMAD.WIDE R8, R12, 0x2, R20 ;  /* 0x000000020c087825 */ /* 0x000fc600078e0214 */
[----:B0-----:R-:W4:Y:S01]  /*1d3d0*/  LDL.LU R27, [R1+0x1b0] ;  /* 0x0001b000011b7983 */ /* 0x001f220000300800 */
[----:B------:R-:W-:-:S05]  /*1d3e0*/  IMAD.WIDE R10, R12, 0x2, R4 ;  /* 0x000000020c0a7825 */ /* 0x000fca00078e0204 */
[----:B------:R0:W-:Y:S01]  /*1d3f0*/  @P4 STG.E.U16 desc[UR10][R10.64], R0 ;  /* 0x000000000a004986 */ /* 0x0001e2000c10150a */
[----:B--2---:R-:W-:-:S03]  /*1d400*/  PRMT R14, R28, 0x7632, R14 ;  /* 0x000076321c0e7816 */ /* 0x004fc6000000000e */
[----:B------:R1:W-:Y:S01]  /*1d410*/  @P5 STG.E.U16 desc[UR10][R8.64], R28 ;  /* 0x0000001c08005986 */ /* 0x0003e2000c10150a */
[----:B------:R-:W-:Y:S02]  /*1d420*/  ISETP.LT.AND P2, PT, R25, UR4, !P2 ;  /* 0x0000000419007c0c */ /* 0x000fe4000d741270 */
[----:B------:R-:W-:Y:S01]  /*1d430*/  ISETP.LT.AND P6, PT, R29, UR5, !P3 ;  /* 0x000000051d007c0c */ /* 0x000fe2000dfc1270 */
[----:B------:R-:W-:Y:S01]  /*1d440*/  VIADD R3, R19, 0x39 ;  /* 0x0000003913037836 */ /* 0x000fe20000000000 */
[----:B------:R-:W-:Y:S01]  /*1d450*/  ULDC UR4, c[0x0][0x228] ;  /* 0x00008a0000047ab9 */ /* 0x000fe20000000800 */
[----:B0-----:R-:W-:Y:S01]  /*1d460*/  VIADD R0, R12, UR26 ;  /* 0x0000001a0c007c36 */ /* 0x001fe20008000000 */
[----:B------:R-:W-:Y:S01]  /*1d470*/  ULDC UR5, c[0x0][0x228] ;  /* 0x00008a0000057ab9 */ /* 0x000fe20000000800 */
[----:B-1----:R-:W2:Y:S01]  /*1d480*/  LDL.LU R28, [R1+0x1a0] ;  /* 0x0001a000011c7983 */ /* 0x002ea20000300800 */
[----:B------:R-:W-:Y:S01]  /*1d490*/  ISETP.LT.AND P4, PT, R24, UR4, !P3 ;  /* 0x0000000418007c0c */ /* 0x000fe2000df81270 */
[----:B------:R-:W-:Y:S01]  /*1d4a0*/  IMAD.WIDE R12, R12, 0x2, R22 ;  /* 0x000000020c0c7825 */ /* 0x000fe200078e0216 */
[----:B------:R-:W-:Y:S01]  /*1d4b0*/  ISETP.GE.AND P1, PT, R3, UR7, PT ;  /* 0x0000000703007c0c */ /* 0x000fe2000bf26270 */
[----:B------:R0:W1:Y:S01]  /*1d4c0*/  LDS.128 R8, [R2] ;  /* 0x0000000002087984 */ /* 0x0000620000000c00 */
[----:B------:R-:W-:Y:S01]  /*1d4d0*/  ISETP.LT.AND P5, PT, R26, UR5, !P3 ;  /* 0x000000051a007c0c */ /* 0x000fe2000dfa1270 */
[----:B------:R-:W-:Y:S01]  /*1d4e0*/  ULDC UR4, c[0x0][0x228] ;  /* 0x00008a0000047ab9 */ /* 0x000fe20000000800 */
[----:B------:R-:W-:Y:S01]  /*1d4f0*/  ULDC UR5, c[0x0][0x228] ;  /* 0x00008a0000057ab9 */ /* 0x000fe20000000800 */
[----:B------:R0:W-:Y:S02]  /*1d500*/  @P2 STG.E.U16 desc[UR10][R12.64], R14 ;  /* 0x0000000e0c002986 */ /* 0x0001e4000c10150a */
[----:B0-----:R-:W-:Y:S01]  /*1d510*/  IMAD.WIDE R2, R0, 0x2, R6 ;  /* 0x0000000200027825 */ /* 0x001fe200078e0206 */
[----:B------:R-:W-:Y:S01]  /*1d520*/  ISETP.LT.AND P3, PT, R25, UR4, !P3 ;  /* 0x0000000419007c0c */ /* 0x000fe2000df61270 */
[----:B------:R-:W-:-:S02]  /*1d530*/  ULDC UR4, c[0x0][0x228] ;  /* 0x00008a0000047ab9 */ /* 0x000fc40000000800 */
[----:B------:R-:W-:-:S04]  /*1d540*/  IMAD.WIDE R12, R0, 0x2, R20 ;  /* 0x00000002000c7825 */ /* 0x000fc800078e0214 */
[----:B------:R-:W-:-:S05]  /*1d550*/  VIADD R15, R19, 0x3a ;  /* 0x0000003a130f7836 */ /* 0x000fca0000000000 */
[----:B------:R-:W-:Y:S01]  /*1d560*/  ISETP.GE.AND P2, PT, R15, UR23, PT ;  /* 0x000000170f007c0c */ /* 0x000fe2000bf46270 */
[----:B---3--:R0:W-:Y:S01]  /*1d570*/  @P6 STG.E.U16 desc[UR10][R2.64], R18 ;  /* 0x0000001202006986 */ /* 0x0081e2000c10150a */
[----:B------:R-:W-:Y:S02]  /*1d580*/  PRMT R14, R18, 0x7632, R14 ;  /* 0x00007632120e7816 */ /* 0x000fe4000000000e */
[----:B------:R-:W-:Y:S01]  /*1d590*/  ISETP.LT.AND P6, PT, R29, UR5, !P1 ;  /* 0x000000051d007c0c */ /* 0x000fe2000cfc1270 */
[----:B------:R-:W-:Y:S01]  /*1d5a0*/  ULDC UR5, c[0x0][0x228] ;  /* 0x00008a0000057ab9 */ /* 0x000fe20000000800 */
[C---:B0-----:R-:W-:Y:S01]  /*1d5b0*/  IMAD.WIDE R2, R0.reuse, 0x2, R4 ;  /* 0x0000000200027825 */ /* 0x041fe200078e0204 */
[----:B------:R-:W3:Y:S04]  /*1d5c0*/  LDL.LU R18, [R1+0x1c4] ;  /* 0x0001c40001127983 */ /* 0x000ee80000300800 */
[----:B------:R0:W-:Y:S04]  /*1d5d0*/  @P4 STG.E.U16 desc[UR10][R2.64], R14 ;  /* 0x0000000e02004986 */ /* 0x0001e8000c10150a */
[----:B----4-:R4:W-:Y:S01]  /*1d5e0*/  @P5 STG.E.U16 desc[UR10][R12.64], R27 ;  /* 0x0000001b0c005986 */ /* 0x0109e2000c10150a */
[----:B0-----:R-:W-:Y:S01]  /*1d5f0*/  PRMT R3, R27, 0x7632, R3 ;  /* 0x000076321b037816 */ /* 0x001fe20000000003 */
[----:B------:R-:W-:-:S02]  /*1d600*/  VIADD R2, R0, UR26 ;  /* 0x0000001a00027c36 */ /* 0x000fc40008000000 */
[----:B----4-:R-:W4:Y:S01]  /*1d610*/  LDL.LU R27, [R1+0x1b4] ;  /* 0x0001b400011b7983 */ /* 0x010f220000300800 */
[----:B------:R-:W-:-:S04]  /*1d620*/  IMAD.WIDE R12, R0, 0x2, R22 ;  /* 0x00000002000c7825 */ /* 0x000fc800078e0216 */
[----:B------:R-:W-:Y:S01]  /*1d630*/  IMAD.WIDE R14, R2, 0x2, R6 ;  /* 0x00000002020e7825 */ /* 0x000fe200078e0206 */
[----:B------:R-:W-:Y:S04]  /*1d640*/  @P3 STG.E.U16 desc[UR10][R12.64], R3 ;  /* 0x000000030c003986 */ /* 0x000fe8000c10150a */
[----:B--2---:R0:W-:Y:S01]  /*1d650*/  @P6 STG.E.U16 desc[UR10][R14.64], R28 ;  /* 0x0000001c0e006986 */ /* 0x0041e2000c10150a */
[----:B------:R-:W-:-:S03]  /*1d660*/  PRMT R0, R28, 0x7632, R0 ;  /* 0x000076321c007816 */ /* 0x000fc60000000000 */
[----:B0-----:R-:W2:Y:S01]  /*1d670*/  LDL.LU R28, [R1+0x1a4] ;  /* 0x0001a400011c7983 */ /* 0x001ea20000300800 */
[----:B------:R-:W-:Y:S01]  /*1d680*/  ISETP.LT.AND P4, PT, R24, UR4, !P1 ;  /* 0x0000000418007c0c */ /* 0x000fe2000cf81270 */
[----:B------:R-:W-:Y:S01]  /*1d690*/  ULDC UR4, c[0x0][0x228] ;  /* 0x00008a0000047ab9 */ /* 0x000fe20000000800 */
[----:B------:R-:W-:Y:S01]  /*1d6a0*/  ISETP.LT.AND P3, PT, R26, UR5, !P1 ;  /* 0x000000051a007c0c */ /* 0x000fe2000cf61270 */
[----:B------:R-:W-:Y:S01]  /*1d6b0*/  ULDC UR5, c[0x0][0x228] ;  /* 0x00008a0000057ab9 */ /* 0x000fe20000000800 */
[C---:B------:R-:W-:Y:S01]  /*1d6c0*/  IMAD.WIDE R14, R2.reuse, 0x2, R4 ;  /* 0x00000002020e7825 */ /* 0x040fe200078e0204 */
[----:B------:R-:W-:Y:S01]  /*1d6d0*/  ISETP.LT.AND P5, PT, R25, UR4, !P1 ;  /* 0x0000000419007c0c */ /* 0x000fe2000cfa1270 */
[----:B------:R-:W-:Y:S01]  /*1d6e0*/  ULDC UR4, c[0x0][0x228] ;  /* 0x00008a0000047ab9 */ /* 0x000fe20000000800 */
[----:B------:R-:W-:Y:S01]  /*1d6f0*/  ISETP.LT.AND P6, PT, R29, UR5, !P2 ;  /* 0x000000051d007c0c */ /* 0x000fe2000d7c1270 */
[----:B------:R-:W-:Y:S01]  /*1d700*/  IMAD.WIDE R12, R2, 0x2, R20 ;  /* 0x00000002020c7825 */ /* 0x000fe200078e0214 */
[----:B------:R-:W-:-:S03]  /*1d710*/  ULDC UR5, c[0x0][0x228] ;  /* 0x00008a0000057ab9 */ /* 0x000fc60000000800 */
[----:B------:R-:W-:Y:S01]  /*1d720*/  VIADD R3, R19, 0x3b ;  /* 0x0000003b13037836 */ /* 0x000fe20000000000 */
[----:B------:R0:W-:Y:S01]  /*1d730*/  @P4 STG.E.U16 desc[UR10][R14.64], R0 ;  /* 0x000000000e004986 */ /* 0x0001e2000c10150a */
[----:B------:R-:W-:Y:S01]  /*1d740*/  ISETP.LT.AND P4, PT, R26, UR5, !P2 ;  /* 0x000000051a007c0c */ /* 0x000fe2000d781270 */
[----:B------:R-:W-:Y:S02]  /*1d750*/  ULDC UR5, c[0x0][0x228] ;  /* 0x00008a0000057ab9 */ /* 0x000fe40000000800 */
[----:B-1----:R1:W-:Y:S01]  /*1d760*/  @P3 STG.E.U16 desc[UR10][R12.64], R8 ;  /* 0x000000080c003986 */ /* 0x0023e2000c10150a */
[----:B------:R-:W-:Y:S01]  /*1d770*/  ISETP.LT.AND P3, PT, R24, UR4, !P2 ;  /* 0x0000000418007c0c */ /* 0x000fe2000d761270 */
[----:B------:R-:W-:Y:S01]  /*1d780*/  ULDC UR4, c[0x0][0x228] ;  /* 0x00008a0000047ab9 */ /* 0x000fe20000000800 */
[----:B------:R-:W-:Y:S01]  /*1d790*/  ISETP.GE.AND P1, PT, R3, UR21, PT ;  /* 0x0000001503007c0c */ /* 0x000fe2000bf26270 */
[C---:B0-----:R-:W-:Y:S02]  /*1d7a0*/  VIADD R0, R2.reuse, UR26 ;  /* 0x0000001a02007c36 */ /* 0x041fe40008000000 */
[----:B------:R-:W-:Y:S01]  /*1d7b0*/  IMAD.WIDE R2, R2, 0x2, R22 ;  /* 0x0000000202027825 */ /* 0x000fe200078e0216 */
[----:B-1----:R-:W-:-:S03]  /*1d7c0*/  PRMT R8, R8, 0x7632, R8 ;  /* 0x0000763208087816 */ /* 0x002fc60000000008 */
[C---:B------:R-:W-:Y:S02]  /*1d7d0*/  IMAD.WIDE R12, R0.reuse, 0x2, R6 ;  /* 0x00000002000c7825 */ /* 0x040fe400078e0206 */
[----:B------:R0:W-:Y:S01]  /*1d7e0*/  @P5 STG.E.U16 desc[UR10][R2.64], R8 ;  /* 0x0000000802005986 */ /* 0x0001e2000c10150a */
[----:B------:R-:W-:Y:S01]  /*1d7f0*/  ISETP.LT.AND P5, PT, R25, UR4, !P2 ;  /* 0x0000000419007c0c */ /* 0x000fe2000d7a1270 */
[----:B------:R-:W-:Y:S01]  /*1d800*/  VIADD R14, R19, 0x3c ;  /* 0x0000003c130e7836 */ /* 0x000fe20000000000 */
[----:B------:R-:W-:Y:S01]  /*1d810*/  ULDC UR4, c[0x0][0x228] ;  /* 0x00008a0000047ab9 */ /* 0x000fe20000000800 */
[----:B0-----:R-:W-:-:S03]  /*1d820*/  IMAD.WIDE R2, R0, 0x2, R4 ;  /* 0x0000000200027825 */ /* 0x001fc600078e0204 */
[----:B------:R-:W-:Y:S01]  /*1d830*/  ISETP.GE.AND P2, PT, R14, UR19, PT ;  /* 0x000000130e007c0c */ /* 0x000fe2000bf46270 */
[----:B---3--:R0:W-:Y:S01]  /*1d840*/  @P6 STG.E.U16 desc[UR10][R12.64], R18 ;  /* 0x000000120c006986 */ /* 0x0081e2000c10150a */
[----:B------:R-:W-:Y:S02]  /*1d850*/  PRMT R8, R18, 0x7632, R8 ;  /* 0x0000763212087816 */ /* 0x000fe40000000008 */
[----:B------:R-:W-:Y:S01]  /*1d860*/  ISETP.LT.AND P6, PT, R29, UR5, !P1 ;  /* 0x000000051d007c0c */ /* 0x000fe2000cfc1270 */
[----:B------:R-:W-:Y:S02]  /*1d870*/  ULDC UR5, c[0x0][0x228] ;  /* 0x00008a0000057ab9 */ /* 0x000fe40000000800 */
[----:B------:R1:W-:Y:S01]  /*1d880*/  @P3 STG.E.U16 desc[UR10][R2.64], R8 ;  /* 0x0000000802003986 */ /* 0x0003e2000c10150a */
[----:B0-----:R-:W-:-:S03]  /*1d890*/  IMAD.WIDE R12, R0, 0x2, R20 ;  /* 0x00000002000c7825 */ /* 0x001fc600078e0214 */
[----:B------:R-:W3:Y:S01]  /*1d8a0*/  LDL.LU R18, [R1+0x1c8] ;  /* 0x0001c80001127983 */ /* 0x000ee20000300800 */
[----:B-1----:R-:W-:-:S03]  /*1d8b0*/  VIADD R2, R0, UR26 ;  /* 0x0000001a00027c36 */ /* 0x002fc60008000000 */
[----:B----4-:R0:W-:Y:S01]  /*1d8c0*/  @P4 STG.E.U16 desc[UR10][R12.64], R27 ;  /* 0x0000001b0c004986 */ /* 0x0101e2000c10150a */
[----:B------:R-:W-:Y:S01]  /*1d8d0*/  PRMT R3, R27, 0x7632, R3 ;  /* 0x000076321b037816 */ /* 0x000fe20000000003 */
[----:B------:R-:W-:Y:S02]  /*1d8e0*/  IMAD.WIDE R14, R2, 0x2, R6 ;  /* 0x00000002020e7825 */ /* 0x000fe400078e0206 */
[----:B0-----:R-:W4:Y:S02]  /*1d8f0*/  LDL.LU R27, [R1+0x1b8] ;  /* 0x0001b800011b7983 */ /* 0x001f240000300800 */
[----:B------:R-:W-:-:S05]  /*1d900*/  IMAD.WIDE R12, R0, 0x2, R22 ;  /* 0x00000002000c7825 */ /* 0x000fca00078e0216 */
        /* <DEDUP_REMOVED lines=8> */
[----:B------:R-:W-:Y:S01]  /*1d990*/  VIADD R0, R19, 0x3d ;  /* 0x0000003d13007836 */ /* 0x000fe20000000000 */
[----:B------:R-:W-:Y:S01]  /*1d9a0*/  ISETP.LT.AND P5, PT, R25, UR4, !P1 ;  /* 0x0000000419007c0c */ /* 0x000fe2000cfa1270 */
[C---:B------:R-:W-:Y:S01]  /*1d9b0*/  IMAD.WIDE R12, R2.reuse, 0x2, R4 ;  /* 0x00000002020c7825 */ /* 0x040fe200078e0204 */
[----:B------:R-:W-:Y:S01]  /*1d9c0*/  ISETP.LT.AND P6, PT, R29, UR5, !P2 ;  /* 0x000000051d007c0c */ /* 0x000fe2000d7c1270 */
[----:B------:R-:W-:Y:S02]  /*1d9d0*/  ULDC UR4, c[0x0][0x228] ;  /* 0x00008a0000047ab9 */ /* 0x000fe40000000800 */
[----:B------:R-:W-:Y:S01]  /*1d9e0*/  IMAD.WIDE R14, R2, 0x2, R20 ;  /* 0x00000002020e7825 */ /* 0x000fe200078e0214 */
[----:B------:R-:W-:Y:S01]  /*1d9f0*/  ISETP.GE.AND P1, PT, R0, UR17, PT ;  /* 0x0000001100007c0c */ /* 0x000fe2000bf26270 */
[----:B------:R-:W-:Y:S01]  /*1da00*/  ULDC UR5, c[0x0][0x228] ;  /* 0x00008a0000057ab9 */ /* 0x000fe20000000800 */
[----:B------:R0:W-:Y:S01]  /*1da10*/  @P3 STG.E.U16 desc[UR10][R12.64], R16 ;  /* 0x000000100c003986 */ /* 0x0001e2000c10150a */
[----:B------:R-:W-:Y:S01]  /*1da20*/  VIADD R0, R2, UR26 ;  /* 0x0000001a02007c36 */ /* 0x000fe20008000000 */
[----:B------:R-:W-:-:S02]  /*1da30*/  ISETP.LT.AND P3, PT, R24, UR4, !P2 ;  /* 0x0000000418007c0c */ /* 0x000fc4000d761270 */
[----:B------:R1:W-:Y:S01]  /*1da40*/  @P4 STG.E.U16 desc[UR10][R14.64], R9 ;  /* 0x000000090e004986 */ /* 0x0003e2000c10150a */
[----:B------:R-:W-:Y:S01]  /*1da50*/  ISETP.LT.AND P4, PT, R26, UR5, !P2 ;  /* 0x000000051a007c0c */ /* 0x000fe2000d781270 */
[----:B------:R-:W-:Y:S01]  /*1da60*/  IMAD.WIDE R2, R2, 0x2, R22 ;  /* 0x0000000202027825 */ /* 0x000fe200078e0216 */
[----:B------:R-:W-:Y:S01]  /*1da70*/  ULDC UR4, c[0x0][0x228] ;  /* 0x00008a0000047ab9 */ /* 0x000fe20000000800 */
[----:B------:R-:W-:Y:S01]  /*1da80*/  ULDC UR5, c[0x0][0x228] ;  /* 0x00008a0000057ab9 */ /* 0x000fe20000000800 */
[----:B0-----:R-:W-:Y:S01]  /*1da90*/  PRMT R13, R9, 0x7632, R13 ;  /* 0x00007632090d7816 */ /* 0x001fe2000000000d */
[----:B-1----:R-:W-:-:S04]  /*1daa0*/  IMAD.WIDE R8, R0, 0x2, R6 ;  /* 0x0000000200087825 */ /* 0x002fc800078e0206 */
[----:B------:R0:W-:Y:S01]  /*1dab0*/  @P5 STG.E.U16 desc[UR10][R2.64], R13 ;  /* 0x0000000d02005986 */ /* 0x0001e2000c10150a */
[----:B------:R-:W-:Y:S01]  /*1dac0*/  ISETP.LT.AND P5, PT, R25, UR4, !P2 ;  /* 0x0000000419007c0c */ /* 0x000fe2000d7a1270 */
[----:B------:R-:W-:Y:S01]  /*1dad0*/  ULDC UR4, c[0x0][0x228] ;  /* 0x00008a0000047ab9 */ /* 0x000fe20000000800 */
[----:B------:R-:W-:Y:S02]  /*1dae0*/  VIADD R12, R19, 0x3e ;  /* 0x0000003e130c7836 */ /* 0x000fe40000000000 */
[----:B0-----:R-:W-:-:S03]  /*1daf0*/  IMAD.WIDE R2, R0, 0x2, R4 ;  /* 0x0000000200027825 */ /* 0x001fc600078e0204 */
[----:B------:R-:W-:Y:S01]  /*1db00*/  ISETP.GE.AND P2, PT, R12, UR25, PT ;  /* 0x000000190c007c0c */ /* 0x000fe2000bf46270 */
[----:B---3--:R0:W-:Y:S01]  /*1db10*/  @P6 STG.E.U16 desc[UR10][R8.64], R18 ;  /* 0x0000001208006986 */ /* 0x0081e2000c10150a */
[----:B------:R-:W-:Y:S02]  /*1db20*/  PRMT R15, R18, 0x7632, R15 ;  /* 0x00007632120f7816 */ /* 0x000fe4000000000f */
[----:B------:R-:W-:Y:S01]  /*1db30*/  ISETP.LT.AND P6, PT, R29, UR5, !P1 ;  /* 0x000000051d007c0c */ /* 0x000fe2000cfc1270 */
[----:B------:R-:W-:Y:S02]  /*1db40*/  ULDC UR5, c[0x0][0x228] ;  /* 0x00008a0000057ab9 */ /* 0x000fe40000000800 */
[----:B------:R1:W-:Y:S01]  /*1db50*/  @P3 STG.E.U16 desc[UR10][R2.64], R15 ;  /* 0x0000000f02003986 */ /* 0x0003e2000c10150a */
[----:B0-----:R-:W-:-:S04]  /*1db60*/  IMAD.WIDE R8, R0, 0x2, R20 ;  /* 0x0000000200087825 */ /* 0x001fc800078e0214 */
[----:B-1----:R-:W-:Y:S01]  /*1db70*/  VIADD R2, R0, UR26 ;  /* 0x0000001a00027c36 */ /* 0x002fe20008000000 */
[----:B----4-:R0:W-:Y:S01]  /*1db80*/  @P4 STG.E.U16 desc[UR10][R8.64], R27 ;  /* 0x0000001b08004986 */ /* 0x0101e2000c10150a */
[----:B------:R-:W-:Y:S02]  /*1db90*/  PRMT R3, R27, 0x7632, R3 ;  /* 0x000076321b037816 */ /* 0x000fe40000000003 */
[----:B------:R-:W-:Y:S01]  /*1dba0*/  IMAD.WIDE R12, R2, 0x2, R6 ;  /* 0x00000002020c7825 */ /* 0x000fe200078e0206 */
[----:B0-----:R-:W3:Y:S03]  /*1dbb0*/  LDL.LU R27, [R1+0x1cc] ;  /* 0x0001cc00011b7983 */ /* 0x001ee60000300800 */
[----:B------:R-:W-:Y:S01]  /*1dbc0*/  IMAD.WIDE R8, R0, 0x2, R22 ;  /* 0x0000000200087825 */ /* 0x000fe200078e0216 */
[----:B------:R-:W-:Y:S01]  /*1dbd0*/  ISETP.LT.AND P4, PT, R26, UR5, !P1 ;  /* 0x000000051a007c0c */ /* 0x000fe2000cf81270 */
[----:B------:R-:W-:-:S03]  /*1dbe0*/  ULDC UR5, c[0x0][0x228] ;  /* 0x00008a0000057ab9 */ /* 0x000fc60000000800 */
[----:B------:R0:W-:Y:S01]  /*1dbf0*/  @P5 STG.E.U16 desc[UR10][R8.64], R3 ;  /* 0x0000000308005986 */ /* 0x0001e2000c10150a */
[----:B------:R-:W-:-:S03]  /*1dc00*/  ISETP.LT.AND P5, PT, R29, UR6, !P0 ;  /* 0x000000061d007c0c */ /* 0x000fc6000c7a1270 */
[----:B--2---:R1:W-:Y:S01]  /*1dc10*/  @P6 STG.E.U16 desc[UR10][R12.64], R28 ;  /* 0x0000001c0c006986 */ /* 0x0043e2000c10150a */
[----:B------:R-:W-:Y:S02]  /*1dc20*/  PRMT R0, R28, 0x7632, R0 ;  /* 0x000076321c007816 */ /* 0x000fe40000000000 */
[----:B------:R-:W-:Y:S02]  /*1dc30*/  ISETP.LT.AND P6, PT, R29, UR5, !P2 ;  /* 0x000000051d007c0c */ /* 0x000fe4000d7c1270 */
[----:B------:R-:W-:Y:S01]  /*1dc40*/  ISETP.LT.AND P3, PT, R24, UR4, !P1 ;  /* 0x0000000418007c0c */ /* 0x000fe2000cf61270 */
[----:B------:R-:W-:Y:S01]  /*1dc50*/  ULDC UR4, c[0x0][0x228] ;  /* 0x00008a0000047ab9 */ /* 0x000fe20000000800 */
[C---:B0-----:R-:W-:Y:S01]  /*1dc60*/  IMAD.WIDE R8, R2.reuse, 0x2, R4 ;  /* 0x0000000202087825 */ /* 0x041fe200078e0204 */
[----:B-1----:R-:W2:Y:S03]  /*1dc70*/  LDL.LU R28, [R1+0x1bc] ;  /* 0x0001bc00011c7983 */ /* 0x002ea60000300800 */
[C---:B------:R-:W-:Y:S01]  /*1dc80*/  VIADD R15, R2.reuse, UR26 ;  /* 0x0000001a020f7c36 */ /* 0x040fe20008000000 */
[----:B------:R-:W-:Y:S01]  /*1dc90*/  ULDC UR5, c[0x0][0x228] ;  /* 0x00008a0000057ab9 */ /* 0x000fe20000000800 */
[----:B------:R-:W4:Y:S01]  /*1dca0*/  LDL.LU R29, [R1+0x1ac] ;  /* 0x0001ac00011d7983 */ /* 0x000f220000300800 */
[----:B------:R-:W-:Y:S01]  /*1dcb0*/  ISETP.LT.AND P1, PT, R25, UR4, !P1 ;  /* 0x0000000419007c0c */ /* 0x000fe2000cf21270 */
[----:B------:R-:W-:Y:S01]  /*1dcc0*/  IMAD.WIDE R12, R2, 0x2, R20 ;  /* 0x00000002020c7825 */ /* 0x000fe200078e0214 */
[----:B------:R-:W-:-:S02]  /*1dcd0*/  ULDC UR4, c[0x0][0x228] ;  /* 0x00008a0000047ab9 */ /* 0x000fc40000000800 */
[----:B------:R0:W-:Y:S01]  /*1dce0*/  @P3 STG.E.U16 desc[UR10][R8.64], R0 ;  /* 0x0000000008003986 */ /* 0x0001e2000c10150a */
[----:B------:R-:W-:-:S03]  /*1dcf0*/  IMAD.WIDE R2, R2, 0x2, R22 ;  /* 0x0000000202027825 */ /* 0x000fc600078e0216 */
[----:B------:R1:W-:Y:S01]  /*1dd00*/  @P4 STG.E.U16 desc[UR10][R12.64], R10 ;  /* 0x0000000a0c004986 */ /* 0x0003e2000c10150a */
[C---:B------:R-:W-:Y:S01]  /*1dd10*/  IMAD.WIDE R16, R15.reuse, 0x2, R6 ;  /* 0x000000020f107825 */ /* 0x040fe200078e0206 */
[----:B------:R-:W-:Y:S01]  /*1dd20*/  ISETP.LT.AND P4, PT, R24, UR4, !P2 ;  /* 0x0000000418007c0c */ /* 0x000fe2000d781270 */
[----:B------:R-:W-:Y:S01]  /*1dd30*/  ULDC UR4, c[0x0][0x228] ;  /* 0x00008a0000047ab9 */ /* 0x000fe20000000800 */
[----:B0-----:R-:W-:Y:S02]  /*1dd40*/  PRMT R9, R10, 0x7632, R9 ;  /* 0x000076320a097816 */ /* 0x001fe40000000009 */
[----:B------:R-:W-:Y:S01]  /*1dd50*/  ISETP.LT.AND P3, PT, R24, UR5, !P0 ;  /* 0x0000000518007c0c */ /* 0x000fe2000c761270 */
[----:B------:R-:W-:Y:S02]  /*1dd60*/  ULDC UR5, c[0x0][0x228] ;  /* 0x00008a0000057ab9 */ /* 0x000fe40000000800 */
[----:B------:R0:W-:Y:S01]  /*1dd70*/  @P1 STG.E.U16 desc[UR10][R2.64], R9 ;  /* 0x0000000902001986 */ /* 0x0001e2000c10150a */
[----:B------:R-:W-:Y:S01]  /*1dd80*/  ISETP.LT.AND P1, PT, R26, UR5, !P0 ;  /* 0x000000051a007c0c */ /* 0x000fe2000c721270 */
[----:B------:R-:W-:Y:S01]  /*1dd90*/  ULDC UR5, c[0x0][0x228] ;  /* 0x00008a0000057ab9 */ /* 0x000fe20000000800 */
[----:B------:R-:W-:Y:S01]  /*1dda0*/  VIADD R19, R15, UR26 ;  /* 0x0000001a0f137c36 */ /* 0x000fe20008000000 */
[----:B------:R-:W-:Y:S01]  /*1ddb0*/  ISETP.LT.AND P0, PT, R25, UR5, !P0 ;  /* 0x0000000519007c0c */ /* 0x000fe2000c701270 */
[----:B-1----:R-:W-:-:S04]  /*1ddc0*/  IMAD.WIDE R12, R15, 0x2, R22 ;  /* 0x000000020f0c7825 */ /* 0x002fc800078e0216 */
[----:B------:R-:W-:-:S04]  /*1ddd0*/  IMAD.WIDE R6, R19, 0x2, R6 ;  /* 0x0000000213067825 */ /* 0x000fc800078e0206 */
[----:B0-----:R-:W-:-:S04]  /*1dde0*/  IMAD.WIDE R2, R15, 0x2, R4 ;  /* 0x000000020f027825 */ /* 0x001fc800078e0204 */
[----:B------:R-:W-:-:S04]  /*1ddf0*/  IMAD.WIDE R8, R15, 0x2, R20 ;  /* 0x000000020f087825 */ /* 0x000fc800078e0214 */
[----:B------:R-:W-:-:S04]  /*1de00*/  IMAD.WIDE R4, R19, 0x2, R4 ;  /* 0x0000000213047825 */ /* 0x000fc800078e0204 */
[----:B------:R-:W-:-:S04]  /*1de10*/  IMAD.WIDE R20, R19, 0x2, R20 ;  /* 0x0000000213147825 */ /* 0x000fc800078e0214 */
[----:B------:R-:W-:Y:S01]  /*1de20*/  IMAD.WIDE R22, R19, 0x2, R22 ;  /* 0x0000000213167825 */ /* 0x000fe200078e0216 */
[----:B---3--:R0:W-:Y:S01]  /*1de30*/  @P6 STG.E.U16 desc[UR10][R16.64], R27 ;  /* 0x0000001b10006986 */ /* 0x0081e2000c10150a */
[----:B------:R-:W-:Y:S01]  /*1de40*/  ISETP.LT.AND P6, PT, R26, UR4, !P2 ;  /* 0x000000041a007c0c */ /* 0x000fe2000d7c1270 */
[----:B------:R-:W-:Y:S02]  /*1de50*/  ULDC UR4, c[0x0][0x228] ;  /* 0x00008a0000047ab9 */ /* 0x000fe40000000800 */
[----:B------:R-:W-:Y:S02]  /*1de60*/  ISETP.LT.AND P2, PT, R25, UR4, !P2 ;  /* 0x0000000419007c0c */ /* 0x000fe4000d741270 */
[----:B------:R-:W-:-:S05]  /*1de70*/  PRMT R0, R27, 0x7632, R0 ;  /* 0x000076321b007816 */ /* 0x000fca0000000000 */
[----:B------:R0:W-:Y:S01]  /*1de80*/  @P4 STG.E.U16 desc[UR10][R2.64], R0 ;  /* 0x0000000002004986 */ /* 0x0001e2000c10150a */
[----:B--2---:R-:W-:-:S03]  /*1de90*/  PRMT R10, R28, 0x7632, R10 ;  /* 0x000076321c0a7816 */ /* 0x004fc6000000000a */
[----:B------:R0:W-:Y:S01]  /*1dea0*/  @P6 STG.E.U16 desc[UR10][R8.64], R28 ;  /* 0x0000001c08006986 */ /* 0x0001e2000c10150a */
[----:B----4-:R-:W-:-:S03]  /*1deb0*/  PRMT R14, R29, 0x7632, R14 ;  /* 0x000076321d0e7816 */ /* 0x010fc6000000000e */
[----:B------:R0:W-:Y:S04]  /*1dec0*/  @P2 STG.E.U16 desc[UR10][R12.64], R10 ;  /* 0x0000000a0c002986 */ /* 0x0001e8000c10150a */
[----:B------:R0:W-:Y:S04]  /*1ded0*/  @P5 STG.E.U16 desc[UR10][R6.64], R29 ;  /* 0x0000001d06005986 */ /* 0x0001e8000c10150a */
[----:B------:R0:W-:Y:S04]  /*1dee0*/  @P3 STG.E.U16 desc[UR10][R4.64], R14 ;  /* 0x0000000e04003986 */ /* 0x0001e8000c10150a */
[----:B------:R0:W-:Y:S01]  /*1def0*/  @P1 STG.E.U16 desc[UR10][R20.64], R11 ;  /* 0x0000000b14001986 */ /* 0x0001e2000c10150a */
[----:B------:R-:W-:Y:S05]  /*1df00*/  @!P0 EXIT ;  /* 0x000000000000894d */ /* 0x000fea0003800000 */
[----:B0-----:R-:W-:-:S05]  /*1df10*/  PRMT R11, R11, 0x7632, R11 ;  /* 0x000076320b0b7816 */ /* 0x001fca000000000b */
[----:B------:R-:W-:Y:S01]  /*1df20*/  STG.E.U16 desc[UR10][R22.64], R11 ;  /* 0x0000000b16007986 */ /* 0x000fe2000c10150a */
[----:B------:R-:W-:Y:S05]  /*1df30*/  EXIT ;  /* 0x000000000000794d */ /* 0x000fea0003800000 */
.L_x_2:
[----:B------:R-:W-:-:S00]  /*1df40*/  BRA `(.L_x_2) ;  /* 0xfffffffc00fc7947 */ /* 0x000fc0000383ffff */
[----:B------:R-:W-:-:S00]  /*1df50*/  NOP ;  /* 0x0000000000007918 */ /* 0x000fc00000000000 */
        /* <DEDUP_REMOVED lines=10> */
.L_x_3:


//--------------------- .nv.shared.matmul_kernel  --------------------------
	.section	.nv.shared.matmul_kernel,"aw",@nobits
	.sectionflags	@""
	.align	16
	.zero		1024


//--------------------- .nv.shared.reserved.0     --------------------------
	.section	.nv.shared.reserved.0,"aw",@nobits
	.weak		__nv_reservedSMEM_offset_0_alias
	.size		__nv_reservedSMEM_offset_0_alias, 0, 0
	.other		__nv_reservedSMEM_offset_0_alias,@"STO_CUDA_RESERVED_SHARED STV_DEFAULT"
__nv_reservedSMEM_offset_0_alias:
	.zero		0


//--------------------- .nv.constant0.matmul_kernel --------------------------
	.section	.nv.constant0.matmul_kernel,"a",@progbits
	.sectionflags	@""
	.align	4
.nv.constant0.matmul_kernel:
	.zero		608


//--------------------- SYMBOLS --------------------------

	.type		.nv.reservedSmem.offset0,@object
	.size		.nv.reservedSmem.offset0,0x4
